	.target	sm_80

	.elftype	@"ET_EXEC"


//--------------------- .note.nv.tkinfo           --------------------------
	.section	.note.nv.tkinfo,"",@"SHT_NOTE"
	.sectionflags	@"SHF_NOTE_NV_TKINFO"
	.tkinfo
        /*0018*/ 	.word	0x00000002
        /*0030*/ 	.string	""
        /*0030*/ 	.string	"ptxas"
        /*0030*/ 	.string	"Cuda compilation tools, release 13.0, V13.0.88"
        /*0030*/ 	.string	"Build cuda_13.0.r13.0/compiler.36424714_0"
        /*0030*/ 	.string	"-v  -suppress-debug-info  -lineinfo  -arch sm_80 "



//--------------------- .note.nv.cuinfo           --------------------------
	.section	.note.nv.cuinfo,"",@"SHT_NOTE"
	.sectionflags	@"SHF_NOTE_NV_CUINFO"
        /*0018*/ 	.short	0x0002
        /*001a*/ 	.short	0x0050
        /*001c*/ 	.short	0x0082
	.zero		2


//--------------------- .nv.info                  --------------------------
	.section	.nv.info,"",@"SHT_CUDA_INFO"
	.align	4


	//----- nvinfo : EIATTR_REGCOUNT
	.align		4
        /*0000*/ 	.byte	0x04, 0x2f
        /*0002*/ 	.short	(.L_1 - .L_0)
	.align		4
.L_0:
        /*0004*/ 	.word	index@(matmul_kernel)
        /*0008*/ 	.word	0x00000020


	//----- nvinfo : EIATTR_FRAME_SIZE
	.align		4
.L_1:
        /*000c*/ 	.byte	0x04, 0x11
        /*000e*/ 	.short	(.L_3 - .L_2)
	.align		4
.L_2:
        /*0010*/ 	.word	index@(matmul_kernel)
        /*0014*/ 	.word	0x00001568


	//----- nvinfo : EIATTR_MIN_STACK_SIZE
	.align		4
.L_3:
        /*0018*/ 	.byte	0x04, 0x12
        /*001a*/ 	.short	(.L_5 - .L_4)
	.align		4
.L_4:
        /*001c*/ 	.word	index@(matmul_kernel)
        /*0020*/ 	.word	0x00001568
.L_5:


//--------------------- .nv.info.matmul_kernel    --------------------------
	.section	.nv.info.matmul_kernel,"",@"SHT_CUDA_INFO"
	.sectionflags	@""
	.align	4


	//----- nvinfo : EIATTR_CUDA_API_VERSION
	.align		4
        /*0000*/ 	.byte	0x04, 0x37
        /*0002*/ 	.short	(.L_7 - .L_6)
.L_6:
        /*0004*/ 	.word	0x00000082


	//----- nvinfo : EIATTR_SW2861232_WAR
	.align		4
.L_7:
        /*0008*/ 	.byte	0x01, 0x35
	.zero		2


	//----- nvinfo : EIATTR_PARAM_CBANK
	.align		4
        /*000c*/ 	.byte	0x04, 0x0a
        /*000e*/ 	.short	(.L_9 - .L_8)
	.align		4
.L_8:
        /*0010*/ 	.word	index@(.nv.constant0.matmul_kernel)
        /*0014*/ 	.short	0x0160
        /*0016*/ 	.short	0x0050


	//----- nvinfo : EIATTR_CBANK_PARAM_SIZE
	.align		4
.L_9:
        /*0018*/ 	.byte	0x03, 0x19
        /*001a*/ 	.short	0x0050


	//----- nvinfo : EIATTR_KPARAM_INFO
	.align		4
        /*001c*/ 	.byte	0x04, 0x17
        /*001e*/ 	.short	(.L_11 - .L_10)
.L_10:
        /*0020*/ 	.word	0x00000000
        /*0024*/ 	.short	0x000d
        /*0026*/ 	.short	0x0048
        /*0028*/ 	.byte	0x00, 0xf4, 0x21, 0x00


	//----- nvinfo : EIATTR_KPARAM_INFO
	.align		4
.L_11:
        /*002c*/ 	.byte	0x04, 0x17
        /*002e*/ 	.short	(.L_13 - .L_12)
.L_12:
        /*0030*/ 	.word	0x00000000
        /*0034*/ 	.short	0x000c
        /*0036*/ 	.short	0x0040
        /*0038*/ 	.byte	0x00, 0xf4, 0x21, 0x00


	//----- nvinfo : EIATTR_KPARAM_INFO
	.align		4
.L_13:
        /*003c*/ 	.byte	0x04, 0x17
        /*003e*/ 	.short	(.L_15 - .L_14)
.L_14:
        /*0040*/ 	.word	0x00000000
        /*0044*/ 	.short	0x000b
        /*0046*/ 	.short	0x0038
        /*0048*/ 	.byte	0x00, 0xf0, 0x11, 0x00


	//----- nvinfo : EIATTR_KPARAM_INFO
	.align		4
.L_15:
        /*004c*/ 	.byte	0x04, 0x17
        /*004e*/ 	.short	(.L_17 - .L_16)
.L_16:
        /*0050*/ 	.word	0x00000000
        /*0054*/ 	.short	0x000a
        /*0056*/ 	.short	0x0034
        /*0058*/ 	.byte	0x00, 0xf0, 0x11, 0x00


	//----- nvinfo : EIATTR_KPARAM_INFO
	.align		4
.L_17:
        /*005c*/ 	.byte	0x04, 0x17
        /*005e*/ 	.short	(.L_19 - .L_18)
.L_18:
        /*0060*/ 	.word	0x00000000
        /*0064*/ 	.short	0x0009
        /*0066*/ 	.short	0x0030
        /*0068*/ 	.byte	0x00, 0xf0, 0x11, 0x00


	//----- nvinfo : EIATTR_KPARAM_INFO
	.align		4
.L_19:
        /*006c*/ 	.byte	0x04, 0x17
        /*006e*/ 	.short	(.L_21 - .L_20)
.L_20:
        /*0070*/ 	.word	0x00000000
        /*0074*/ 	.short	0x0008
        /*0076*/ 	.short	0x002c
        /*0078*/ 	.byte	0x00, 0xf0, 0x11, 0x00


	//----- nvinfo : EIATTR_KPARAM_INFO
	.align		4
.L_21:
        /*007c*/ 	.byte	0x04, 0x17
        /*007e*/ 	.short	(.L_23 - .L_22)
.L_22:
        /*0080*/ 	.word	0x00000000
        /*0084*/ 	.short	0x0007
        /*0086*/ 	.short	0x0028
        /*0088*/ 	.byte	0x00, 0xf0, 0x11, 0x00


	//----- nvinfo : EIATTR_KPARAM_INFO
	.align		4
.L_23:
        /*008c*/ 	.byte	0x04, 0x17
        /*008e*/ 	.short	(.L_25 - .L_24)
.L_24:
        /*0090*/ 	.word	0x00000000
        /*0094*/ 	.short	0x0006
        /*0096*/ 	.short	0x0024
        /*0098*/ 	.byte	0x00, 0xf0, 0x11, 0x00


	//----- nvinfo : EIATTR_KPARAM_INFO
	.align		4
.L_25:
        /*009c*/ 	.byte	0x04, 0x17
        /*009e*/ 	.short	(.L_27 - .L_26)
.L_26:
        /*00a0*/ 	.word	0x00000000
        /*00a4*/ 	.short	0x0005
        /*00a6*/ 	.short	0x0020
        /*00a8*/ 	.byte	0x00, 0xf0, 0x11, 0x00


	//----- nvinfo : EIATTR_KPARAM_INFO
	.align		4
.L_27:
        /*00ac*/ 	.byte	0x04, 0x17
        /*00ae*/ 	.short	(.L_29 - .L_28)
.L_28:
        /*00b0*/ 	.word	0x00000000
        /*00b4*/ 	.short	0x0004
        /*00b6*/ 	.short	0x001c
        /*00b8*/ 	.byte	0x00, 0xf0, 0x11, 0x00


	//----- nvinfo : EIATTR_KPARAM_INFO
	.align		4
.L_29:
        /*00bc*/ 	.byte	0x04, 0x17
        /*00be*/ 	.short	(.L_31 - .L_30)
.L_30:
        /*00c0*/ 	.word	0x00000000
        /*00c4*/ 	.short	0x0003
        /*00c6*/ 	.short	0x0018
        /*00c8*/ 	.byte	0x00, 0xf0, 0x11, 0x00


	//----- nvinfo : EIATTR_KPARAM_INFO
	.align		4
.L_31:
        /*00cc*/ 	.byte	0x04, 0x17
        /*00ce*/ 	.short	(.L_33 - .L_32)
.L_32:
        /*00d0*/ 	.word	0x00000000
        /*00d4*/ 	.short	0x0002
        /*00d6*/ 	.short	0x0010
        /*00d8*/ 	.byte	0x00, 0xf4, 0x21, 0x00


	//----- nvinfo : EIATTR_KPARAM_INFO
	.align		4
.L_33:
        /*00dc*/ 	.byte	0x04, 0x17
        /*00de*/ 	.short	(.L_35 - .L_34)
.L_34:
        /*00e0*/ 	.word	0x00000000
        /*00e4*/ 	.short	0x0001
        /*00e6*/ 	.short	0x0008
        /*00e8*/ 	.byte	0x00, 0xf4, 0x21, 0x00


	//----- nvinfo : EIATTR_KPARAM_INFO
	.align		4
.L_35:
        /*00ec*/ 	.byte	0x04, 0x17
        /*00ee*/ 	.short	(.L_37 - .L_36)
.L_36:
        /*00f0*/ 	.word	0x00000000
        /*00f4*/ 	.short	0x0000
        /*00f6*/ 	.short	0x0000
        /*00f8*/ 	.byte	0x00, 0xf4, 0x21, 0x00


	//----- nvinfo : EIATTR_MAXREG_COUNT
	.align		4
.L_37:
        /*00fc*/ 	.byte	0x03, 0x1b
        /*00fe*/ 	.short	0x00ff


	//----- nvinfo : EIATTR_NUM_BARRIERS
	.align		4
        /*0100*/ 	.byte	0x02, 0x4c
        /*0102*/ 	.byte	0x01
	.zero		1


	//----- nvinfo : EIATTR_ANNOTATIONS
	.align		4
        /*0104*/ 	.byte	0x04, 0x55
        /*0106*/ 	.short	(.L_39 - .L_38)


	//   ....[0]....
.L_38:
        /*0108*/ 	.word	0x00000001
        /*010c*/ 	.byte	0x50, 0x04, 0x00, 0x00, 0x01, 0x00, 0x00, 0x00, 0x70, 0x04, 0x00, 0x00, 0x01, 0x00, 0x00, 0x00
        /* <DEDUP_REMOVED lines=2325> */
        /*926c*/ 	.byte	0x00, 0x73, 0x02, 0x00, 0x01, 0x00, 0x00, 0x00, 0x10, 0x73, 0x02, 0x00


	//----- nvinfo : EIATTR_MERCURY_ISA_VERSION
	.align		4
.L_39:
        /*9278*/ 	.byte	0x03, 0x5f
        /*927a*/ 	.short	0x0000


	//----- nvinfo : EIATTR_EXIT_INSTR_OFFSETS
	.align		4
        /*927c*/ 	.byte	0x04, 0x1c
        /*927e*/ 	.short	(.L_41 - .L_40)


	//   ....[0]....
.L_40:
        /*9280*/ 	.word	0x00027690


	//   ....[1]....
        /*9284*/ 	.word	0x000276c0


	//----- nvinfo : EIATTR_REQNTID
	.align		4
.L_41:
        /*9288*/ 	.byte	0x04, 0x10
        /*928a*/ 	.short	(.L_43 - .L_42)
.L_42:
        /*928c*/ 	.word	0x00000080
        /*9290*/ 	.word	0x00000001
        /*9294*/ 	.word	0x00000001
.L_43:


//--------------------- .nv.callgraph             --------------------------
	.section	.nv.callgraph,"",@"SHT_CUDA_CALLGRAPH"
	.align	4
	.sectionentsize	8
	.align		4
        /*0000*/ 	.word	0x00000000
	.align		4
        /*0004*/ 	.word	0xffffffff
	.align		4
        /*0008*/ 	.word	0x00000000
	.align		4
        /*000c*/ 	.word	0xfffffffe
	.align		4
        /*0010*/ 	.word	0x00000000
	.align		4
        /*0014*/ 	.word	0xfffffffd
	.align		4
        /*0018*/ 	.word	0x00000000
	.align		4
        /*001c*/ 	.word	0xfffffffc


//--------------------- .nv.rel.action            --------------------------
	.section	.nv.rel.action,"",@"SHT_CUDA_RELOCINFO"
	.align	8
	.sectionentsize	8
        /*0000*/ 	.byte	0x73, 0x00, 0x00, 0x00, 0x00, 0x00, 0x00, 0x00, 0x00, 0x00, 0x00, 0x11, 0x25, 0x00, 0x05, 0x36


//--------------------- .nv.constant0.matmul_kernel --------------------------
	.section	.nv.constant0.matmul_kernel,"a",@progbits
	.sectionflags	@""
	.align	4
.nv.constant0.matmul_kernel:
	.zero		432


//--------------------- .text.matmul_kernel       --------------------------
	.section	.text.matmul_kernel,"ax",@progbits
	.sectioninfo	@"SHI_REGISTERS=32"
	.align	128
        .global         matmul_kernel
        .type           matmul_kernel,@function
        .size           matmul_kernel,(.L_x_4 - matmul_kernel)
        .other          matmul_kernel,@"STO_CUDA_ENTRY STV_DEFAULT"
matmul_kernel:
.text.matmul_kernel:
[----:B------:R-:W-:-:S04]  /*0000*/  IMAD.MOV.U32 R1, RZ, RZ, c[0x0][0x28] ;  /* 0x00000a00ff017624 */ /* 0x000fc800078e00ff */
[----:B------:R-:W-:Y:S01]  /*0010*/  IMAD.MOV.U32 R0, RZ, RZ, c[0x0][0x17c] ;  /* 0x00005f00ff007624 */ /* 0x000fe200078e00ff */
[----:B------:R-:W-:Y:S01]  /*0020*/  IADD3 R1, R1, -0x1568, RZ ;  /* 0xffffea9801017810 */ /* 0x000fe20007ffe0ff */
[----:B------:R-:W-:Y:S01]  /*0030*/  CS2R R26, SRZ ;  /* 0x00000000001a7805 */ /* 0x000fe2000001ff00 */
[----:B------:R-:W-:Y:S02]  /*0040*/  IMAD.MOV.U32 R28, RZ, RZ, c[0x0][0x180] ;  /* 0x00006000ff1c7624 */ /* 0x000fe400078e00ff */
[----:B------:R-:W-:-:S04]  /*0050*/  IADD3 R0, R0, 0x7f, RZ ;  /* 0x0000007f00007810 */ /* 0x000fc80007ffe0ff */
[----:B------:R-:W-:-:S04]  /*0060*/  SHF.R.S32.HI R3, RZ, 0x1f, R0 ;  /* 0x0000001fff037819 */ /* 0x000fc80000011400 */
[----:B------:R-:W-:Y:S02]  /*0070*/  LEA.HI R0, R3, R0, RZ, 0x7 ;  /* 0x0000000003007211 */ /* 0x000fe400078f38ff */
[----:B------:R-:W0:Y:S02]  /*0080*/  S2R R3, SR_CTAID.X ;  /* 0x0000000000037919 */ /* 0x000e240000002500 */
[----:B------:R-:W-:-:S04]  /*0090*/  SHF.R.S32.HI R0, RZ, 0x7, R0 ;  /* 0x00000007ff007819 */ /* 0x000fc80000011400 */
[-C--:B------:R-:W-:Y:S02]  /*00a0*/  IABS R7, R0.reuse ;  /* 0x0000000000077213 */ /* 0x080fe40000000000 */
[----:B------:R-:W-:Y:S02]  /*00b0*/  IABS R10, R0 ;  /* 0x00000000000a7213 */ /* 0x000fe40000000000 */
[----:B------:R-:W1:Y:S01]  /*00c0*/  I2F.RP R2, R7 ;  /* 0x0000000700027306 */ /* 0x000e620000209400 */
[----:B0-----:R-:W-:-:S07]  /*00d0*/  IABS R8, R3 ;  /* 0x0000000300087213 */ /* 0x001fce0000000000 */
[----:B-1----:R-:W0:Y:S02]  /*00e0*/  MUFU.RCP R2, R2 ;  /* 0x0000000200027308 */ /* 0x002e240000001000 */
[----:B0-----:R-:W-:-:S06]  /*00f0*/  IADD3 R4, R2, 0xffffffe, RZ ;  /* 0x0ffffffe02047810 */ /* 0x001fcc0007ffe0ff */
[----:B------:R0:W1:Y:S02]  /*0100*/  F2I.FTZ.U32.TRUNC.NTZ R5, R4 ;  /* 0x0000000400057305 */ /* 0x000064000021f000 */
[----:B0-----:R-:W-:Y:S02]  /*0110*/  IMAD.MOV.U32 R4, RZ, RZ, RZ ;  /* 0x000000ffff047224 */ /* 0x001fe400078e00ff */
[----:B-1----:R-:W-:-:S04]  /*0120*/  IMAD.MOV R6, RZ, RZ, -R5 ;  /* 0x000000ffff067224 */ /* 0x002fc800078e0a05 */
[----:B------:R-:W-:Y:S02]  /*0130*/  IMAD R9, R6, R7, RZ ;  /* 0x0000000706097224 */ /* 0x000fe400078e02ff */
[----:B------:R-:W-:Y:S02]  /*0140*/  IMAD.MOV.U32 R6, RZ, RZ, R8 ;  /* 0x000000ffff067224 */ /* 0x000fe400078e0008 */
[----:B------:R-:W-:-:S04]  /*0150*/  IMAD.HI.U32 R5, R5, R9, R4 ;  /* 0x0000000905057227 */ /* 0x000fc800078e0004 */
[----:B------:R-:W-:Y:S02]  /*0160*/  IMAD.MOV R9, RZ, RZ, -R10 ;  /* 0x000000ffff097224 */ /* 0x000fe400078e0a0a */
[----:B------:R-:W-:-:S04]  /*0170*/  IMAD.HI.U32 R2, R5, R6, RZ ;  /* 0x0000000605027227 */ /* 0x000fc800078e00ff */
[----:B------:R-:W-:-:S05]  /*0180*/  IMAD R4, R2, R9, R6 ;  /* 0x0000000902047224 */ /* 0x000fca00078e0206 */
[----:B------:R-:W-:-:S13]  /*0190*/  ISETP.GT.U32.AND P1, PT, R7, R4, PT ;  /* 0x000000040700720c */ /* 0x000fda0003f24070 */
[----:B------:R-:W-:Y:S01]  /*01a0*/  @!P1 IMAD.IADD R4, R4, 0x1, -R7 ;  /* 0x0000000104049824 */ /* 0x000fe200078e0a07 */
[----:B------:R-:W-:Y:S02]  /*01b0*/  @!P1 IADD3 R2, R2, 0x1, RZ ;  /* 0x0000000102029810 */ /* 0x000fe40007ffe0ff */
[----:B------:R-:W-:Y:S02]  /*01c0*/  ISETP.NE.AND P1, PT, R0, RZ, PT ;  /* 0x000000ff0000720c */ /* 0x000fe40003f25270 */
[----:B------:R-:W-:Y:S02]  /*01d0*/  ISETP.GE.U32.AND P0, PT, R4, R7, PT ;  /* 0x000000070400720c */ /* 0x000fe40003f06070 */
[----:B------:R-:W-:-:S04]  /*01e0*/  LOP3.LUT R4, R3, R0, RZ, 0x3c, !PT ;  /* 0x0000000003047212 */ /* 0x000fc800078e3cff */
[----:B------:R-:W-:Y:S01]  /*01f0*/  ISETP.GE.AND P2, PT, R4, RZ, PT ;  /* 0x000000ff0400720c */ /* 0x000fe20003f46270 */
[----:B------:R-:W-:-:S05]  /*0200*/  IMAD.MOV.U32 R4, RZ, RZ, c[0x0][0x178] ;  /* 0x00005e00ff047624 */ /* 0x000fca00078e00ff */
[----:B------:R-:W-:Y:S02]  /*0210*/  IADD3 R4, R4, 0x3f, RZ ;  /* 0x0000003f04047810 */ /* 0x000fe40007ffe0ff */
[----:B------:R-:W-:Y:S02]  /*0220*/  @P0 IADD3 R2, R2, 0x1, RZ ;  /* 0x0000000102020810 */ /* 0x000fe40007ffe0ff */
[----:B------:R-:W-:-:S03]  /*0230*/  SHF.R.S32.HI R5, RZ, 0x1f, R4 ;  /* 0x0000001fff057819 */ /* 0x000fc60000011404 */
[----:B------:R-:W-:Y:S01]  /*0240*/  @!P2 IMAD.MOV R2, RZ, RZ, -R2 ;  /* 0x000000ffff02a224 */ /* 0x000fe200078e0a02 */
[----:B------:R-:W-:Y:S02]  /*0250*/  LEA.HI R5, R5, R4, RZ, 0x6 ;  /* 0x0000000405057211 */ /* 0x000fe400078f30ff */
[----:B------:R-:W-:-:S04]  /*0260*/  @!P1 LOP3.LUT R2, RZ, R0, RZ, 0x33, !PT ;  /* 0x00000000ff029212 */ /* 0x000fc800078e33ff */
[----:B------:R-:W-:Y:S01]  /*0270*/  LEA.HI.SX32 R5, R5, -R2, 0x1a ;  /* 0x8000000205057211 */ /* 0x000fe200078fd2ff */
[----:B------:R-:W-:-:S03]  /*0280*/  IMAD.MOV R7, RZ, RZ, -R2 ;  /* 0x000000ffff077224 */ /* 0x000fc600078e0a02 */
[----:B------:R-:W-:Y:S01]  /*0290*/  IMNMX R10, R5, 0x1, PT ;  /* 0x00000001050a7817 */ /* 0x000fe20003800200 */
[----:B------:R-:W-:-:S03]  /*02a0*/  IMAD R9, R0, R7, R3 ;  /* 0x0000000700097224 */ /* 0x000fc600078e0203 */
[-C--:B------:R-:W-:Y:S02]  /*02b0*/  IABS R8, R10.reuse ;  /* 0x0000000a00087213 */ /* 0x080fe40000000000 */
[----:B------:R-:W-:Y:S02]  /*02c0*/  IABS R0, R10 ;  /* 0x0000000a00007213 */ /* 0x000fe40000000000 */
[----:B------:R-:W0:Y:S01]  /*02d0*/  I2F.RP R6, R8 ;  /* 0x0000000800067306 */ /* 0x000e220000209400 */
[----:B------:R-:W-:-:S07]  /*02e0*/  IABS R7, R9 ;  /* 0x0000000900077213 */ /* 0x000fce0000000000 */
[----:B0-----:R-:W0:Y:S02]  /*02f0*/  MUFU.RCP R6, R6 ;  /* 0x0000000600067308 */ /* 0x001e240000001000 */
[----:B0-----:R-:W-:-:S06]  /*0300*/  IADD3 R4, R6, 0xffffffe, RZ ;  /* 0x0ffffffe06047810 */ /* 0x001fcc0007ffe0ff */
[----:B------:R0:W1:Y:S02]  /*0310*/  F2I.FTZ.U32.TRUNC.NTZ R5, R4 ;  /* 0x0000000400057305 */ /* 0x000064000021f000 */
[----:B0-----:R-:W-:Y:S02]  /*0320*/  IMAD.MOV.U32 R4, RZ, RZ, RZ ;  /* 0x000000ffff047224 */ /* 0x001fe400078e00ff */
[----:B-1----:R-:W-:-:S04]  /*0330*/  IMAD.MOV R11, RZ, RZ, -R5 ;  /* 0x000000ffff0b7224 */ /* 0x002fc800078e0a05 */
[----:B------:R-:W-:-:S04]  /*0340*/  IMAD.MOV.U32 R3, RZ, RZ, R11 ;  /* 0x000000ffff037224 */ /* 0x000fc800078e000b */
[----:B------:R-:W-:-:S04]  /*0350*/  IMAD R3, R3, R8, RZ ;  /* 0x0000000803037224 */ /* 0x000fc800078e02ff */
        /* <DEDUP_REMOVED lines=10> */
[----:B------:R-:W-:-:S07]  /*0400*/  ISETP.GE.AND P2, PT, R3, RZ, PT ;  /* 0x000000ff0300720c */ /* 0x000fce0003f46270 */
[----:B------:R-:W-:-:S06]  /*0410*/  @P0 IADD3 R0, R0, 0x1, RZ ;  /* 0x0000000100000810 */ /* 0x000fcc0007ffe0ff */
[----:B------:R-:W-:Y:S01]  /*0420*/  @!P2 IMAD.MOV R0, RZ, RZ, -R0 ;  /* 0x000000ffff00a224 */ /* 0x000fe200078e0a00 */
[----:B------:R-:W-:-:S05]  /*0430*/  @!P1 LOP3.LUT R0, RZ, R10, RZ, 0x33, !PT ;  /* 0x0000000aff009212 */ /* 0x000fca00078e33ff */
[----:B------:R-:W-:Y:S01]  /*0440*/  IMAD.MOV R3, RZ, RZ, -R0 ;  /* 0x000000ffff037224 */ /* 0x000fe200078e0a00 */
[----:B------:R0:W-:Y:S03]  /*0450*/  STL [R1+0x980], R0 ;  /* 0x0009800001007387 */ /* 0x0001e60000100800 */
[----:B------:R-:W-:Y:S01]  /*0460*/  IMAD R3, R10, R3, R9 ;  /* 0x000000030a037224 */ /* 0x000fe200078e0209 */
[----:B------:R1:W-:Y:S03]  /*0470*/  STL [R1+0x978], R26 ;  /* 0x0009781a01007387 */ /* 0x0003e60000100800 */
[----:B0-----:R-:W-:-:S05]  /*0480*/  IMAD.IADD R0, R2, 0x1, R3 ;  /* 0x0000000102007824 */ /* 0x001fca00078e0203 */
[----:B------:R0:W-:Y:S04]  /*0490*/  STL [R1+0x10], R0 ;  /* 0x0000100001007387 */ /* 0x0001e80000100800 */
[----:B-1----:R-:W2:Y:S01]  /*04a0*/  LDL.LU R26, [R1+0x10] ;  /* 0x00001000011a7983 */ /* 0x002ea20000300800 */
[----:B------:R-:W-:Y:S01]  /*04b0*/  ULDC.64 UR8, c[0x0][0x118] ;  /* 0x0000460000087ab9 */ /* 0x000fe20000000a00 */
[----:B------:R-:W-:Y:S01]  /*04c0*/  CS2R R20, SRZ ;  /* 0x0000000000147805 */ /* 0x000fe2000001ff00 */
[----:B------:R-:W-:Y:S01]  /*04d0*/  CS2R R18, SRZ ;  /* 0x0000000000127805 */ /* 0x000fe2000001ff00 */
[----:B------:R1:W-:Y:S01]  /*04e0*/  STL [R1+0x97c], R27 ;  /* 0x00097c1b01007387 */ /* 0x0003e20000100800 */
[----:B------:R-:W-:Y:S01]  /*04f0*/  CS2R R16, SRZ ;  /* 0x0000000000107805 */ /* 0x000fe2000001ff00 */
[----:B0-----:R-:W-:Y:S01]  /*0500*/  IADD3 R0, R28, 0x7f, RZ ;  /* 0x0000007f1c007810 */ /* 0x001fe20007ffe0ff */
[----:B------:R-:W-:Y:S01]  /*0510*/  CS2R R14, SRZ ;  /* 0x00000000000e7805 */ /* 0x000fe2000001ff00 */
[----:B------:R-:W-:Y:S01]  /*0520*/  STL [R1], RZ ;  /* 0x000000ff01007387 */ /* 0x000fe20000100800 */
[----:B------:R-:W-:Y:S01]  /*0530*/  CS2R R12, SRZ ;  /* 0x00000000000c7805 */ /* 0x000fe2000001ff00 */
[----:B------:R-:W-:Y:S01]  /*0540*/  ISETP.GE.AND P0, PT, R0, 0x80, PT ;  /* 0x000000800000780c */ /* 0x000fe20003f06270 */
[----:B------:R-:W-:Y:S01]  /*0550*/  CS2R R10, SRZ ;  /* 0x00000000000a7805 */ /* 0x000fe2000001ff00 */
[----:B------:R-:W-:Y:S01]  /*0560*/  STL [R1+0x4], RZ ;  /* 0x000004ff01007387 */ /* 0x000fe20000100800 */
[----:B------:R-:W-:Y:S01]  /*0570*/  CS2R R8, SRZ ;  /* 0x0000000000087805 */ /* 0x000fe2000001ff00 */
[----:B------:R-:W-:Y:S01]  /*0580*/  CS2R R6, SRZ ;  /* 0x0000000000067805 */ /* 0x000fe2000001ff00 */
[----:B------:R-:W-:Y:S01]  /*0590*/  CS2R R2, SRZ ;  /* 0x0000000000027805 */ /* 0x000fe2000001ff00 */
[----:B------:R-:W3:Y:S01]  /*05a0*/  LDL.LU R0, [R1+0x980] ;  /* 0x0009800001007983 */ /* 0x000ee20000300800 */
[----:B------:R-:W-:Y:S01]  /*05b0*/  IMAD.MOV.U32 R5, RZ, RZ, RZ ;  /* 0x000000ffff057224 */ /* 0x000fe200078e00ff */
[----:B------:R-:W-:Y:S01]  /*05c0*/  CS2R R24, SRZ ;  /* 0x0000000000187805 */ /* 0x000fe2000001ff00 */
[----:B------:R-:W-:Y:S01]  /*05d0*/  CS2R R22, SRZ ;  /* 0x0000000000167805 */ /* 0x000fe2000001ff00 */
[----:B-1----:R-:W0:Y:S01]  /*05e0*/  S2R R27, SR_TID.X ;  /* 0x00000000001b7919 */ /* 0x002e220000002100 */
[----:B------:R-:W-:-:S03]  /*05f0*/  CS2R R28, SRZ ;  /* 0x00000000001c7805 */ /* 0x000fc6000001ff00 */
[----:B------:R-:W-:Y:S04]  /*0600*/  STL [R1+0x8], RZ ;  /* 0x000008ff01007387 */ /* 0x000fe80000100800 */
[----:B------:R-:W-:Y:S01]  /*0610*/  STL [R1+0xc], RZ ;  /* 0x00000cff01007387 */ /* 0x000fe20000100800 */
[----:B0-----:R-:W-:-:S05]  /*0620*/  LOP3.LUT R27, R27, 0x3f, RZ, 0xc0, !PT ;  /* 0x0000003f1b1b7812 */ /* 0x001fca00078ec0ff */
[----:B--2---:R-:W-:Y:S02]  /*0630*/  IMAD R26, R26, 0x40, R27 ;  /* 0x000000401a1a7824 */ /* 0x004fe400078e021b */
[----:B------:R0:W5:Y:S04]  /*0640*/  LDL.LU R27, [R1+0x97c] ;  /* 0x00097c00011b7983 */ /* 0x0001680000300800 */
[----:B------:R1:W-:Y:S01]  /*0650*/  STL [R1+0x878], R26 ;  /* 0x0008781a01007387 */ /* 0x0003e20000100800 */
[----:B---3--:R-:W-:-:S03]  /*0660*/  IMAD.SHL.U32 R0, R0, 0x80, RZ ;  /* 0x0000008000007824 */ /* 0x008fc600078e00ff */
[----:B-1----:R0:W5:Y:S04]  /*0670*/  LDL.LU R26, [R1+0x978] ;  /* 0x00097800011a7983 */ /* 0x0021680000300800 */
[----:B------:R0:W-:Y:S01]  /*0680*/  STL [R1+0x1cc], R0 ;  /* 0x0001cc0001007387 */ /* 0x0001e20000100800 */
[----:B------:R-:W-:Y:S05]  /*0690*/  @!P0 BRA `(.L_x_0) ;  /* 0x000247f000008947 */ /* 0x000fea0003800000 */
[----:B------:R-:W2:Y:S01]  /*06a0*/  LDL R28, [R1+0x878] ;  /* 0x00087800011c7983 */ /* 0x000ea20000100800 */
[----:B------:R-:W-:Y:S01]  /*06b0*/  IABS R6, c[0x0][0x17c] ;  /* 0x00005f0000067a13 */ /* 0x000fe20000000000 */
[----:B------:R-:W-:Y:S01]  /*06c0*/  IMAD.MOV.U32 R29, RZ, RZ, R0 ;  /* 0x000000ffff1d7224 */ /* 0x000fe200078e0000 */
[----:B------:R-:W-:Y:S01]  /*06d0*/  IABS R3, c[0x0][0x178] ;  /* 0x00005e0000037a13 */ /* 0x000fe20000000000 */
[----:B------:R-:W-:Y:S01]  /*06e0*/  ULDC.64 UR6, c[0x0][0x188] ;  /* 0x0000620000067ab9 */ /* 0x000fe20000000a00 */
[----:B------:R-:W1:Y:S02]  /*06f0*/  I2F.RP R2, R6 ;  /* 0x0000000600027306 */ /* 0x000e640000209400 */
[----:B------:R-:W-:-:S02]  /*0700*/  IABS R11, R29 ;  /* 0x0000001d000b7213 */ /* 0x000fc40000000000 */
[----:B------:R-:W-:-:S04]  /*0710*/  IADD3 R12, R29, 0x7b, RZ ;  /* 0x0000007b1d0c7810 */ /* 0x000fc80007ffe0ff */
[----:B0-----:R-:W0:Y:S08]  /*0720*/  I2F.RP R0, R3 ;  /* 0x0000000300007306 */ /* 0x001e300000209400 */
[----:B-1----:R-:W1:Y:S08]  /*0730*/  MUFU.RCP R2, R2 ;  /* 0x0000000200027308 */ /* 0x002e700000001000 */
[----:B0-----:R-:W0:Y:S01]  /*0740*/  MUFU.RCP R0, R0 ;  /* 0x0000000000007308 */ /* 0x001e220000001000 */
[----:B-1----:R-:W-:-:S07]  /*0750*/  IADD3 R4, R2, 0xffffffe, RZ ;  /* 0x0ffffffe02047810 */ /* 0x002fce0007ffe0ff */
[----:B------:R1:W3:Y:S01]  /*0760*/  F2I.FTZ.U32.TRUNC.NTZ R5, R4 ;  /* 0x0000000400057305 */ /* 0x0002e2000021f000 */
[----:B0-----:R-:W-:-:S07]  /*0770*/  IADD3 R8, R0, 0xffffffe, RZ ;  /* 0x0ffffffe00087810 */ /* 0x001fce0007ffe0ff */
[----:B------:R0:W4:Y:S01]  /*0780*/  F2I.FTZ.U32.TRUNC.NTZ R9, R8 ;  /* 0x0000000800097305 */ /* 0x000122000021f000 */
[----:B-1----:R-:W-:Y:S02]  /*0790*/  IMAD.MOV.U32 R4, RZ, RZ, RZ ;  /* 0x000000ffff047224 */ /* 0x002fe400078e00ff */
[----:B---3--:R-:W-:Y:S02]  /*07a0*/  IMAD.MOV R23, RZ, RZ, -R5 ;  /* 0x000000ffff177224 */ /* 0x008fe400078e0a05 */
[----:B0-----:R-:W-:Y:S02]  /*07b0*/  IMAD.MOV.U32 R8, RZ, RZ, RZ ;  /* 0x000000ffff087224 */ /* 0x001fe400078e00ff */
[----:B------:R-:W-:Y:S02]  /*07c0*/  IMAD R23, R23, R6, RZ ;  /* 0x0000000617177224 */ /* 0x000fe400078e02ff */
[----:B----4-:R-:W-:Y:S02]  /*07d0*/  IMAD.MOV R10, RZ, RZ, -R9 ;  /* 0x000000ffff0a7224 */ /* 0x010fe400078e0a09 */
[----:B------:R-:W-:Y:S01]  /*07e0*/  IMAD.HI.U32 R23, R5, R23, R4 ;  /* 0x0000001705177227 */ /* 0x000fe200078e0004 */
[----:B------:R-:W-:-:S03]  /*07f0*/  IADD3 R4, R29, 0x7f, RZ ;  /* 0x0000007f1d047810 */ /* 0x000fc60007ffe0ff */
[----:B------:R-:W-:Y:S01]  /*0800*/  IMAD R7, R10, R3, RZ ;  /* 0x000000030a077224 */ /* 0x000fe200078e02ff */
[----:B------:R-:W-:Y:S02]  /*0810*/  IADD3 R10, R29, 0x7d, RZ ;  /* 0x0000007d1d0a7810 */ /* 0x000fe40007ffe0ff */
[----:B------:R-:W-:Y:S01]  /*0820*/  ISETP.GE.AND P5, PT, R4, RZ, PT ;  /* 0x000000ff0400720c */ /* 0x000fe20003fa6270 */
[----:B------:R-:W-:Y:S01]  /*0830*/  IMAD.HI.U32 R8, R9, R7, R8 ;  /* 0x0000000709087227 */ /* 0x000fe200078e0008 */
[----:B------:R-:W-:Y:S02]  /*0840*/  IABS R9, R4 ;  /* 0x0000000400097213 */ /* 0x000fe40000000000 */
[----:B------:R-:W-:Y:S01]  /*0850*/  IABS R13, R10 ;  /* 0x0000000a000d7213 */ /* 0x000fe20000000000 */
[----:B------:R-:W-:Y:S01]  /*0860*/  IMAD.MOV.U32 R7, RZ, RZ, R11 ;  /* 0x000000ffff077224 */ /* 0x000fe200078e000b */
[----:B------:R-:W-:-:S03]  /*0870*/  IADD3 R11, R29, 0x7e, RZ ;  /* 0x0000007e1d0b7810 */ /* 0x000fc60007ffe0ff */
[----:B------:R-:W-:Y:S01]  /*0880*/  IMAD.HI.U32 R0, R23, R7, RZ ;  /* 0x0000000717007227 */ /* 0x000fe200078e00ff */
[----:B------:R-:W-:Y:S02]  /*0890*/  IABS R15, R11 ;  /* 0x0000000b000f7213 */ /* 0x000fe40000000000 */
[----:B------:R-:W-:Y:S01]  /*08a0*/  ISETP.GE.AND P3, PT, R11, RZ, PT ;  /* 0x000000ff0b00720c */ /* 0x000fe20003f66270 */
[----:B------:R-:W-:Y:S01]  /*08b0*/  IMAD.MOV R0, RZ, RZ, -R0 ;  /* 0x000000ffff007224 */ /* 0x000fe200078e0a00 */
[----:B------:R-:W-:Y:S01]  /*08c0*/  IABS R11, R12 ;  /* 0x0000000c000b7213 */ /* 0x000fe20000000000 */
[----:B------:R-:W-:-:S04]  /*08d0*/  IMAD.HI.U32 R4, R23, R13, RZ ;  /* 0x0000000d17047227 */ /* 0x000fc800078e00ff */
[----:B------:R-:W-:Y:S02]  /*08e0*/  IMAD R7, R6, R0, R7 ;  /* 0x0000000006077224 */ /* 0x000fe400078e0207 */
[----:B------:R-:W-:-:S03]  /*08f0*/  IMAD.MOV R4, RZ, RZ, -R4 ;  /* 0x000000ffff047224 */ /* 0x000fc600078e0a04 */
[C---:B------:R-:W-:Y:S01]  /*0900*/  ISETP.GT.U32.AND P1, PT, R6.reuse, R7, PT ;  /* 0x000000070600720c */ /* 0x040fe20003f24070 */
[----:B------:R-:W-:-:S05]  /*0910*/  IMAD R13, R6, R4, R13 ;  /* 0x00000004060d7224 */ /* 0x000fca00078e020d */
[----:B------:R-:W-:-:S07]  /*0920*/  ISETP.GT.U32.AND P4, PT, R6, R13, PT ;  /* 0x0000000d0600720c */ /* 0x000fce0003f84070 */
[----:B------:R-:W-:-:S05]  /*0930*/  @!P1 IMAD.IADD R7, R7, 0x1, -R6 ;  /* 0x0000000107079824 */ /* 0x000fca00078e0a06 */
[----:B------:R-:W-:Y:S01]  /*0940*/  ISETP.GT.U32.AND P6, PT, R6, R7, PT ;  /* 0x000000070600720c */ /* 0x000fe20003fc4070 */
[----:B------:R-:W-:-:S05]  /*0950*/  @!P4 IMAD.IADD R13, R13, 0x1, -R6 ;  /* 0x000000010d0dc824 */ /* 0x000fca00078e0a06 */
[----:B------:R-:W-:-:S07]  /*0960*/  ISETP.GT.U32.AND P4, PT, R6, R13, PT ;  /* 0x0000000d0600720c */ /* 0x000fce0003f84070 */
[----:B------:R-:W-:Y:S01]  /*0970*/  @!P6 IMAD.IADD R7, R7, 0x1, -R6 ;  /* 0x000000010707e824 */ /* 0x000fe200078e0a06 */
[----:B--2---:R-:W-:-:S05]  /*0980*/  IABS R2, R28 ;  /* 0x0000001c00027213 */ /* 0x004fca0000000000 */
[----:B------:R-:W-:-:S04]  /*0990*/  IMAD.HI.U32 R8, R8, R2, RZ ;  /* 0x0000000208087227 */ /* 0x000fc800078e00ff */
[----:B------:R-:W-:-:S04]  /*09a0*/  IMAD.MOV R8, RZ, RZ, -R8 ;  /* 0x000000ffff087224 */ /* 0x000fc800078e0a08 */
[----:B------:R-:W-:Y:S01]  /*09b0*/  IMAD R0, R3, R8, R2 ;  /* 0x0000000803007224 */ /* 0x000fe200078e0202 */
[----:B------:R-:W-:Y:S01]  /*09c0*/  IADD3 R8, R29, 0x7c, RZ ;  /* 0x0000007c1d087810 */ /* 0x000fe20007ffe0ff */
[----:B------:R-:W-:-:S03]  /*09d0*/  IMAD.HI.U32 R2, R23, R9, RZ ;  /* 0x0000000917027227 */ /* 0x000fc600078e00ff */
[----:B------:R-:W-:Y:S01]  /*09e0*/  ISETP.GT.U32.AND P0, PT, R3, R0, PT ;  /* 0x000000000300720c */ /* 0x000fe20003f04070 */
[----:B------:R-:W-:Y:S02]  /*09f0*/  IMAD.MOV R5, RZ, RZ, -R2 ;  /* 0x000000ffff057224 */ /* 0x000fe400078e0a02 */
[----:B------:R-:W-:-:S04]  /*0a00*/  IMAD.HI.U32 R2, R23, R15, RZ ;  /* 0x0000000f17027227 */ /* 0x000fc800078e00ff */
[----:B------:R-:W-:Y:S01]  /*0a10*/  IMAD R9, R6, R5, R9 ;  /* 0x0000000506097224 */ /* 0x000fe200078e0209 */
[----:B------:R-:W-:Y:S01]  /*0a20*/  IABS R5, R8 ;  /* 0x0000000800057213 */ /* 0x000fe20000000000 */
[----:B------:R-:W-:-:S03]  /*0a30*/  IMAD.MOV R2, RZ, RZ, -R2 ;  /* 0x000000ffff027224 */ /* 0x000fc600078e0a02 */
[----:B------:R-:W-:Y:S01]  /*0a40*/  ISETP.GT.U32.AND P1, PT, R6, R9, PT ;  /* 0x000000090600720c */ /* 0x000fe20003f24070 */
[----:B------:R-:W-:Y:S02]  /*0a50*/  @!P0 IMAD.IADD R0, R0, 0x1, -R3 ;  /* 0x0000000100008824 */ /* 0x000fe400078e0a03 */
[C---:B------:R-:W-:Y:S02]  /*0a60*/  IMAD R15, R6.reuse, R2, R15 ;  /* 0x00000002060f7224 */ /* 0x040fe400078e020f */
[----:B------:R-:W-:Y:S01]  /*0a70*/  IMAD.HI.U32 R2, R23, R5, RZ ;  /* 0x0000000517027227 */ /* 0x000fe200078e00ff */
[----:B------:R-:W-:Y:S02]  /*0a80*/  ISETP.GT.U32.AND P0, PT, R3, R0, PT ;  /* 0x000000000300720c */ /* 0x000fe40003f04070 */
[----:B------:R-:W-:Y:S01]  /*0a90*/  ISETP.GT.U32.AND P2, PT, R6, R15, PT ;  /* 0x0000000f0600720c */ /* 0x000fe20003f44070 */
[----:B------:R-:W-:Y:S02]  /*0aa0*/  IMAD.MOV R4, RZ, RZ, -R2 ;  /* 0x000000ffff047224 */ /* 0x000fe400078e0a02 */
[----:B------:R-:W-:-:S04]  /*0ab0*/  IMAD.HI.U32 R2, R23, R11, RZ ;  /* 0x0000000b17027227 */ /* 0x000fc800078e00ff */
[--C-:B------:R-:W-:Y:S01]  /*0ac0*/  @!P1 IMAD.IADD R9, R9, 0x1, -R6.reuse ;  /* 0x0000000109099824 */ /* 0x100fe200078e0a06 */
[----:B------:R-:W-:Y:S01]  /*0ad0*/  ISETP.GE.AND P1, PT, R29, RZ, PT ;  /* 0x000000ff1d00720c */ /* 0x000fe20003f26270 */
[----:B------:R-:W-:Y:S02]  /*0ae0*/  IMAD R5, R6, R4, R5 ;  /* 0x0000000406057224 */ /* 0x000fe400078e0205 */
[----:B------:R-:W-:Y:S01]  /*0af0*/  @!P0 IMAD.IADD R0, R0, 0x1, -R3 ;  /* 0x0000000100008824 */ /* 0x000fe200078e0a03 */
[----:B------:R-:W-:Y:S01]  /*0b00*/  ISETP.GT.U32.AND P6, PT, R6, R9, PT ;  /* 0x000000090600720c */ /* 0x000fe20003fc4070 */
[----:B------:R-:W-:Y:S01]  /*0b10*/  @!P2 IMAD.IADD R15, R15, 0x1, -R6 ;  /* 0x000000010f0fa824 */ /* 0x000fe200078e0a06 */
[----:B------:R-:W-:Y:S01]  /*0b20*/  ISETP.GE.AND P0, PT, R10, RZ, PT ;  /* 0x000000ff0a00720c */ /* 0x000fe20003f06270 */
[----:B------:R-:W-:Y:S01]  /*0b30*/  IMAD.MOV R2, RZ, RZ, -R2 ;  /* 0x000000ffff027224 */ /* 0x000fe200078e0a02 */
[----:B------:R-:W-:Y:S02]  /*0b40*/  STL [R1+0xaac], R0 ;  /* 0x000aac0001007387 */ /* 0x000fe40000100800 */
[----:B------:R-:W-:-:S03]  /*0b50*/  ISETP.GT.U32.AND P2, PT, R6, R15, PT ;  /* 0x0000000f0600720c */ /* 0x000fc60003f44070 */
[----:B------:R-:W-:-:S04]  /*0b60*/  @!P1 IMAD.MOV R7, RZ, RZ, -R7 ;  /* 0x000000ffff079224 */ /* 0x000fc800078e0a07 */
[--C-:B------:R-:W-:Y:S01]  /*0b70*/  @!P6 IMAD.IADD R9, R9, 0x1, -R6.reuse ;  /* 0x000000010909e824 */ /* 0x100fe200078e0a06 */
[----:B------:R0:W-:Y:S04]  /*0b80*/  STL [R1+0xab0], R7 ;  /* 0x000ab00701007387 */ /* 0x0001e80000100800 */
[----:B0-----:R-:W2:Y:S01]  /*0b90*/  LDL R7, [R1+0x1cc] ;  /* 0x0001cc0001077983 */ /* 0x001ea20000100800 */
[C---:B------:R-:W-:Y:S01]  /*0ba0*/  IMAD R11, R6.reuse, R2, R11 ;  /* 0x00000002060b7224 */ /* 0x040fe200078e020b */
[----:B------:R-:W-:Y:S01]  /*0bb0*/  ISETP.GT.U32.AND P1, PT, R6, R5, PT ;  /* 0x000000050600720c */ /* 0x000fe20003f24070 */
[----:B------:R-:W-:Y:S01]  /*0bc0*/  IMAD.MOV.U32 R14, RZ, RZ, R9 ;  /* 0x000000ffff0e7224 */ /* 0x000fe200078e0009 */
[----:B------:R-:W-:Y:S01]  /*0bd0*/  ISETP.GE.AND P6, PT, R8, RZ, PT ;  /* 0x000000ff0800720c */ /* 0x000fe20003fc6270 */
[----:B------:R-:W-:Y:S01]  /*0be0*/  @!P2 IMAD.IADD R15, R15, 0x1, -R6 ;  /* 0x000000010f0fa824 */ /* 0x000fe200078e0a06 */
[----:B------:R-:W-:Y:S01]  /*0bf0*/  ISETP.GE.AND P2, PT, R12, RZ, PT ;  /* 0x000000ff0c00720c */ /* 0x000fe20003f46270 */
[----:B------:R-:W-:Y:S01]  /*0c00*/  @!P5 IMAD.MOV R14, RZ, RZ, -R14 ;  /* 0x000000ffff0ed224 */ /* 0x000fe200078e0a0e */
[----:B------:R-:W-:Y:S01]  /*0c10*/  ISETP.GT.U32.AND P5, PT, R6, R11, PT ;  /* 0x0000000b0600720c */ /* 0x000fe20003fa4070 */
[----:B------:R-:W-:-:S02]  /*0c20*/  IMAD.MOV.U32 R0, RZ, RZ, R15 ;  /* 0x000000ffff007224 */ /* 0x000fc400078e000f */
[----:B------:R-:W-:Y:S01]  /*0c30*/  @!P4 IMAD.IADD R13, R13, 0x1, -R6 ;  /* 0x000000010d0dc824 */ /* 0x000fe200078e0a06 */
[----:B------:R-:W-:Y:S01]  /*0c40*/  STL [R1+0x34], R14 ;  /* 0x0000340e01007387 */ /* 0x000fe20000100800 */
[----:B------:R-:W-:Y:S02]  /*0c50*/  @!P3 IMAD.MOV R0, RZ, RZ, -R0 ;  /* 0x000000ffff00b224 */ /* 0x000fe400078e0a00 */
[----:B------:R-:W-:-:S03]  /*0c60*/  @!P1 IMAD.IADD R5, R5, 0x1, -R6 ;  /* 0x0000000105059824 */ /* 0x000fc600078e0a06 */
[----:B------:R0:W-:Y:S03]  /*0c70*/  STL [R1+0x30], R0 ;  /* 0x0000300001007387 */ /* 0x0001e60000100800 */
[----:B------:R-:W-:Y:S01]  /*0c80*/  @!P5 IMAD.IADD R11, R11, 0x1, -R6 ;  /* 0x000000010b0bd824 */ /* 0x000fe200078e0a06 */
[----:B------:R-:W-:-:S04]  /*0c90*/  ISETP.GT.U32.AND P5, PT, R6, R5, PT ;  /* 0x000000050600720c */ /* 0x000fc80003fa4070 */
[----:B------:R-:W-:Y:S01]  /*0ca0*/  ISETP.GT.U32.AND P3, PT, R6, R11, PT ;  /* 0x0000000b0600720c */ /* 0x000fe20003f64070 */
[----:B0-----:R-:W-:-:S04]  /*0cb0*/  IMAD.MOV.U32 R0, RZ, RZ, R13 ;  /* 0x000000ffff007224 */ /* 0x001fc800078e000d */
[----:B------:R-:W-:-:S04]  /*0cc0*/  @!P0 IMAD.MOV R0, RZ, RZ, -R0 ;  /* 0x000000ffff008224 */ /* 0x000fc800078e0a00 */
[--C-:B------:R-:W-:Y:S01]  /*0cd0*/  @!P5 IMAD.IADD R5, R5, 0x1, -R6.reuse ;  /* 0x000000010505d824 */ /* 0x100fe200078e0a06 */
[----:B------:R0:W-:Y:S03]  /*0ce0*/  STL [R1+0x24], R0 ;  /* 0x0000240001007387 */ /* 0x0001e60000100800 */
[----:B------:R-:W-:Y:S02]  /*0cf0*/  IMAD.MOV.U32 R14, RZ, RZ, R5 ;  /* 0x000000ffff0e7224 */ /* 0x000fe400078e0005 */
[----:B------:R-:W-:Y:S02]  /*0d00*/  @!P3 IMAD.IADD R11, R11, 0x1, -R6 ;  /* 0x000000010b0bb824 */ /* 0x000fe400078e0a06 */
[----:B------:R-:W-:Y:S02]  /*0d10*/  @!P6 IMAD.MOV R14, RZ, RZ, -R14 ;  /* 0x000000ffff0ee224 */ /* 0x000fe400078e0a0e */
[----:B0-----:R-:W-:-:S03]  /*0d20*/  IMAD.MOV.U32 R0, RZ, RZ, R11 ;  /* 0x000000ffff007224 */ /* 0x001fc600078e000b */
[----:B------:R0:W-:Y:S01]  /*0d30*/  STL [R1+0x20], R14 ;  /* 0x0000200e01007387 */ /* 0x0001e20000100800 */
[----:B------:R-:W-:-:S05]  /*0d40*/  @!P2 IMAD.MOV R0, RZ, RZ, -R0 ;  /* 0x000000ffff00a224 */ /* 0x000fca00078e0a00 */
[----:B------:R1:W-:Y:S01]  /*0d50*/  STL [R1+0x4], R0 ;  /* 0x0000040001007387 */ /* 0x0003e20000100800 */
[C---:B--2---:R-:W-:Y:S02]  /*0d60*/  IADD3 R2, R7.reuse, 0x7a, RZ ;  /* 0x0000007a07027810 */ /* 0x044fe40007ffe0ff */
[----:B------:R-:W-:Y:S02]  /*0d70*/  IADD3 R3, R7, 0x79, RZ ;  /* 0x0000007907037810 */ /* 0x000fe40007ffe0ff */
[----:B------:R-:W-:Y:S02]  /*0d80*/  IABS R8, R2 ;  /* 0x0000000200087213 */ /* 0x000fe40000000000 */
[----:B------:R-:W-:Y:S02]  /*0d90*/  IABS R10, R3 ;  /* 0x00000003000a7213 */ /* 0x000fe40000000000 */
[----:B------:R-:W-:Y:S01]  /*0da0*/  ISETP.GE.AND P4, PT, R2, RZ, PT ;  /* 0x000000ff0200720c */ /* 0x000fe20003f86270 */
[----:B------:R-:W-:Y:S01]  /*0db0*/  IMAD.HI.U32 R2, R23, R8, RZ ;  /* 0x0000000817027227 */ /* 0x000fe200078e00ff */
[----:B------:R-:W-:-:S02]  /*0dc0*/  ISETP.GE.AND P1, PT, R3, RZ, PT ;  /* 0x000000ff0300720c */ /* 0x000fc40003f26270 */
[----:B------:R-:W-:Y:S01]  /*0dd0*/  IADD3 R4, R7, 0x78, RZ ;  /* 0x0000007807047810 */ /* 0x000fe20007ffe0ff */
[----:B------:R-:W-:Y:S01]  /*0de0*/  IMAD.HI.U32 R3, R23, R10, RZ ;  /* 0x0000000a17037227 */ /* 0x000fe200078e00ff */
[C---:B------:R-:W-:Y:S02]  /*0df0*/  IADD3 R18, R7.reuse, 0x74, RZ ;  /* 0x0000007407127810 */ /* 0x040fe40007ffe0ff */
[----:B------:R-:W-:Y:S01]  /*0e00*/  IABS R12, R4 ;  /* 0x00000004000c7213 */ /* 0x000fe20000000000 */
[----:B------:R-:W-:Y:S01]  /*0e10*/  IMAD.MOV R9, RZ, RZ, -R2 ;  /* 0x000000ffff097224 */ /* 0x000fe200078e0a02 */
[C---:B------:R-:W-:Y:S01]  /*0e20*/  IADD3 R2, R7.reuse, 0x77, RZ ;  /* 0x0000007707027810 */ /* 0x040fe20007ffe0ff */
[----:B------:R-:W-:Y:S01]  /*0e30*/  IMAD.MOV R13, RZ, RZ, -R3 ;  /* 0x000000ffff0d7224 */ /* 0x000fe200078e0a03 */
[----:B------:R-:W-:Y:S01]  /*0e40*/  ISETP.GE.AND P0, PT, R4, RZ, PT ;  /* 0x000000ff0400720c */ /* 0x000fe20003f06270 */
[C---:B------:R-:W-:Y:S01]  /*0e50*/  IMAD R3, R6.reuse, R9, R8 ;  /* 0x0000000906037224 */ /* 0x040fe200078e0208 */
[----:B------:R-:W-:Y:S01]  /*0e60*/  IABS R9, R2 ;  /* 0x0000000200097213 */ /* 0x000fe20000000000 */
[C---:B------:R-:W-:Y:S01]  /*0e70*/  IMAD R13, R6.reuse, R13, R10 ;  /* 0x0000000d060d7224 */ /* 0x040fe200078e020a */
[----:B------:R-:W-:Y:S01]  /*0e80*/  IADD3 R8, R7, 0x76, RZ ;  /* 0x0000007607087810 */ /* 0x000fe20007ffe0ff */
[----:B------:R-:W-:Y:S01]  /*0e90*/  IMAD.HI.U32 R4, R23, R12, RZ ;  /* 0x0000000c17047227 */ /* 0x000fe200078e00ff */
[----:B------:R-:W-:-:S02]  /*0ea0*/  ISETP.GT.U32.AND P5, PT, R6, R3, PT ;  /* 0x000000030600720c */ /* 0x000fc40003fa4070 */
[----:B------:R-:W-:Y:S01]  /*0eb0*/  ISETP.GT.U32.AND P6, PT, R6, R13, PT ;  /* 0x0000000d0600720c */ /* 0x000fe20003fc4070 */
[----:B------:R-:W-:Y:S01]  /*0ec0*/  IMAD.MOV R5, RZ, RZ, -R4 ;  /* 0x000000ffff057224 */ /* 0x000fe200078e0a04 */
[----:B------:R-:W-:Y:S01]  /*0ed0*/  ISETP.GE.AND P3, PT, R2, RZ, PT ;  /* 0x000000ff0200720c */ /* 0x000fe20003f66270 */
[----:B------:R-:W-:Y:S01]  /*0ee0*/  IMAD.HI.U32 R4, R23, R9, RZ ;  /* 0x0000000917047227 */ /* 0x000fe200078e00ff */
[----:B------:R-:W-:Y:S02]  /*0ef0*/  IADD3 R2, R7, 0x75, RZ ;  /* 0x0000007507027810 */ /* 0x000fe40007ffe0ff */
[----:B------:R-:W-:Y:S01]  /*0f00*/  IABS R11, R8 ;  /* 0x00000008000b7213 */ /* 0x000fe20000000000 */
[----:B------:R-:W-:Y:S01]  /*0f10*/  IMAD.MOV R4, RZ, RZ, -R4 ;  /* 0x000000ffff047224 */ /* 0x000fe200078e0a04 */
[----:B------:R-:W-:Y:S01]  /*0f20*/  IABS R10, R2 ;  /* 0x00000002000a7213 */ /* 0x000fe20000000000 */
[----:B------:R-:W-:Y:S01]  /*0f30*/  IMAD R12, R6, R5, R12 ;  /* 0x00000005060c7224 */ /* 0x000fe200078e020c */
[----:B------:R-:W-:Y:S01]  /*0f40*/  ISETP.GE.AND P2, PT, R8, RZ, PT ;  /* 0x000000ff0800720c */ /* 0x000fe20003f46270 */
[--C-:B------:R-:W-:Y:S01]  /*0f50*/  @!P5 IMAD.IADD R3, R3, 0x1, -R6.reuse ;  /* 0x000000010303d824 */ /* 0x100fe200078e0a06 */
[----:B0-----:R-:W-:Y:S01]  /*0f60*/  IABS R14, R18 ;  /* 0x00000012000e7213 */ /* 0x001fe20000000000 */
[----:B------:R-:W-:Y:S01]  /*0f70*/  @!P6 IMAD.IADD R13, R13, 0x1, -R6 ;  /* 0x000000010d0de824 */ /* 0x000fe200078e0a06 */
[----:B------:R-:W-:Y:S01]  /*0f80*/  IADD3 R15, R7, 0x73, RZ ;  /* 0x00000073070f7810 */ /* 0x000fe20007ffe0ff */
[C---:B------:R-:W-:Y:S01]  /*0f90*/  IMAD R9, R6.reuse, R4, R9 ;  /* 0x0000000406097224 */ /* 0x040fe200078e0209 */
[C---:B------:R-:W-:Y:S01]  /*0fa0*/  ISETP.GT.U32.AND P5, PT, R6.reuse, R3, PT ;  /* 0x000000030600720c */ /* 0x040fe20003fa4070 */
[----:B------:R-:W-:Y:S01]  /*0fb0*/  IMAD.HI.U32 R4, R23, R11, RZ ;  /* 0x0000000b17047227 */ /* 0x000fe200078e00ff */
[----:B------:R-:W-:-:S02]  /*0fc0*/  ISETP.GT.U32.AND P6, PT, R6, R13, PT ;  /* 0x0000000d0600720c */ /* 0x000fc40003fc4070 */
[----:B-----5:R-:W-:Y:S01]  /*0fd0*/  IADD3 R27, R7, 0x8, RZ ;  /* 0x00000008071b7810 */ /* 0x020fe20007ffe0ff */
[----:B------:R-:W-:-:S04]  /*0fe0*/  IMAD.HI.U32 R5, R23, R10, RZ ;  /* 0x0000000a17057227 */ /* 0x000fc800078e00ff */
[----:B------:R-:W-:Y:S02]  /*0ff0*/  IMAD.MOV R8, RZ, RZ, -R4 ;  /* 0x000000ffff087224 */ /* 0x000fe400078e0a04 */
[----:B------:R-:W-:Y:S02]  /*1000*/  IMAD.MOV R5, RZ, RZ, -R5 ;  /* 0x000000ffff057224 */ /* 0x000fe400078e0a05 */
[----:B------:R-:W-:Y:S01]  /*1010*/  @!P5 IMAD.IADD R3, R3, 0x1, -R6 ;  /* 0x000000010303d824 */ /* 0x000fe200078e0a06 */
[C---:B------:R-:W-:Y:S01]  /*1020*/  ISETP.GT.U32.AND P5, PT, R6.reuse, R12, PT ;  /* 0x0000000c0600720c */ /* 0x040fe20003fa4070 */
[C---:B------:R-:W-:Y:S01]  /*1030*/  IMAD R11, R6.reuse, R8, R11 ;  /* 0x00000008060b7224 */ /* 0x040fe200078e020b */
[----:B------:R-:W-:Y:S01]  /*1040*/  IADD3 R8, R7, 0x72, RZ ;  /* 0x0000007207087810 */ /* 0x000fe20007ffe0ff */
[----:B-1----:R-:W-:Y:S02]  /*1050*/  IMAD.MOV.U32 R0, RZ, RZ, R3 ;  /* 0x000000ffff007224 */ /* 0x002fe400078e0003 */
[C---:B------:R-:W-:Y:S01]  /*1060*/  IMAD R10, R6.reuse, R5, R10 ;  /* 0x00000005060a7224 */ /* 0x040fe200078e020a */
[----:B------:R-:W-:Y:S01]  /*1070*/  IABS R17, R8 ;  /* 0x0000000800117213 */ /* 0x000fe20000000000 */
[----:B------:R-:W-:Y:S01]  /*1080*/  @!P6 IMAD.IADD R13, R13, 0x1, -R6 ;  /* 0x000000010d0de824 */ /* 0x000fe200078e0a06 */
[C---:B------:R-:W-:Y:S01]  /*1090*/  ISETP.GT.U32.AND P6, PT, R6.reuse, R11, PT ;  /* 0x0000000b0600720c */ /* 0x040fe20003fc4070 */
[----:B------:R-:W-:Y:S01]  /*10a0*/  @!P4 IMAD.MOV R0, RZ, RZ, -R0 ;  /* 0x000000ffff00c224 */ /* 0x000fe200078e0a00 */
[----:B------:R-:W-:Y:S01]  /*10b0*/  ISETP.GT.U32.AND P4, PT, R6, R9, PT ;  /* 0x000000090600720c */ /* 0x000fe20003f84070 */
[----:B------:R-:W-:Y:S01]  /*10c0*/  IMAD.MOV.U32 R4, RZ, RZ, R14 ;  /* 0x000000ffff047224 */ /* 0x000fe200078e000e */
[----:B------:R-:W-:Y:S01]  /*10d0*/  IABS R14, R15 ;  /* 0x0000000f000e7213 */ /* 0x000fe20000000000 */
[----:B------:R-:W-:Y:S01]  /*10e0*/  @!P5 IMAD.IADD R12, R12, 0x1, -R6 ;  /* 0x000000010c0cd824 */ /* 0x000fe200078e0a06 */
[----:B------:R-:W-:Y:S01]  /*10f0*/  ISETP.GT.U32.AND P5, PT, R6, R10, PT ;  /* 0x0000000a0600720c */ /* 0x000fe20003fa4070 */
[----:B------:R-:W-:Y:S01]  /*1100*/  IMAD.HI.U32 R3, R23, R4, RZ ;  /* 0x0000000417037227 */ /* 0x000fe200078e00ff */
[----:B------:R0:W-:Y:S01]  /*1110*/  STL [R1], R0 ;  /* 0x0000000001007387 */ /* 0x0001e20000100800 */
[----:B------:R-:W-:-:S02]  /*1120*/  IADD3 R5, R7, 0x71, RZ ;  /* 0x0000007107057810 */ /* 0x000fc40007ffe0ff */
[----:B------:R-:W-:Y:S02]  /*1130*/  IMAD.MOV R3, RZ, RZ, -R3 ;  /* 0x000000ffff037224 */ /* 0x000fe400078e0a03 */
[--C-:B------:R-:W-:Y:S01]  /*1140*/  @!P6 IMAD.IADD R11, R11, 0x1, -R6.reuse ;  /* 0x000000010b0be824 */ /* 0x100fe200078e0a06 */
[----:B------:R-:W-:Y:S01]  /*1150*/  IABS R16, R5 ;  /* 0x0000000500107213 */ /* 0x000fe20000000000 */
[----:B------:R-:W-:Y:S01]  /*1160*/  @!P4 IMAD.IADD R9, R9, 0x1, -R6 ;  /* 0x000000010909c824 */ /* 0x000fe200078e0a06 */
[C---:B------:R-:W-:Y:S01]  /*1170*/  ISETP.GT.U32.AND P4, PT, R6.reuse, R12, PT ;  /* 0x0000000c0600720c */ /* 0x040fe20003f84070 */
[----:B------:R-:W-:Y:S02]  /*1180*/  IMAD R3, R6, R3, R4 ;  /* 0x0000000306037224 */ /* 0x000fe400078e0204 */
[----:B------:R-:W-:Y:S01]  /*1190*/  @!P5 IMAD.IADD R10, R10, 0x1, -R6 ;  /* 0x000000010a0ad824 */ /* 0x000fe200078e0a06 */
[C---:B------:R-:W-:Y:S01]  /*11a0*/  ISETP.GT.U32.AND P5, PT, R6.reuse, R11, PT ;  /* 0x0000000b0600720c */ /* 0x040fe20003fa4070 */
[----:B------:R-:W-:Y:S01]  /*11b0*/  IMAD.HI.U32 R4, R23, R14, RZ ;  /* 0x0000000e17047227 */ /* 0x000fe200078e00ff */
[----:B------:R-:W-:-:S03]  /*11c0*/  ISETP.GT.U32.AND P6, PT, R6, R9, PT ;  /* 0x000000090600720c */ /* 0x000fc60003fc4070 */
[----:B0-----:R-:W-:Y:S02]  /*11d0*/  IMAD.MOV.U32 R0, RZ, RZ, R13 ;  /* 0x000000ffff007224 */ /* 0x001fe400078e000d */
[----:B------:R-:W-:Y:S02]  /*11e0*/  IMAD.MOV R4, RZ, RZ, -R4 ;  /* 0x000000ffff047224 */ /* 0x000fe400078e0a04 */
[----:B------:R-:W-:Y:S01]  /*11f0*/  @!P1 IMAD.MOV R0, RZ, RZ, -R0 ;  /* 0x000000ffff009224 */ /* 0x000fe200078e0a00 */
[C---:B------:R-:W-:Y:S01]  /*1200*/  ISETP.GT.U32.AND P1, PT, R6.reuse, R10, PT ;  /* 0x0000000a0600720c */ /* 0x040fe20003f24070 */
[----:B------:R-:W-:Y:S01]  /*1210*/  IMAD R14, R6, R4, R14 ;  /* 0x00000004060e7224 */ /* 0x000fe200078e020e */
[----:B------:R-:W-:Y:S01]  /*1220*/  IADD3 R4, R7, 0x70, RZ ;  /* 0x0000007007047810 */ /* 0x000fe20007ffe0ff */
[--C-:B------:R-:W-:Y:S01]  /*1230*/  @!P4 IMAD.IADD R12, R12, 0x1, -R6.reuse ;  /* 0x000000010c0cc824 */ /* 0x100fe200078e0a06 */
[C---:B------:R-:W-:Y:S01]  /*1240*/  ISETP.GT.U32.AND P4, PT, R6.reuse, R3, PT ;  /* 0x000000030600720c */ /* 0x040fe20003f84070 */
[--C-:B------:R-:W-:Y:S01]  /*1250*/  @!P5 IMAD.IADD R11, R11, 0x1, -R6.reuse ;  /* 0x000000010b0bd824 */ /* 0x100fe200078e0a06 */
[----:B------:R-:W-:Y:S01]  /*1260*/  ISETP.GT.U32.AND P5, PT, R6, R14, PT ;  /* 0x0000000e0600720c */ /* 0x000fe20003fa4070 */
[----:B------:R-:W-:Y:S01]  /*1270*/  @!P6 IMAD.IADD R9, R9, 0x1, -R6 ;  /* 0x000000010909e824 */ /* 0x000fe200078e0a06 */
[----:B------:R0:W-:Y:S01]  /*1280*/  STL [R1+0x104], R0 ;  /* 0x0001040001007387 */ /* 0x0001e20000100800 */
[----:B------:R-:W-:Y:S01]  /*1290*/  IMAD.HI.U32 R13, R23, R17, RZ ;  /* 0x00000011170d7227 */ /* 0x000fe200078e00ff */
[----:B------:R-:W-:-:S03]  /*12a0*/  ISETP.GE.AND P6, PT, R2, RZ, PT ;  /* 0x000000ff0200720c */ /* 0x000fc60003fc6270 */
[----:B------:R-:W-:Y:S01]  /*12b0*/  @!P1 IMAD.IADD R10, R10, 0x1, -R6 ;  /* 0x000000010a0a9824 */ /* 0x000fe200078e0a06 */
[----:B------:R-:W-:Y:S01]  /*12c0*/  ISETP.GE.AND P1, PT, R18, RZ, PT ;  /* 0x000000ff1200720c */ /* 0x000fe20003f26270 */
[----:B------:R-:W-:Y:S01]  /*12d0*/  IMAD.MOV.U32 R19, RZ, RZ, R12 ;  /* 0x000000ffff137224 */ /* 0x000fe200078e000c */
[----:B------:R-:W-:Y:S01]  /*12e0*/  IABS R18, R4 ;  /* 0x0000000400127213 */ /* 0x000fe20000000000 */
[--C-:B------:R-:W-:Y:S01]  /*12f0*/  @!P4 IMAD.IADD R3, R3, 0x1, -R6.reuse ;  /* 0x000000010303c824 */ /* 0x100fe200078e0a06 */
[----:B------:R-:W-:Y:S01]  /*1300*/  ISETP.GE.AND P4, PT, R15, RZ, PT ;  /* 0x000000ff0f00720c */ /* 0x000fe20003f86270 */
[----:B------:R-:W-:Y:S02]  /*1310*/  @!P5 IMAD.IADD R14, R14, 0x1, -R6 ;  /* 0x000000010e0ed824 */ /* 0x000fe400078e0a06 */
[----:B------:R-:W-:Y:S02]  /*1320*/  IMAD.MOV.U32 R15, RZ, RZ, R18 ;  /* 0x000000ffff0f7224 */ /* 0x000fe400078e0012 */
[----:B------:R-:W-:Y:S01]  /*1330*/  IMAD.MOV R13, RZ, RZ, -R13 ;  /* 0x000000ffff0d7224 */ /* 0x000fe200078e0a0d */
[----:B------:R-:W-:Y:S01]  /*1340*/  ISETP.GT.U32.AND P5, PT, R6, R14, PT ;  /* 0x0000000e0600720c */ /* 0x000fe20003fa4070 */
[----:B------:R-:W-:-:S04]  /*1350*/  IMAD.HI.U32 R12, R23, R15, RZ ;  /* 0x0000000f170c7227 */ /* 0x000fc800078e00ff */
[----:B0-----:R-:W-:Y:S02]  /*1360*/  IMAD.MOV.U32 R0, RZ, RZ, R9 ;  /* 0x000000ffff007224 */ /* 0x001fe400078e0009 */
[----:B------:R-:W-:Y:S02]  /*1370*/  IMAD.MOV R9, RZ, RZ, -R12 ;  /* 0x000000ffff097224 */ /* 0x000fe400078e0a0c */
[C---:B------:R-:W-:Y:S02]  /*1380*/  IMAD R17, R6.reuse, R13, R17 ;  /* 0x0000000d06117224 */ /* 0x040fe400078e0211 */
[----:B------:R-:W-:Y:S01]  /*1390*/  @!P0 IMAD.MOV R19, RZ, RZ, -R19 ;  /* 0x000000ffff138224 */ /* 0x000fe200078e0a13 */
[C---:B------:R-:W-:Y:S01]  /*13a0*/  ISETP.GT.U32.AND P0, PT, R6.reuse, R3, PT ;  /* 0x000000030600720c */ /* 0x040fe20003f04070 */
[C---:B------:R-:W-:Y:S02]  /*13b0*/  IMAD R15, R6.reuse, R9, R15 ;  /* 0x00000009060f7224 */ /* 0x040fe400078e020f */
[----:B------:R-:W-:Y:S01]  /*13c0*/  IMAD.HI.U32 R2, R23, R16, RZ ;  /* 0x0000001017027227 */ /* 0x000fe200078e00ff */
[----:B------:R0:W-:Y:S03]  /*13d0*/  STL [R1+0x118], R19 ;  /* 0x0001181301007387 */ /* 0x0001e60000100800 */
[----:B------:R-:W-:Y:S01]  /*13e0*/  @!P3 IMAD.MOV R0, RZ, RZ, -R0 ;  /* 0x000000ffff00b224 */ /* 0x000fe200078e0a00 */
[----:B------:R-:W-:Y:S01]  /*13f0*/  ISETP.GT.U32.AND P3, PT, R6, R17, PT ;  /* 0x000000110600720c */ /* 0x000fe20003f64070 */
[----:B------:R-:W-:Y:S01]  /*1400*/  @!P5 IMAD.IADD R14, R14, 0x1, -R6 ;  /* 0x000000010e0ed824 */ /* 0x000fe200078e0a06 */
[C---:B------:R-:W-:Y:S01]  /*1410*/  ISETP.GT.U32.AND P5, PT, R6.reuse, R15, PT ;  /* 0x0000000f0600720c */ /* 0x040fe20003fa4070 */
[----:B------:R-:W-:Y:S01]  /*1420*/  IMAD.MOV R2, RZ, RZ, -R2 ;  /* 0x000000ffff027224 */ /* 0x000fe200078e0a02 */
[----:B------:R1:W-:Y:S01]  /*1430*/  STL [R1+0x190], R0 ;  /* 0x0001900001007387 */ /* 0x0003e20000100800 */
[----:B------:R-:W-:Y:S01]  /*1440*/  @!P0 IMAD.IADD R3, R3, 0x1, -R6 ;  /* 0x0000000103038824 */ /* 0x000fe200078e0a06 */
[----:B------:R-:W-:Y:S01]  /*1450*/  ISETP.GE.AND P0, PT, R5, RZ, PT ;  /* 0x000000ff0500720c */ /* 0x000fe20003f06270 */
[----:B------:R-:W-:Y:S01]  /*1460*/  IMAD R16, R6, R2, R16 ;  /* 0x0000000206107224 */ /* 0x000fe200078e0210 */
[C---:B------:R-:W-:Y:S01]  /*1470*/  IADD3 R5, R7.reuse, 0x6e, RZ ;  /* 0x0000006e07057810 */ /* 0x040fe20007ffe0ff */
[----:B------:R-:W-:Y:S01]  /*1480*/  @!P2 IMAD.MOV R11, RZ, RZ, -R11 ;  /* 0x000000ffff0ba224 */ /* 0x000fe200078e0a0b */
[----:B------:R-:W-:Y:S01]  /*1490*/  IADD3 R2, R7, 0x6f, RZ ;  /* 0x0000006f07027810 */ /* 0x000fe20007ffe0ff */
[----:B0-----:R-:W-:Y:S01]  /*14a0*/  IMAD.MOV.U32 R19, RZ, RZ, R14 ;  /* 0x000000ffff137224 */ /* 0x001fe200078e000e */
[----:B------:R-:W-:Y:S01]  /*14b0*/  ISETP.GE.AND P2, PT, R8, RZ, PT ;  /* 0x000000ff0800720c */ /* 0x000fe20003f46270 */
[----:B------:R-:W-:Y:S01]  /*14c0*/  @!P3 IMAD.IADD R17, R17, 0x1, -R6 ;  /* 0x000000011111b824 */ /* 0x000fe200078e0a06 */
[----:B------:R-:W-:Y:S01]  /*14d0*/  ISETP.GE.AND P3, PT, R4, RZ, PT ;  /* 0x000000ff0400720c */ /* 0x000fe20003f66270 */
[----:B-1----:R-:W-:Y:S01]  /*14e0*/  IMAD.MOV.U32 R0, RZ, RZ, R10 ;  /* 0x000000ffff007224 */ /* 0x002fe200078e000a */
[----:B------:R-:W-:Y:S01]  /*14f0*/  IABS R4, R5 ;  /* 0x0000000500047213 */ /* 0x000fe20000000000 */
[----:B------:R-:W-:Y:S01]  /*1500*/  @!P5 IMAD.IADD R15, R15, 0x1, -R6 ;  /* 0x000000010f0fd824 */ /* 0x000fe200078e0a06 */
[----:B------:R-:W-:Y:S01]  /*1510*/  IABS R12, R2 ;  /* 0x00000002000c7213 */ /* 0x000fe20000000000 */
[----:B------:R-:W-:Y:S01]  /*1520*/  @!P6 IMAD.MOV R0, RZ, RZ, -R0 ;  /* 0x000000ffff00e224 */ /* 0x000fe200078e0a00 */
[C---:B------:R-:W-:Y:S01]  /*1530*/  ISETP.GT.U32.AND P6, PT, R6.reuse, R16, PT ;  /* 0x000000100600720c */ /* 0x040fe20003fc4070 */
[----:B------:R-:W-:Y:S01]  /*1540*/  IMAD.HI.U32 R8, R23, R4, RZ ;  /* 0x0000000417087227 */ /* 0x000fe200078e00ff */
[----:B------:R-:W-:Y:S01]  /*1550*/  ISETP.GT.U32.AND P5, PT, R6, R15, PT ;  /* 0x0000000f0600720c */ /* 0x000fe20003fa4070 */
[----:B------:R0:W-:Y:S01]  /*1560*/  STL [R1+0x194], R11 ;  /* 0x0001940b01007387 */ /* 0x0001e20000100800 */
[----:B------:R-:W-:Y:S01]  /*1570*/  IADD3 R10, R7, 0x6d, RZ ;  /* 0x0000006d070a7810 */ /* 0x000fe20007ffe0ff */
[----:B------:R-:W-:-:S02]  /*1580*/  IMAD.MOV R8, RZ, RZ, -R8 ;  /* 0x000000ffff087224 */ /* 0x000fc400078e0a08 */
[----:B------:R-:W-:Y:S01]  /*1590*/  IMAD.HI.U32 R9, R23, R12, RZ ;  /* 0x0000000c17097227 */ /* 0x000fe200078e00ff */
[----:B------:R1:W-:Y:S01]  /*15a0*/  STL [R1+0x19c], R0 ;  /* 0x00019c0001007387 */ /* 0x0003e20000100800 */
[----:B------:R-:W-:Y:S02]  /*15b0*/  IABS R13, R10 ;  /* 0x0000000a000d7213 */ /* 0x000fe40000000000 */
[----:B------:R-:W-:Y:S01]  /*15c0*/  IMAD R4, R6, R8, R4 ;  /* 0x0000000806047224 */ /* 0x000fe200078e0204 */
[----:B------:R-:W-:Y:S01]  /*15d0*/  IADD3 R8, R7, 0x6b, RZ ;  /* 0x0000006b07087810 */ /* 0x000fe20007ffe0ff */
[--C-:B------:R-:W-:Y:S01]  /*15e0*/  @!P6 IMAD.IADD R16, R16, 0x1, -R6.reuse ;  /* 0x000000011010e824 */ /* 0x100fe200078e0a06 */
[C---:B------:R-:W-:Y:S01]  /*15f0*/  ISETP.GT.U32.AND P6, PT, R6.reuse, R17, PT ;  /* 0x000000110600720c */ /* 0x040fe20003fc4070 */
[----:B------:R-:W-:Y:S01]  /*1600*/  IMAD.MOV R9, RZ, RZ, -R9 ;  /* 0x000000ffff097224 */ /* 0x000fe200078e0a09 */
[----:B0-----:R-:W-:Y:S01]  /*1610*/  IABS R11, R8 ;  /* 0x00000008000b7213 */ /* 0x001fe20000000000 */
[----:B------:R-:W-:Y:S01]  /*1620*/  @!P5 IMAD.IADD R15, R15, 0x1, -R6 ;  /* 0x000000010f0fd824 */ /* 0x000fe200078e0a06 */
[C---:B------:R-:W-:Y:S01]  /*1630*/  ISETP.GT.U32.AND P5, PT, R6.reuse, R4, PT ;  /* 0x000000040600720c */ /* 0x040fe20003fa4070 */
[----:B------:R-:W-:-:S02]  /*1640*/  IMAD R12, R6, R9, R12 ;  /* 0x00000009060c7224 */ /* 0x000fc400078e020c */
[----:B-1----:R-:W-:Y:S01]  /*1650*/  IMAD.MOV.U32 R0, RZ, RZ, R3 ;  /* 0x000000ffff007224 */ /* 0x002fe200078e0003 */
[----:B------:R-:W-:Y:S01]  /*1660*/  IADD3 R3, R7, 0x6c, RZ ;  /* 0x0000006c07037810 */ /* 0x000fe20007ffe0ff */
[----:B------:R-:W-:Y:S02]  /*1670*/  @!P4 IMAD.MOV R19, RZ, RZ, -R19 ;  /* 0x000000ffff13c224 */ /* 0x000fe400078e0a13 */
[----:B------:R-:W-:Y:S01]  /*1680*/  @!P1 IMAD.MOV R0, RZ, RZ, -R0 ;  /* 0x000000ffff009224 */ /* 0x000fe200078e0a00 */
[C---:B------:R-:W-:Y:S01]  /*1690*/  ISETP.GT.U32.AND P1, PT, R6.reuse, R16, PT ;  /* 0x000000100600720c */ /* 0x040fe20003f24070 */
[----:B------:R-:W-:Y:S01]  /*16a0*/  @!P6 IMAD.IADD R17, R17, 0x1, -R6 ;  /* 0x000000011111e824 */ /* 0x000fe200078e0a06 */
[----:B------:R-:W-:Y:S01]  /*16b0*/  ISETP.GT.U32.AND P6, PT, R6, R12, PT ;  /* 0x0000000c0600720c */ /* 0x000fe20003fc4070 */
[----:B------:R-:W-:Y:S01]  /*16c0*/  IMAD.HI.U32 R14, R23, R11, RZ ;  /* 0x0000000b170e7227 */ /* 0x000fe200078e00ff */
[----:B------:R0:W-:Y:S01]  /*16d0*/  STL [R1+0x1a0], R0 ;  /* 0x0001a00001007387 */ /* 0x0001e20000100800 */
[----:B------:R-:W-:-:S02]  /*16e0*/  IABS R9, R3 ;  /* 0x0000000300097213 */ /* 0x000fc40000000000 */
[----:B------:R-:W-:Y:S01]  /*16f0*/  @!P5 IMAD.IADD R4, R4, 0x1, -R6 ;  /* 0x000000010404d824 */ /* 0x000fe200078e0a06 */
[----:B------:R-:W-:Y:S01]  /*1700*/  STL [R1+0x11c], R19 ;  /* 0x00011c1301007387 */ /* 0x000fe20000100800 */
[----:B------:R-:W-:-:S03]  /*1710*/  IMAD.HI.U32 R18, R23, R13, RZ ;  /* 0x0000000d17127227 */ /* 0x000fc600078e00ff */
[----:B------:R-:W-:Y:S01]  /*1720*/  ISETP.GT.U32.AND P4, PT, R6, R4, PT ;  /* 0x000000040600720c */ /* 0x000fe20003f84070 */
[--C-:B------:R-:W-:Y:S01]  /*1730*/  @!P1 IMAD.IADD R16, R16, 0x1, -R6.reuse ;  /* 0x0000000110109824 */ /* 0x100fe200078e0a06 */
[----:B------:R-:W-:Y:S01]  /*1740*/  ISETP.GE.AND P1, PT, R2, RZ, PT ;  /* 0x000000ff0200720c */ /* 0x000fe20003f26270 */
[----:B------:R-:W-:Y:S01]  /*1750*/  @!P6 IMAD.IADD R12, R12, 0x1, -R6 ;  /* 0x000000010c0ce824 */ /* 0x000fe200078e0a06 */
[----:B------:R-:W-:Y:S01]  /*1760*/  ISETP.GE.AND P6, PT, R5, RZ, PT ;  /* 0x000000ff0500720c */ /* 0x000fe20003fc6270 */
[----:B0-----:R-:W-:Y:S01]  /*1770*/  IMAD.MOV.U32 R0, RZ, RZ, R17 ;  /* 0x000000ffff007224 */ /* 0x001fe200078e0011 */
[----:B------:R-:W-:Y:S01]  /*1780*/  IADD3 R5, R7, 0x6a, RZ ;  /* 0x0000006a07057810 */ /* 0x000fe20007ffe0ff */
[----:B------:R-:W-:Y:S01]  /*1790*/  IMAD.MOV R14, RZ, RZ, -R14 ;  /* 0x000000ffff0e7224 */ /* 0x000fe200078e0a0e */
[----:B------:R-:W-:Y:S01]  /*17a0*/  ISETP.GT.U32.AND P5, PT, R6, R12, PT ;  /* 0x0000000c0600720c */ /* 0x000fe20003fa4070 */
[----:B------:R-:W-:Y:S02]  /*17b0*/  @!P2 IMAD.MOV R0, RZ, RZ, -R0 ;  /* 0x000000ffff00a224 */ /* 0x000fe400078e0a00 */
[----:B------:R-:W-:-:S03]  /*17c0*/  IMAD.HI.U32 R2, R23, R9, RZ ;  /* 0x0000000917027227 */ /* 0x000fc600078e00ff */
[----:B------:R0:W-:Y:S01]  /*17d0*/  STL [R1+0x120], R0 ;  /* 0x0001200001007387 */ /* 0x0001e20000100800 */
[----:B------:R-:W-:Y:S02]  /*17e0*/  IMAD.MOV R18, RZ, RZ, -R18 ;  /* 0x000000ffff127224 */ /* 0x000fe400078e0a12 */
[----:B------:R-:W-:Y:S01]  /*17f0*/  @!P0 IMAD.MOV R16, RZ, RZ, -R16 ;  /* 0x000000ffff108224 */ /* 0x000fe200078e0a10 */
[----:B------:R-:W-:Y:S01]  /*1800*/  ISETP.GE.AND P0, PT, R10, RZ, PT ;  /* 0x000000ff0a00720c */ /* 0x000fe20003f06270 */
[C---:B------:R-:W-:Y:S02]  /*1810*/  IMAD R10, R6.reuse, R14, R11 ;  /* 0x0000000e060a7224 */ /* 0x040fe400078e020b */
[----:B------:R-:W-:Y:S01]  /*1820*/  IMAD.MOV R2, RZ, RZ, -R2 ;  /* 0x000000ffff027224 */ /* 0x000fe200078e0a02 */
[----:B------:R-:W-:Y:S01]  /*1830*/  STL [R1+0x130], R16 ;  /* 0x0001301001007387 */ /* 0x000fe20000100800 */
[----:B------:R-:W-:Y:S01]  /*1840*/  IMAD R13, R6, R18, R13 ;  /* 0x00000012060d7224 */ /* 0x000fe200078e020d */
[----:B------:R-:W-:Y:S01]  /*1850*/  IADD3 R18, R7, 0x55, RZ ;  /* 0x0000005507127810 */ /* 0x000fe20007ffe0ff */
[----:B0-----:R-:W-:-:S02]  /*1860*/  IMAD.MOV.U32 R0, RZ, RZ, R15 ;  /* 0x000000ffff007224 */ /* 0x001fc400078e000f */
[----:B------:R-:W-:Y:S01]  /*1870*/  @!P4 IMAD.IADD R4, R4, 0x1, -R6 ;  /* 0x000000010404c824 */ /* 0x000fe200078e0a06 */
[C---:B------:R-:W-:Y:S01]  /*1880*/  ISETP.GT.U32.AND P4, PT, R6.reuse, R10, PT ;  /* 0x0000000a0600720c */ /* 0x040fe20003f84070 */
[C---:B------:R-:W-:Y:S01]  /*1890*/  IMAD R9, R6.reuse, R2, R9 ;  /* 0x0000000206097224 */ /* 0x040fe200078e0209 */
[----:B------:R-:W-:Y:S01]  /*18a0*/  ISETP.GT.U32.AND P2, PT, R6, R13, PT ;  /* 0x0000000d0600720c */ /* 0x000fe20003f44070 */
[----:B------:R-:W-:Y:S01]  /*18b0*/  @!P3 IMAD.MOV R0, RZ, RZ, -R0 ;  /* 0x000000ffff00b224 */ /* 0x000fe200078e0a00 */
[----:B------:R-:W-:Y:S01]  /*18c0*/  IABS R2, R5 ;  /* 0x0000000500027213 */ /* 0x000fe20000000000 */
[----:B------:R-:W-:Y:S01]  /*18d0*/  @!P5 IMAD.IADD R12, R12, 0x1, -R6 ;  /* 0x000000010c0cd824 */ /* 0x000fe200078e0a06 */
[----:B------:R-:W-:Y:S02]  /*18e0*/  ISETP.GT.U32.AND P3, PT, R6, R9, PT ;  /* 0x000000090600720c */ /* 0x000fe40003f64070 */
[----:B------:R0:W-:Y:S01]  /*18f0*/  STL [R1+0x180], R0 ;  /* 0x0001800001007387 */ /* 0x0001e20000100800 */
[----:B------:R-:W-:Y:S01]  /*1900*/  ISETP.GE.AND P5, PT, R3, RZ, PT ;  /* 0x000000ff0300720c */ /* 0x000fe20003fa6270 */
[----:B------:R-:W-:Y:S01]  /*1910*/  IMAD.HI.U32 R11, R23, R2, RZ ;  /* 0x00000002170b7227 */ /* 0x000fe200078e00ff */
[----:B------:R-:W-:-:S02]  /*1920*/  IADD3 R3, R7, 0x69, RZ ;  /* 0x0000006907037810 */ /* 0x000fc40007ffe0ff */
[----:B------:R-:W-:Y:S01]  /*1930*/  IABS R19, R18 ;  /* 0x0000001200137213 */ /* 0x000fe20000000000 */
[--C-:B------:R-:W-:Y:S02]  /*1940*/  @!P4 IMAD.IADD R10, R10, 0x1, -R6.reuse ;  /* 0x000000010a0ac824 */ /* 0x100fe400078e0a06 */
[----:B------:R-:W-:Y:S01]  /*1950*/  @!P2 IMAD.IADD R13, R13, 0x1, -R6 ;  /* 0x000000010d0da824 */ /* 0x000fe200078e0a06 */
[----:B------:R-:W-:Y:S01]  /*1960*/  ISETP.GE.AND P2, PT, R8, RZ, PT ;  /* 0x000000ff0800720c */ /* 0x000fe20003f46270 */
[----:B0-----:R-:W-:Y:S01]  /*1970*/  IMAD.MOV.U32 R0, RZ, RZ, R12 ;  /* 0x000000ffff007224 */ /* 0x001fe200078e000c */
[----:B------:R-:W-:Y:S01]  /*1980*/  IABS R12, R3 ;  /* 0x00000003000c7213 */ /* 0x000fe20000000000 */
[----:B------:R-:W-:Y:S01]  /*1990*/  @!P3 IMAD.IADD R9, R9, 0x1, -R6 ;  /* 0x000000010909b824 */ /* 0x000fe200078e0a06 */
[C---:B------:R-:W-:Y:S01]  /*19a0*/  ISETP.GT.U32.AND P4, PT, R6.reuse, R10, PT ;  /* 0x0000000a0600720c */ /* 0x040fe20003f84070 */
[----:B------:R-:W-:Y:S01]  /*19b0*/  @!P1 IMAD.MOV R0, RZ, RZ, -R0 ;  /* 0x000000ffff009224 */ /* 0x000fe200078e0a00 */
[C---:B------:R-:W-:Y:S01]  /*19c0*/  ISETP.GT.U32.AND P3, PT, R6.reuse, R13, PT ;  /* 0x0000000d0600720c */ /* 0x040fe20003f64070 */
[----:B------:R-:W-:Y:S01]  /*19d0*/  IMAD.MOV R11, RZ, RZ, -R11 ;  /* 0x000000ffff0b7224 */ /* 0x000fe200078e0a0b */
[----:B------:R-:W-:Y:S01]  /*19e0*/  ISETP.GT.U32.AND P1, PT, R6, R9, PT ;  /* 0x000000090600720c */ /* 0x000fe20003f24070 */
[----:B------:R-:W-:Y:S01]  /*19f0*/  IMAD.HI.U32 R22, R23, R19, RZ ;  /* 0x0000001317167227 */ /* 0x000fe200078e00ff */
[----:B------:R0:W-:Y:S01]  /*1a00*/  STL [R1+0x184], R0 ;  /* 0x0001840001007387 */ /* 0x0001e20000100800 */
[----:B------:R-:W-:-:S02]  /*1a10*/  IADD3 R8, R7, 0x68, RZ ;  /* 0x0000006807087810 */ /* 0x000fc40007ffe0ff */
[----:B------:R-:W-:Y:S02]  /*1a20*/  IMAD R2, R6, R11, R2 ;  /* 0x0000000b06027224 */ /* 0x000fe400078e0202 */
[----:B------:R-:W-:Y:S01]  /*1a30*/  IABS R11, R8 ;  /* 0x00000008000b7213 */ /* 0x000fe20000000000 */
[----:B------:R-:W-:Y:S02]  /*1a40*/  IMAD.MOV R22, RZ, RZ, -R22 ;  /* 0x000000ffff167224 */ /* 0x000fe400078e0a16 */
[----:B------:R-:W-:Y:S02]  /*1a50*/  @!P4 IMAD.IADD R10, R10, 0x1, -R6 ;  /* 0x000000010a0ac824 */ /* 0x000fe400078e0a06 */
[----:B0-----:R-:W-:Y:S02]  /*1a60*/  IMAD.MOV.U32 R0, RZ, RZ, R4 ;  /* 0x000000ffff007224 */ /* 0x001fe400078e0004 */
[----:B------:R-:W-:-:S04]  /*1a70*/  IMAD.HI.U32 R4, R23, R12, RZ ;  /* 0x0000000c17047227 */ /* 0x000fc800078e00ff */
[----:B------:R-:W-:Y:S02]  /*1a80*/  IMAD.MOV R4, RZ, RZ, -R4 ;  /* 0x000000ffff047224 */ /* 0x000fe400078e0a04 */
[----:B------:R-:W-:Y:S01]  /*1a90*/  @!P3 IMAD.IADD R13, R13, 0x1, -R6 ;  /* 0x000000010d0db824 */ /* 0x000fe200078e0a06 */
[C---:B------:R-:W-:Y:S01]  /*1aa0*/  ISETP.GT.U32.AND P3, PT, R6.reuse, R2, PT ;  /* 0x000000020600720c */ /* 0x040fe20003f64070 */
[C---:B------:R-:W-:Y:S01]  /*1ab0*/  IMAD R12, R6.reuse, R4, R12 ;  /* 0x00000004060c7224 */ /* 0x040fe200078e020c */
[----:B------:R-:W-:Y:S01]  /*1ac0*/  IADD3 R4, R7, 0x66, RZ ;  /* 0x0000006607047810 */ /* 0x000fe20007ffe0ff */
[----:B------:R-:W-:Y:S01]  /*1ad0*/  @!P1 IMAD.IADD R9, R9, 0x1, -R6 ;  /* 0x0000000109099824 */ /* 0x000fe200078e0a06 */
[----:B------:R-:W-:Y:S01]  /*1ae0*/  ISETP.GE.AND P1, PT, R3, RZ, PT ;  /* 0x000000ff0300720c */ /* 0x000fe20003f26270 */
[----:B------:R-:W-:Y:S01]  /*1af0*/  @!P6 IMAD.MOV R0, RZ, RZ, -R0 ;  /* 0x000000ffff00e224 */ /* 0x000fe200078e0a00 */
[----:B------:R-:W-:Y:S01]  /*1b00*/  ISETP.GT.U32.AND P4, PT, R6, R12, PT ;  /* 0x0000000c0600720c */ /* 0x000fe20003f84070 */
[----:B------:R-:W-:Y:S01]  /*1b10*/  IMAD.HI.U32 R15, R23, R11, RZ ;  /* 0x0000000b170f7227 */ /* 0x000fe200078e00ff */
[----:B------:R-:W-:-:S02]  /*1b20*/  IADD3 R3, R7, 0x67, RZ ;  /* 0x0000006707037810 */ /* 0x000fc40007ffe0ff */
[----:B------:R-:W-:Y:S01]  /*1b30*/  ISETP.GE.AND P6, PT, R5, RZ, PT ;  /* 0x000000ff0500720c */ /* 0x000fe20003fc6270 */
[----:B------:R-:W-:Y:S01]  /*1b40*/  IMAD.MOV R15, RZ, RZ, -R15 ;  /* 0x000000ffff0f7224 */ /* 0x000fe200078e0a0f */
[----:B------:R0:W-:Y:S01]  /*1b50*/  STL [R1+0x18c], R0 ;  /* 0x00018c0001007387 */ /* 0x0001e20000100800 */
[----:B------:R-:W-:Y:S01]  /*1b60*/  IABS R5, R3 ;  /* 0x0000000300057213 */ /* 0x000fe20000000000 */
[----:B------:R-:W-:Y:S01]  /*1b70*/  @!P3 IMAD.IADD R2, R2, 0x1, -R6 ;  /* 0x000000010202b824 */ /* 0x000fe200078e0a06 */
[----:B------:R-:W-:Y:S01]  /*1b80*/  ISETP.GE.AND P3, PT, R8, RZ, PT ;  /* 0x000000ff0800720c */ /* 0x000fe20003f66270 */
[----:B------:R-:W-:Y:S01]  /*1b90*/  IMAD R11, R6, R15, R11 ;  /* 0x0000000f060b7224 */ /* 0x000fe200078e020b */
[----:B------:R-:W-:Y:S01]  /*1ba0*/  IABS R14, R4 ;  /* 0x00000004000e7213 */ /* 0x000fe20000000000 */
[----:B------:R-:W-:-:S04]  /*1bb0*/  IMAD.HI.U32 R8, R23, R5, RZ ;  /* 0x0000000517087227 */ /* 0x000fc800078e00ff */
[----:B------:R-:W-:Y:S02]  /*1bc0*/  @!P4 IMAD.IADD R12, R12, 0x1, -R6 ;  /* 0x000000010c0cc824 */ /* 0x000fe400078e0a06 */
[----:B0-----:R-:W-:Y:S02]  /*1bd0*/  IMAD.MOV.U32 R0, RZ, RZ, R13 ;  /* 0x000000ffff007224 */ /* 0x001fe400078e000d */
[----:B------:R-:W-:Y:S01]  /*1be0*/  IMAD.MOV.U32 R13, RZ, RZ, R9 ;  /* 0x000000ffff0d7224 */ /* 0x000fe200078e0009 */
[C---:B------:R-:W-:Y:S01]  /*1bf0*/  ISETP.GT.U32.AND P4, PT, R6.reuse, R12, PT ;  /* 0x0000000c0600720c */ /* 0x040fe20003f84070 */
[----:B------:R-:W-:Y:S01]  /*1c00*/  @!P0 IMAD.MOV R0, RZ, RZ, -R0 ;  /* 0x000000ffff008224 */ /* 0x000fe200078e0a00 */
[C---:B------:R-:W-:Y:S01]  /*1c10*/  ISETP.GT.U32.AND P0, PT, R6.reuse, R2, PT ;  /* 0x000000020600720c */ /* 0x040fe20003f04070 */
[----:B------:R-:W-:Y:S01]  /*1c20*/  @!P5 IMAD.MOV R13, RZ, RZ, -R13 ;  /* 0x000000ffff0dd224 */ /* 0x000fe200078e0a0d */
[----:B------:R-:W-:Y:S01]  /*1c30*/  ISETP.GT.U32.AND P5, PT, R6, R11, PT ;  /* 0x0000000b0600720c */ /* 0x000fe20003fa4070 */
[----:B------:R-:W-:Y:S01]  /*1c40*/  IMAD.MOV R8, RZ, RZ, -R8 ;  /* 0x000000ffff087224 */ /* 0x000fe200078e0a08 */
[----:B------:R0:W-:Y:S01]  /*1c50*/  STL [R1+0x188], R0 ;  /* 0x0001880001007387 */ /* 0x0001e20000100800 */
[----:B------:R-:W-:-:S03]  /*1c60*/  IMAD.HI.U32 R9, R23, R14, RZ ;  /* 0x0000000e17097227 */ /* 0x000fc600078e00ff */
[----:B------:R1:W-:Y:S01]  /*1c70*/  STL [R1+0x164], R13 ;  /* 0x0001640d01007387 */ /* 0x0003e20000100800 */
[----:B------:R-:W-:Y:S02]  /*1c80*/  IMAD R5, R6, R8, R5 ;  /* 0x0000000806057224 */ /* 0x000fe400078e0205 */
[--C-:B------:R-:W-:Y:S02]  /*1c90*/  @!P4 IMAD.IADD R12, R12, 0x1, -R6.reuse ;  /* 0x000000010c0cc824 */ /* 0x100fe400078e0a06 */
[----:B------:R-:W-:Y:S01]  /*1ca0*/  IMAD.MOV R9, RZ, RZ, -R9 ;  /* 0x000000ffff097224 */ /* 0x000fe200078e0a09 */
[----:B------:R-:W-:Y:S01]  /*1cb0*/  ISETP.GT.U32.AND P4, PT, R6, R5, PT ;  /* 0x000000050600720c */ /* 0x000fe20003f84070 */
[--C-:B------:R-:W-:Y:S01]  /*1cc0*/  @!P0 IMAD.IADD R2, R2, 0x1, -R6.reuse ;  /* 0x0000000102028824 */ /* 0x100fe200078e0a06 */
[----:B------:R-:W-:Y:S01]  /*1cd0*/  ISETP.GE.AND P0, PT, R4, RZ, PT ;  /* 0x000000ff0400720c */ /* 0x000fe20003f06270 */
[----:B------:R-:W-:Y:S02]  /*1ce0*/  @!P5 IMAD.IADD R11, R11, 0x1, -R6 ;  /* 0x000000010b0bd824 */ /* 0x000fe400078e0a06 */
[----:B0-----:R-:W-:Y:S01]  /*1cf0*/  IMAD.MOV.U32 R0, RZ, RZ, R10 ;  /* 0x000000ffff007224 */ /* 0x001fe200078e000a */
[C---:B------:R-:W-:Y:S01]  /*1d00*/  IADD3 R10, R7.reuse, 0x65, RZ ;  /* 0x00000065070a7810 */ /* 0x040fe20007ffe0ff */
[C---:B------:R-:W-:Y:S01]  /*1d10*/  IMAD R14, R6.reuse, R9, R14 ;  /* 0x00000009060e7224 */ /* 0x040fe200078e020e */
[C---:B------:R-:W-:Y:S01]  /*1d20*/  ISETP.GT.U32.AND P5, PT, R6.reuse, R11, PT ;  /* 0x0000000b0600720c */ /* 0x040fe20003fa4070 */
[----:B-1----:R-:W-:Y:S01]  /*1d30*/  IMAD.MOV.U32 R13, RZ, RZ, R2 ;  /* 0x000000ffff0d7224 */ /* 0x002fe200078e0002 */
[----:B------:R-:W-:Y:S01]  /*1d40*/  IADD3 R9, R7, 0x64, RZ ;  /* 0x0000006407097810 */ /* 0x000fe20007ffe0ff */
[----:B------:R-:W-:Y:S01]  /*1d50*/  @!P2 IMAD.MOV R0, RZ, RZ, -R0 ;  /* 0x000000ffff00a224 */ /* 0x000fe200078e0a00 */
[----:B------:R-:W-:Y:S01]  /*1d60*/  IABS R4, R10 ;  /* 0x0000000a00047213 */ /* 0x000fe20000000000 */
[----:B------:R-:W-:Y:S01]  /*1d70*/  @!P6 IMAD.MOV R13, RZ, RZ, -R13 ;  /* 0x000000ffff0de224 */ /* 0x000fe200078e0a0d */
[C---:B------:R-:W-:Y:S01]  /*1d80*/  ISETP.GT.U32.AND P6, PT, R6.reuse, R14, PT ;  /* 0x0000000e0600720c */ /* 0x040fe20003fc4070 */
[--C-:B------:R-:W-:Y:S01]  /*1d90*/  @!P4 IMAD.IADD R5, R5, 0x1, -R6.reuse ;  /* 0x000000010505c824 */ /* 0x100fe200078e0a06 */
[----:B------:R0:W-:Y:S01]  /*1da0*/  STL [R1+0x168], R0 ;  /* 0x0001680001007387 */ /* 0x0001e20000100800 */
[----:B------:R-:W-:Y:S01]  /*1db0*/  IABS R8, R9 ;  /* 0x0000000900087213 */ /* 0x000fe20000000000 */
[C---:B------:R-:W-:Y:S01]  /*1dc0*/  IMAD R19, R6.reuse, R22, R19 ;  /* 0x0000001606137224 */ /* 0x040fe200078e0213 */
[----:B------:R-:W-:Y:S01]  /*1dd0*/  ISETP.GE.AND P2, PT, R3, RZ, PT ;  /* 0x000000ff0300720c */ /* 0x000fe20003f46270 */
[----:B------:R-:W-:Y:S01]  /*1de0*/  STL [R1+0x17c], R13 ;  /* 0x00017c0d01007387 */ /* 0x000fe20000100800 */
[----:B------:R-:W-:Y:S01]  /*1df0*/  ISETP.GT.U32.AND P4, PT, R6, R5, PT ;  /* 0x000000050600720c */ /* 0x000fe20003f84070 */
[----:B------:R-:W-:Y:S01]  /*1e00*/  @!P5 IMAD.IADD R11, R11, 0x1, -R6 ;  /* 0x000000010b0bd824 */ /* 0x000fe200078e0a06 */
[----:B------:R-:W-:Y:S01]  /*1e10*/  ISETP.GE.AND P5, PT, R9, RZ, PT ;  /* 0x000000ff0900720c */ /* 0x000fe20003fa6270 */
[----:B------:R-:W-:Y:S01]  /*1e20*/  IMAD.HI.U32 R9, R23, R8, RZ ;  /* 0x0000000817097227 */ /* 0x000fe200078e00ff */
[----:B------:R-:W-:-:S03]  /*1e30*/  IADD3 R3, R7, 0x63, RZ ;  /* 0x0000006307037810 */ /* 0x000fc60007ffe0ff */
[----:B0-----:R-:W-:Y:S01]  /*1e40*/  IMAD.MOV.U32 R0, RZ, RZ, R12 ;  /* 0x000000ffff007224 */ /* 0x001fe200078e000c */
[----:B------:R-:W-:Y:S01]  /*1e50*/  IABS R2, R3 ;  /* 0x0000000300027213 */ /* 0x000fe20000000000 */
[----:B------:R-:W-:Y:S02]  /*1e60*/  @!P6 IMAD.IADD R14, R14, 0x1, -R6 ;  /* 0x000000010e0ee824 */ /* 0x000fe400078e0a06 */
[----:B------:R-:W-:Y:S01]  /*1e70*/  @!P1 IMAD.MOV R0, RZ, RZ, -R0 ;  /* 0x000000ffff009224 */ /* 0x000fe200078e0a00 */
[----:B------:R-:W-:Y:S01]  /*1e80*/  ISETP.GE.AND P1, PT, R10, RZ, PT ;  /* 0x000000ff0a00720c */ /* 0x000fe20003f26270 */
[----:B------:R-:W-:Y:S01]  /*1e90*/  IMAD.HI.U32 R12, R23, R4, RZ ;  /* 0x00000004170c7227 */ /* 0x000fe200078e00ff */
[----:B------:R-:W-:Y:S02]  /*1ea0*/  ISETP.GT.U32.AND P6, PT, R6, R14, PT ;  /* 0x0000000e0600720c */ /* 0x000fe40003fc4070 */
[----:B------:R0:W-:Y:S01]  /*1eb0*/  STL [R1+0x178], R0 ;  /* 0x0001780001007387 */ /* 0x0001e20000100800 */
[----:B------:R-:W-:-:S02]  /*1ec0*/  IMAD.MOV R12, RZ, RZ, -R12 ;  /* 0x000000ffff0c7224 */ /* 0x000fc400078e0a0c */
[----:B------:R-:W-:Y:S02]  /*1ed0*/  IMAD.MOV R9, RZ, RZ, -R9 ;  /* 0x000000ffff097224 */ /* 0x000fe400078e0a09 */
[----:B------:R-:W-:Y:S02]  /*1ee0*/  @!P4 IMAD.IADD R5, R5, 0x1, -R6 ;  /* 0x000000010505c824 */ /* 0x000fe400078e0a06 */
[----:B------:R-:W-:Y:S02]  /*1ef0*/  IMAD R4, R6, R12, R4 ;  /* 0x0000000c06047224 */ /* 0x000fe400078e0204 */
[----:B------:R-:W-:-:S03]  /*1f00*/  IMAD.HI.U32 R10, R23, R2, RZ ;  /* 0x00000002170a7227 */ /* 0x000fc600078e00ff */
[C---:B------:R-:W-:Y:S01]  /*1f10*/  ISETP.GT.U32.AND P4, PT, R6.reuse, R4, PT ;  /* 0x000000040600720c */ /* 0x040fe20003f84070 */
[----:B0-----:R-:W-:Y:S02]  /*1f20*/  IMAD.MOV.U32 R0, RZ, RZ, R11 ;  /* 0x000000ffff007224 */ /* 0x001fe400078e000b */
[----:B------:R-:W-:Y:S02]  /*1f30*/  IMAD.MOV R10, RZ, RZ, -R10 ;  /* 0x000000ffff0a7224 */ /* 0x000fe400078e0a0a */
[----:B------:R-:W-:Y:S01]  /*1f40*/  @!P3 IMAD.MOV R0, RZ, RZ, -R0 ;  /* 0x000000ffff00b224 */ /* 0x000fe200078e0a00 */
[----:B------:R-:W-:Y:S01]  /*1f50*/  ISETP.GE.AND P3, PT, R3, RZ, PT ;  /* 0x000000ff0300720c */ /* 0x000fe20003f66270 */
[----:B------:R-:W-:Y:S01]  /*1f60*/  IMAD R3, R6, R9, R8 ;  /* 0x0000000906037224 */ /* 0x000fe200078e0208 */
[C---:B------:R-:W-:Y:S01]  /*1f70*/  IADD3 R9, R7.reuse, 0x5f, RZ ;  /* 0x0000005f07097810 */ /* 0x040fe20007ffe0ff */
[----:B------:R-:W-:Y:S01]  /*1f80*/  @!P6 IMAD.IADD R14, R14, 0x1, -R6 ;  /* 0x000000010e0ee824 */ /* 0x000fe200078e0a06 */
[----:B------:R0:W-:Y:S01]  /*1f90*/  STL [R1+0x170], R0 ;  /* 0x0001700001007387 */ /* 0x0001e20000100800 */
[----:B------:R-:W-:Y:S01]  /*1fa0*/  IMAD R2, R6, R10, R2 ;  /* 0x0000000a06027224 */ /* 0x000fe200078e0202 */
[C---:B------:R-:W-:Y:S01]  /*1fb0*/  IADD3 R10, R7.reuse, 0x62, RZ ;  /* 0x00000062070a7810 */ /* 0x040fe20007ffe0ff */
[----:B------:R-:W-:Y:S01]  /*1fc0*/  @!P4 IMAD.IADD R4, R4, 0x1, -R6 ;  /* 0x000000010404c824 */ /* 0x000fe200078e0a06 */
[----:B------:R-:W-:-:S02]  /*1fd0*/  IADD3 R8, R7, 0x60, RZ ;  /* 0x0000006007087810 */ /* 0x000fc40007ffe0ff */
[----:B------:R-:W-:Y:S02]  /*1fe0*/  ISETP.GE.AND P6, PT, R10, RZ, PT ;  /* 0x000000ff0a00720c */ /* 0x000fe40003fc6270 */
[----:B------:R-:W-:Y:S01]  /*1ff0*/  IABS R10, R10 ;  /* 0x0000000a000a7213 */ /* 0x000fe20000000000 */
[----:B0-----:R-:W-:Y:S01]  /*2000*/  IMAD.MOV.U32 R0, RZ, RZ, R5 ;  /* 0x000000ffff007224 */ /* 0x001fe200078e0005 */
[C---:B------:R-:W-:Y:S02]  /*2010*/  ISETP.GT.U32.AND P4, PT, R6.reuse, R4, PT ;  /* 0x000000040600720c */ /* 0x040fe40003f84070 */
[----:B------:R-:W-:Y:S01]  /*2020*/  IADD3 R5, R7, 0x61, RZ ;  /* 0x0000006107057810 */ /* 0x000fe20007ffe0ff */
[----:B------:R-:W-:Y:S01]  /*2030*/  @!P2 IMAD.MOV R0, RZ, RZ, -R0 ;  /* 0x000000ffff00a224 */ /* 0x000fe200078e0a00 */
[----:B------:R-:W-:Y:S02]  /*2040*/  ISETP.GT.U32.AND P2, PT, R6, R3, PT ;  /* 0x000000030600720c */ /* 0x000fe40003f44070 */
[----:B------:R-:W-:-:S02]  /*2050*/  IABS R11, R5 ;  /* 0x00000005000b7213 */ /* 0x000fc40000000000 */
[----:B------:R0:W-:Y:S01]  /*2060*/  STL [R1+0x174], R0 ;  /* 0x0001740001007387 */ /* 0x0001e20000100800 */
[----:B------:R-:W-:Y:S02]  /*2070*/  IABS R13, R9 ;  /* 0x00000009000d7213 */ /* 0x000fe40000000000 */
[----:B------:R-:W-:Y:S01]  /*2080*/  IMAD.HI.U32 R15, R23, R11, RZ ;  /* 0x0000000b170f7227 */ /* 0x000fe200078e00ff */
[----:B------:R-:W-:-:S03]  /*2090*/  IABS R12, R8 ;  /* 0x00000008000c7213 */ /* 0x000fc60000000000 */
[--C-:B------:R-:W-:Y:S01]  /*20a0*/  @!P4 IMAD.IADD R4, R4, 0x1, -R6.reuse ;  /* 0x000000010404c824 */ /* 0x100fe200078e0a06 */
[----:B------:R-:W-:Y:S01]  /*20b0*/  ISETP.GE.AND P4, PT, R5, RZ, PT ;  /* 0x000000ff0500720c */ /* 0x000fe20003f86270 */
[----:B------:R-:W-:Y:S02]  /*20c0*/  @!P2 IMAD.IADD R3, R3, 0x1, -R6 ;  /* 0x000000010303a824 */ /* 0x000fe400078e0a06 */
[----:B0-----:R-:W-:Y:S02]  /*20d0*/  IMAD.MOV.U32 R0, RZ, RZ, R14 ;  /* 0x000000ffff007224 */ /* 0x001fe400078e000e */
[----:B------:R-:W-:Y:S01]  /*20e0*/  IMAD.HI.U32 R14, R23, R10, RZ ;  /* 0x0000000a170e7227 */ /* 0x000fe200078e00ff */
[----:B------:R-:W-:-:S03]  /*20f0*/  ISETP.GT.U32.AND P2, PT, R6, R3, PT ;  /* 0x000000030600720c */ /* 0x000fc60003f44070 */
[----:B------:R-:W-:Y:S01]  /*2100*/  @!P0 IMAD.MOV R0, RZ, RZ, -R0 ;  /* 0x000000ffff008224 */ /* 0x000fe200078e0a00 */
[C---:B------:R-:W-:Y:S01]  /*2110*/  ISETP.GT.U32.AND P0, PT, R6.reuse, R2, PT ;  /* 0x000000020600720c */ /* 0x040fe20003f04070 */
[----:B------:R-:W-:Y:S02]  /*2120*/  IMAD.MOV R14, RZ, RZ, -R14 ;  /* 0x000000ffff0e7224 */ /* 0x000fe400078e0a0e */
[----:B------:R-:W-:Y:S01]  /*2130*/  IMAD.MOV.U32 R17, RZ, RZ, R4 ;  /* 0x000000ffff117224 */ /* 0x000fe200078e0004 */
[----:B------:R0:W-:Y:S01]  /*2140*/  STL [R1+0x16c], R0 ;  /* 0x00016c0001007387 */ /* 0x0001e20000100800 */
[C---:B------:R-:W-:Y:S02]  /*2150*/  IMAD R10, R6.reuse, R14, R10 ;  /* 0x0000000e060a7224 */ /* 0x040fe400078e020a */
[----:B------:R-:W-:Y:S02]  /*2160*/  IMAD.MOV R15, RZ, RZ, -R15 ;  /* 0x000000ffff0f7224 */ /* 0x000fe400078e0a0f */
[----:B------:R-:W-:Y:S01]  /*2170*/  @!P2 IMAD.IADD R3, R3, 0x1, -R6 ;  /* 0x000000010303a824 */ /* 0x000fe200078e0a06 */
[----:B------:R-:W-:Y:S01]  /*2180*/  ISETP.GT.U32.AND P2, PT, R6, R10, PT ;  /* 0x0000000a0600720c */ /* 0x000fe20003f44070 */
[----:B------:R-:W-:-:S04]  /*2190*/  IMAD.HI.U32 R5, R23, R13, RZ ;  /* 0x0000000d17057227 */ /* 0x000fc800078e00ff */
[----:B------:R-:W-:Y:S02]  /*21a0*/  @!P0 IMAD.IADD R2, R2, 0x1, -R6 ;  /* 0x0000000102028824 */ /* 0x000fe400078e0a06 */
[----:B0-----:R-:W-:Y:S01]  /*21b0*/  IMAD.MOV.U32 R0, RZ, RZ, R3 ;  /* 0x000000ffff007224 */ /* 0x001fe200078e0003 */
[----:B------:R-:W-:Y:S01]  /*21c0*/  IADD3 R3, R7, 0x5e, RZ ;  /* 0x0000005e07037810 */ /* 0x000fe20007ffe0ff */
[----:B------:R-:W-:Y:S01]  /*21d0*/  IMAD.HI.U32 R16, R23, R12, RZ ;  /* 0x0000000c17107227 */ /* 0x000fe200078e00ff */
[----:B------:R-:W-:-:S03]  /*21e0*/  ISETP.GT.U32.AND P0, PT, R6, R2, PT ;  /* 0x000000020600720c */ /* 0x000fc60003f04070 */
[----:B------:R-:W-:Y:S02]  /*21f0*/  @!P1 IMAD.MOV R17, RZ, RZ, -R17 ;  /* 0x000000ffff119224 */ /* 0x000fe400078e0a11 */
[----:B------:R-:W-:Y:S01]  /*2200*/  @!P5 IMAD.MOV R0, RZ, RZ, -R0 ;  /* 0x000000ffff00d224 */ /* 0x000fe200078e0a00 */
[----:B------:R-:W-:Y:S01]  /*2210*/  ISETP.GE.AND P5, PT, R8, RZ, PT ;  /* 0x000000ff0800720c */ /* 0x000fe20003fa6270 */
[----:B------:R-:W-:Y:S01]  /*2220*/  IMAD R11, R6, R15, R11 ;  /* 0x0000000f060b7224 */ /* 0x000fe200078e020b */
[----:B------:R-:W-:Y:S01]  /*2230*/  STL [R1+0x160], R17 ;  /* 0x0001601101007387 */ /* 0x000fe20000100800 */
[----:B------:R-:W-:Y:S01]  /*2240*/  IMAD.MOV R5, RZ, RZ, -R5 ;  /* 0x000000ffff057224 */ /* 0x000fe200078e0a05 */
[C---:B------:R-:W-:Y:S01]  /*2250*/  IADD3 R8, R7.reuse, 0x5c, RZ ;  /* 0x0000005c07087810 */ /* 0x040fe20007ffe0ff */
[----:B------:R-:W-:Y:S01]  /*2260*/  IMAD.MOV R16, RZ, RZ, -R16 ;  /* 0x000000ffff107224 */ /* 0x000fe200078e0a10 */
[----:B------:R0:W-:Y:S01]  /*2270*/  STL [R1+0x15c], R0 ;  /* 0x00015c0001007387 */ /* 0x0001e20000100800 */
[----:B------:R-:W-:Y:S01]  /*2280*/  @!P0 IMAD.IADD R2, R2, 0x1, -R6 ;  /* 0x0000000102028824 */ /* 0x000fe200078e0a06 */
[C---:B------:R-:W-:Y:S01]  /*2290*/  ISETP.GT.U32.AND P1, PT, R6.reuse, R11, PT ;  /* 0x0000000b0600720c */ /* 0x040fe20003f24070 */
[C---:B------:R-:W-:Y:S01]  /*22a0*/  IMAD R13, R6.reuse, R5, R13 ;  /* 0x00000005060d7224 */ /* 0x040fe200078e020d */
[----:B------:R-:W-:Y:S01]  /*22b0*/  IADD3 R5, R7, 0x5d, RZ ;  /* 0x0000005d07057810 */ /* 0x000fe20007ffe0ff */
[----:B------:R-:W-:Y:S01]  /*22c0*/  IMAD R4, R6, R16, R12 ;  /* 0x0000001006047224 */ /* 0x000fe200078e020c */
[----:B------:R-:W-:Y:S01]  /*22d0*/  IABS R12, R3 ;  /* 0x00000003000c7213 */ /* 0x000fe20000000000 */
[----:B------:R-:W-:Y:S01]  /*22e0*/  @!P2 IMAD.IADD R10, R10, 0x1, -R6 ;  /* 0x000000010a0aa824 */ /* 0x000fe200078e0a06 */
[----:B------:R-:W-:Y:S01]  /*22f0*/  IABS R14, R5 ;  /* 0x00000005000e7213 */ /* 0x000fe20000000000 */
[----:B0-----:R-:W-:Y:S01]  /*2300*/  IMAD.MOV.U32 R0, RZ, RZ, R2 ;  /* 0x000000ffff007224 */ /* 0x001fe200078e0002 */
[C---:B------:R-:W-:Y:S01]  /*2310*/  ISETP.GT.U32.AND P0, PT, R6.reuse, R4, PT ;  /* 0x000000040600720c */ /* 0x040fe20003f04070 */
[----:B------:R-:W-:Y:S01]  /*2320*/  IMAD.HI.U32 R15, R23, R12, RZ ;  /* 0x0000000c170f7227 */ /* 0x000fe200078e00ff */
[----:B------:R-:W-:-:S02]  /*2330*/  ISETP.GT.U32.AND P2, PT, R6, R10, PT ;  /* 0x0000000a0600720c */ /* 0x000fc40003f44070 */
[----:B------:R-:W-:Y:S01]  /*2340*/  IABS R2, R8 ;  /* 0x0000000800027213 */ /* 0x000fe20000000000 */
[----:B------:R-:W-:Y:S01]  /*2350*/  @!P3 IMAD.MOV R0, RZ, RZ, -R0 ;  /* 0x000000ffff00b224 */ /* 0x000fe200078e0a00 */
[C---:B------:R-:W-:Y:S01]  /*2360*/  ISETP.GT.U32.AND P3, PT, R6.reuse, R13, PT ;  /* 0x0000000d0600720c */ /* 0x040fe20003f64070 */
[--C-:B------:R-:W-:Y:S02]  /*2370*/  @!P1 IMAD.IADD R11, R11, 0x1, -R6.reuse ;  /* 0x000000010b0b9824 */ /* 0x100fe400078e0a06 */
[----:B------:R-:W-:Y:S01]  /*2380*/  IMAD.MOV R15, RZ, RZ, -R15 ;  /* 0x000000ffff0f7224 */ /* 0x000fe200078e0a0f */
[----:B------:R0:W-:Y:S02]  /*2390*/  STL [R1+0x158], R0 ;  /* 0x0001580001007387 */ /* 0x0001e40000100800 */
[----:B------:R-:W-:Y:S01]  /*23a0*/  ISETP.GT.U32.AND P1, PT, R6, R11, PT ;  /* 0x0000000b0600720c */ /* 0x000fe20003f24070 */
[--C-:B------:R-:W-:Y:S02]  /*23b0*/  @!P0 IMAD.IADD R4, R4, 0x1, -R6.reuse ;  /* 0x0000000104048824 */ /* 0x100fe400078e0a06 */
[----:B------:R-:W-:Y:S01]  /*23c0*/  @!P2 IMAD.IADD R10, R10, 0x1, -R6 ;  /* 0x000000010a0aa824 */ /* 0x000fe200078e0a06 */
[----:B------:R-:W-:Y:S01]  /*23d0*/  ISETP.GE.AND P2, PT, R9, RZ, PT ;  /* 0x000000ff0900720c */ /* 0x000fe20003f46270 */
[----:B------:R-:W-:Y:S01]  /*23e0*/  IMAD.HI.U32 R9, R23, R14, RZ ;  /* 0x0000000e17097227 */ /* 0x000fe200078e00ff */
[----:B------:R-:W-:-:S03]  /*23f0*/  ISETP.GT.U32.AND P0, PT, R6, R4, PT ;  /* 0x000000040600720c */ /* 0x000fc60003f04070 */
[----:B------:R-:W-:Y:S02]  /*2400*/  @!P3 IMAD.IADD R13, R13, 0x1, -R6 ;  /* 0x000000010d0db824 */ /* 0x000fe400078e0a06 */
[----:B------:R-:W-:Y:S02]  /*2410*/  IMAD.MOV.U32 R16, RZ, RZ, R10 ;  /* 0x000000ffff107224 */ /* 0x000fe400078e000a */
[C---:B------:R-:W-:Y:S01]  /*2420*/  IMAD R12, R6.reuse, R15, R12 ;  /* 0x0000000f060c7224 */ /* 0x040fe200078e020c */
[----:B------:R-:W-:Y:S01]  /*2430*/  ISETP.GT.U32.AND P3, PT, R6, R13, PT ;  /* 0x0000000d0600720c */ /* 0x000fe20003f64070 */
[----:B------:R-:W-:-:S04]  /*2440*/  IMAD.HI.U32 R10, R23, R2, RZ ;  /* 0x00000002170a7227 */ /* 0x000fc800078e00ff */
[----:B------:R-:W-:Y:S02]  /*2450*/  IMAD.MOV R9, RZ, RZ, -R9 ;  /* 0x000000ffff097224 */ /* 0x000fe400078e0a09 */
[----:B------:R-:W-:Y:S01]  /*2460*/  @!P6 IMAD.MOV R16, RZ, RZ, -R16 ;  /* 0x000000ffff10e224 */ /* 0x000fe200078e0a10 */
[----:B------:R-:W-:Y:S01]  /*2470*/  ISETP.GE.AND P6, PT, R3, RZ, PT ;  /* 0x000000ff0300720c */ /* 0x000fe20003fc6270 */
[----:B------:R-:W-:Y:S01]  /*2480*/  @!P1 IMAD.IADD R11, R11, 0x1, -R6 ;  /* 0x000000010b0b9824 */ /* 0x000fe200078e0a06 */
[C---:B------:R-:W-:Y:S01]  /*2490*/  ISETP.GT.U32.AND P1, PT, R6.reuse, R12, PT ;  /* 0x0000000c0600720c */ /* 0x040fe20003f24070 */
[----:B------:R-:W-:Y:S01]  /*24a0*/  IMAD.MOV R3, RZ, RZ, -R10 ;  /* 0x000000ffff037224 */ /* 0x000fe200078e0a0a */
[----:B------:R1:W-:Y:S01]  /*24b0*/  STL [R1+0x154], R16 ;  /* 0x0001541001007387 */ /* 0x0003e20000100800 */
[----:B------:R-:W-:Y:S01]  /*24c0*/  IMAD R10, R6, R9, R14 ;  /* 0x00000009060a7224 */ /* 0x000fe200078e020e */
[----:B------:R-:W-:Y:S01]  /*24d0*/  IADD3 R14, R7, 0x56, RZ ;  /* 0x00000056070e7810 */ /* 0x000fe20007ffe0ff */
[----:B------:R-:W-:-:S02]  /*24e0*/  @!P3 IMAD.IADD R13, R13, 0x1, -R6 ;  /* 0x000000010d0db824 */ /* 0x000fc400078e0a06 */
[----:B------:R-:W-:Y:S01]  /*24f0*/  @!P0 IMAD.IADD R4, R4, 0x1, -R6 ;  /* 0x0000000104048824 */ /* 0x000fe200078e0a06 */
[----:B------:R-:W-:Y:S01]  /*2500*/  ISETP.GT.U32.AND P3, PT, R6, R10, PT ;  /* 0x0000000a0600720c */ /* 0x000fe20003f64070 */
[----:B0-----:R-:W-:Y:S01]  /*2510*/  IMAD.MOV.U32 R0, RZ, RZ, R11 ;  /* 0x000000ffff007224 */ /* 0x001fe200078e000b */
[----:B------:R-:W-:Y:S01]  /*2520*/  ISETP.GE.AND P0, PT, R8, RZ, PT ;  /* 0x000000ff0800720c */ /* 0x000fe20003f06270 */
[----:B------:R-:W-:Y:S01]  /*2530*/  IMAD.MOV.U32 R11, RZ, RZ, R4 ;  /* 0x000000ffff0b7224 */ /* 0x000fe200078e0004 */
[----:B------:R-:W-:Y:S01]  /*2540*/  IADD3 R4, R7, 0x5a, RZ ;  /* 0x0000005a07047810 */ /* 0x000fe20007ffe0ff */
[----:B------:R-:W-:Y:S01]  /*2550*/  @!P4 IMAD.MOV R0, RZ, RZ, -R0 ;  /* 0x000000ffff00c224 */ /* 0x000fe200078e0a00 */
[----:B------:R-:W-:Y:S01]  /*2560*/  ISETP.GE.AND P4, PT, R5, RZ, PT ;  /* 0x000000ff0500720c */ /* 0x000fe20003f86270 */
[----:B------:R-:W-:Y:S01]  /*2570*/  @!P1 IMAD.IADD R12, R12, 0x1, -R6 ;  /* 0x000000010c0c9824 */ /* 0x000fe200078e0a06 */
[----:B-1----:R-:W-:Y:S01]  /*2580*/  IABS R16, R4 ;  /* 0x0000000400107213 */ /* 0x002fe20000000000 */
[----:B------:R-:W-:Y:S01]  /*2590*/  @!P5 IMAD.MOV R11, RZ, RZ, -R11 ;  /* 0x000000ffff0bd224 */ /* 0x000fe200078e0a0b */
[----:B------:R0:W-:Y:S01]  /*25a0*/  STL [R1+0x134], R0 ;  /* 0x0001340001007387 */ /* 0x0001e20000100800 */
[----:B------:R-:W-:Y:S01]  /*25b0*/  IMAD R3, R6, R3, R2 ;  /* 0x0000000306037224 */ /* 0x000fe200078e0202 */
[----:B------:R-:W-:Y:S01]  /*25c0*/  IADD3 R2, R7, 0x5b, RZ ;  /* 0x0000005b07027810 */ /* 0x000fe20007ffe0ff */
[----:B------:R-:W-:Y:S01]  /*25d0*/  @!P3 IMAD.IADD R10, R10, 0x1, -R6 ;  /* 0x000000010a0ab824 */ /* 0x000fe200078e0a06 */
[----:B------:R-:W-:Y:S01]  /*25e0*/  ISETP.GT.U32.AND P1, PT, R6, R12, PT ;  /* 0x0000000c0600720c */ /* 0x000fe20003f24070 */
[----:B------:R1:W-:Y:S01]  /*25f0*/  STL [R1+0x144], R11 ;  /* 0x0001440b01007387 */ /* 0x0003e20000100800 */
[----:B------:R-:W-:-:S02]  /*2600*/  ISETP.GE.AND P5, PT, R2, RZ, PT ;  /* 0x000000ff0200720c */ /* 0x000fc40003fa6270 */
[----:B------:R-:W-:Y:S01]  /*2610*/  ISETP.GT.U32.AND P3, PT, R6, R10, PT ;  /* 0x0000000a0600720c */ /* 0x000fe20003f64070 */
[----:B0-----:R-:W-:Y:S01]  /*2620*/  IMAD.MOV.U32 R0, RZ, RZ, R13 ;  /* 0x000000ffff007224 */ /* 0x001fe200078e000d */
[----:B------:R-:W-:Y:S02]  /*2630*/  IADD3 R8, R7, 0x58, RZ ;  /* 0x0000005807087810 */ /* 0x000fe40007ffe0ff */
[----:B------:R-:W-:Y:S01]  /*2640*/  IABS R21, R14 ;  /* 0x0000000e00157213 */ /* 0x000fe20000000000 */
[----:B------:R-:W-:Y:S01]  /*2650*/  @!P2 IMAD.MOV R0, RZ, RZ, -R0 ;  /* 0x000000ffff00a224 */ /* 0x000fe200078e0a00 */
[----:B-1----:R-:W-:Y:S02]  /*2660*/  IABS R11, R2 ;  /* 0x00000002000b7213 */ /* 0x002fe40000000000 */
[----:B------:R-:W-:Y:S01]  /*2670*/  ISETP.GE.AND P2, PT, R4, RZ, PT ;  /* 0x000000ff0400720c */ /* 0x000fe20003f46270 */
[----:B------:R-:W-:Y:S01]  /*2680*/  IMAD.HI.U32 R4, R23, R16, RZ ;  /* 0x0000001017047227 */ /* 0x000fe200078e00ff */
[----:B------:R-:W-:Y:S01]  /*2690*/  IADD3 R2, R7, 0x59, RZ ;  /* 0x0000005907027810 */ /* 0x000fe20007ffe0ff */
[----:B------:R0:W-:Y:S01]  /*26a0*/  STL [R1+0x148], R0 ;  /* 0x0001480001007387 */ /* 0x0001e20000100800 */
[----:B------:R-:W-:Y:S01]  /*26b0*/  IABS R15, R8 ;  /* 0x00000008000f7213 */ /* 0x000fe20000000000 */
[----:B------:R-:W-:Y:S01]  /*26c0*/  IMAD.HI.U32 R9, R23, R11, RZ ;  /* 0x0000000b17097227 */ /* 0x000fe200078e00ff */
[----:B------:R-:W-:-:S03]  /*26d0*/  IABS R5, R2 ;  /* 0x0000000200057213 */ /* 0x000fc60000000000 */
[----:B------:R-:W-:Y:S02]  /*26e0*/  IMAD.MOV R9, RZ, RZ, -R9 ;  /* 0x000000ffff097224 */ /* 0x000fe400078e0a09 */
[----:B------:R-:W-:Y:S01]  /*26f0*/  @!P1 IMAD.IADD R12, R12, 0x1, -R6 ;  /* 0x000000010c0c9824 */ /* 0x000fe200078e0a06 */
[C---:B------:R-:W-:Y:S01]  /*2700*/  ISETP.GT.U32.AND P1, PT, R6.reuse, R3, PT ;  /* 0x000000030600720c */ /* 0x040fe20003f24070 */
[----:B------:R-:W-:Y:S02]  /*2710*/  IMAD.MOV R4, RZ, RZ, -R4 ;  /* 0x000000ffff047224 */ /* 0x000fe400078e0a04 */
[C---:B------:R-:W-:Y:S02]  /*2720*/  IMAD R11, R6.reuse, R9, R11 ;  /* 0x00000009060b7224 */ /* 0x040fe400078e020b */
[----:B------:R-:W-:Y:S02]  /*2730*/  IMAD R16, R6, R4, R16 ;  /* 0x0000000406107224 */ /* 0x000fe400078e0210 */
[----:B------:R-:W-:Y:S01]  /*2740*/  @!P3 IMAD.IADD R10, R10, 0x1, -R6 ;  /* 0x000000010a0ab824 */ /* 0x000fe200078e0a06 */
[----:B------:R-:W-:Y:S01]  /*2750*/  ISETP.GT.U32.AND P3, PT, R6, R11, PT ;  /* 0x0000000b0600720c */ /* 0x000fe20003f64070 */
[----:B------:R-:W-:-:S02]  /*2760*/  IMAD.MOV.U32 R13, RZ, RZ, R12 ;  /* 0x000000ffff0d7224 */ /* 0x000fc400078e000c */
[----:B------:R-:W-:-:S04]  /*2770*/  IMAD.HI.U32 R9, R23, R5, RZ ;  /* 0x0000000517097227 */ /* 0x000fc800078e00ff */
[----:B------:R-:W-:Y:S01]  /*2780*/  @!P6 IMAD.MOV R13, RZ, RZ, -R13 ;  /* 0x000000ffff0de224 */ /* 0x000fe200078e0a0d */
[C---:B------:R-:W-:Y:S01]  /*2790*/  ISETP.GT.U32.AND P6, PT, R6.reuse, R16, PT ;  /* 0x000000100600720c */ /* 0x040fe20003fc4070 */
[----:B------:R-:W-:Y:S02]  /*27a0*/  @!P1 IMAD.IADD R3, R3, 0x1, -R6 ;  /* 0x0000000103039824 */ /* 0x000fe400078e0a06 */
[----:B0-----:R-:W-:Y:S01]  /*27b0*/  IMAD.MOV.U32 R0, RZ, RZ, R10 ;  /* 0x000000ffff007224 */ /* 0x001fe200078e000a */
[----:B------:R0:W-:Y:S01]  /*27c0*/  STL [R1+0x13c], R13 ;  /* 0x00013c0d01007387 */ /* 0x0001e20000100800 */
[----:B------:R-:W-:Y:S01]  /*27d0*/  @!P3 IMAD.IADD R11, R11, 0x1, -R6 ;  /* 0x000000010b0bb824 */ /* 0x000fe200078e0a06 */
[C---:B------:R-:W-:Y:S01]  /*27e0*/  ISETP.GT.U32.AND P1, PT, R6.reuse, R3, PT ;  /* 0x000000030600720c */ /* 0x040fe20003f24070 */
[----:B------:R-:W-:Y:S02]  /*27f0*/  IMAD.MOV R9, RZ, RZ, -R9 ;  /* 0x000000ffff097224 */ /* 0x000fe400078e0a09 */
[----:B------:R-:W-:Y:S01]  /*2800*/  @!P4 IMAD.MOV R0, RZ, RZ, -R0 ;  /* 0x000000ffff00c224 */ /* 0x000fe200078e0a00 */
[----:B------:R-:W-:Y:S01]  /*2810*/  ISETP.GT.U32.AND P3, PT, R6, R11, PT ;  /* 0x0000000b0600720c */ /* 0x000fe20003f64070 */
[----:B------:R-:W-:Y:S01]  /*2820*/  IMAD.HI.U32 R4, R23, R15, RZ ;  /* 0x0000000f17047227 */ /* 0x000fe200078e00ff */
[----:B------:R-:W-:-:S02]  /*2830*/  ISETP.GE.AND P4, PT, R2, RZ, PT ;  /* 0x000000ff0200720c */ /* 0x000fc40003f86270 */
[----:B------:R1:W-:Y:S01]  /*2840*/  STL [R1+0x140], R0 ;  /* 0x0001400001007387 */ /* 0x0003e20000100800 */
[--C-:B------:R-:W-:Y:S01]  /*2850*/  @!P6 IMAD.IADD R16, R16, 0x1, -R6.reuse ;  /* 0x000000011010e824 */ /* 0x100fe200078e0a06 */
[C---:B0-----:R-:W-:Y:S01]  /*2860*/  IADD3 R13, R7.reuse, 0x53, RZ ;  /* 0x00000053070d7810 */ /* 0x041fe20007ffe0ff */
[C---:B------:R-:W-:Y:S01]  /*2870*/  IMAD R2, R6.reuse, R9, R5 ;  /* 0x0000000906027224 */ /* 0x040fe200078e0205 */
[----:B------:R-:W-:Y:S01]  /*2880*/  IADD3 R5, R7, 0x57, RZ ;  /* 0x0000005707057810 */ /* 0x000fe20007ffe0ff */
[----:B------:R-:W-:Y:S01]  /*2890*/  @!P1 IMAD.IADD R3, R3, 0x1, -R6 ;  /* 0x0000000103039824 */ /* 0x000fe200078e0a06 */
[----:B------:R-:W-:Y:S01]  /*28a0*/  ISETP.GT.U32.AND P6, PT, R6, R16, PT ;  /* 0x000000100600720c */ /* 0x000fe20003fc4070 */
[----:B------:R-:W-:Y:S01]  /*28b0*/  IMAD.MOV R4, RZ, RZ, -R4 ;  /* 0x000000ffff047224 */ /* 0x000fe200078e0a04 */
[----:B------:R-:W-:Y:S01]  /*28c0*/  ISETP.GE.AND P1, PT, R8, RZ, PT ;  /* 0x000000ff0800720c */ /* 0x000fe20003f26270 */
[----:B------:R-:W-:Y:S01]  /*28d0*/  @!P3 IMAD.IADD R11, R11, 0x1, -R6 ;  /* 0x000000010b0bb824 */ /* 0x000fe200078e0a06 */
[----:B------:R-:W-:Y:S01]  /*28e0*/  IABS R8, R5 ;  /* 0x0000000500087213 */ /* 0x000fe20000000000 */
[C---:B------:R-:W-:Y:S01]  /*28f0*/  IMAD R15, R6.reuse, R4, R15 ;  /* 0x00000004060f7224 */ /* 0x040fe200078e020f */
[----:B------:R-:W-:Y:S01]  /*2900*/  ISETP.GT.U32.AND P3, PT, R6, R2, PT ;  /* 0x000000020600720c */ /* 0x000fe20003f64070 */
[----:B------:R-:W-:Y:S01]  /*2910*/  IMAD.HI.U32 R20, R23, R21, RZ ;  /* 0x0000001517147227 */ /* 0x000fe200078e00ff */
[----:B------:R-:W-:-:S02]  /*2920*/  IABS R12, R13 ;  /* 0x0000000d000c7213 */ /* 0x000fc40000000000 */
[----:B------:R-:W-:Y:S01]  /*2930*/  IADD3 R4, R7, 0x54, RZ ;  /* 0x0000005407047810 */ /* 0x000fe20007ffe0ff */
[----:B------:R-:W-:-:S03]  /*2940*/  IMAD.HI.U32 R10, R23, R8, RZ ;  /* 0x00000008170a7227 */ /* 0x000fc600078e00ff */
[----:B------:R-:W-:Y:S01]  /*2950*/  IABS R9, R4 ;  /* 0x0000000400097213 */ /* 0x000fe20000000000 */
[----:B------:R-:W-:Y:S01]  /*2960*/  @!P6 IMAD.IADD R16, R16, 0x1, -R6 ;  /* 0x000000011010e824 */ /* 0x000fe200078e0a06 */
[C---:B------:R-:W-:Y:S01]  /*2970*/  ISETP.GT.U32.AND P6, PT, R6.reuse, R15, PT ;  /* 0x0000000f0600720c */ /* 0x040fe20003fc4070 */
[----:B------:R-:W-:Y:S02]  /*2980*/  IMAD.MOV R10, RZ, RZ, -R10 ;  /* 0x000000ffff0a7224 */ /* 0x000fe400078e0a0a */
[----:B------:R-:W-:Y:S02]  /*2990*/  IMAD.MOV R20, RZ, RZ, -R20 ;  /* 0x000000ffff147224 */ /* 0x000fe400078e0a14 */
[----:B------:R-:W-:Y:S02]  /*29a0*/  IMAD R8, R6, R10, R8 ;  /* 0x0000000a06087224 */ /* 0x000fe400078e0208 */
[--C-:B------:R-:W-:Y:S02]  /*29b0*/  @!P3 IMAD.IADD R2, R2, 0x1, -R6.reuse ;  /* 0x000000010202b824 */ /* 0x100fe400078e0a06 */
[C---:B------:R-:W-:Y:S01]  /*29c0*/  IMAD R20, R6.reuse, R20, R21 ;  /* 0x0000001406147224 */ /* 0x040fe200078e0215 */
[C---:B------:R-:W-:Y:S01]  /*29d0*/  ISETP.GT.U32.AND P3, PT, R6.reuse, R8, PT ;  /* 0x000000080600720c */ /* 0x040fe20003f64070 */
[----:B-1----:R-:W-:Y:S01]  /*29e0*/  IMAD.MOV.U32 R0, RZ, RZ, R3 ;  /* 0x000000ffff007224 */ /* 0x002fe200078e0003 */
[----:B------:R-:W-:Y:S01]  /*29f0*/  IADD3 R3, R7, 0x51, RZ ;  /* 0x0000005107037810 */ /* 0x000fe20007ffe0ff */
[----:B------:R-:W-:Y:S01]  /*2a00*/  @!P6 IMAD.IADD R15, R15, 0x1, -R6 ;  /* 0x000000010f0fe824 */ /* 0x000fe200078e0a06 */
[C---:B------:R-:W-:Y:S01]  /*2a10*/  ISETP.GT.U32.AND P6, PT, R6.reuse, R20, PT ;  /* 0x000000140600720c */ /* 0x040fe20003fc4070 */
[----:B------:R-:W-:Y:S01]  /*2a20*/  @!P0 IMAD.MOV R0, RZ, RZ, -R0 ;  /* 0x000000ffff008224 */ /* 0x000fe200078e0a00 */
[----:B------:R-:W-:Y:S01]  /*2a30*/  ISETP.GT.U32.AND P0, PT, R6, R2, PT ;  /* 0x000000020600720c */ /* 0x000fe20003f04070 */
[----:B------:R-:W-:-:S03]  /*2a40*/  IMAD.HI.U32 R10, R23, R12, RZ ;  /* 0x0000000c170a7227 */ /* 0x000fc600078e00ff */
[----:B------:R0:W-:Y:S01]  /*2a50*/  STL [R1+0x12c], R0 ;  /* 0x00012c0001007387 */ /* 0x0001e20000100800 */
[----:B------:R-:W-:Y:S02]  /*2a60*/  IMAD.MOV R10, RZ, RZ, -R10 ;  /* 0x000000ffff0a7224 */ /* 0x000fe400078e0a0a */
[----:B------:R-:W-:Y:S01]  /*2a70*/  @!P3 IMAD.IADD R8, R8, 0x1, -R6 ;  /* 0x000000010808b824 */ /* 0x000fe200078e0a06 */
[----:B------:R-:W-:Y:S01]  /*2a80*/  ISETP.GT.U32.AND P3, PT, R6, R15, PT ;  /* 0x0000000f0600720c */ /* 0x000fe20003f64070 */
[----:B------:R-:W-:-:S04]  /*2a90*/  IMAD.HI.U32 R17, R23, R9, RZ ;  /* 0x0000000917117227 */ /* 0x000fc800078e00ff */
[----:B------:R-:W-:Y:S01]  /*2aa0*/  @!P6 IMAD.IADD R20, R20, 0x1, -R6 ;  /* 0x000000011414e824 */ /* 0x000fe200078e0a06 */
[C---:B------:R-:W-:Y:S01]  /*2ab0*/  ISETP.GT.U32.AND P6, PT, R6.reuse, R8, PT ;  /* 0x000000080600720c */ /* 0x040fe20003fc4070 */
[----:B0-----:R-:W-:Y:S01]  /*2ac0*/  IMAD.MOV.U32 R0, RZ, RZ, R11 ;  /* 0x000000ffff007224 */ /* 0x001fe200078e000b */
[----:B------:R-:W-:Y:S01]  /*2ad0*/  IABS R11, R3 ;  /* 0x00000003000b7213 */ /* 0x000fe20000000000 */
[C---:B------:R-:W-:Y:S02]  /*2ae0*/  IMAD R10, R6.reuse, R10, R12 ;  /* 0x0000000a060a7224 */ /* 0x040fe400078e020c */
[----:B------:R-:W-:Y:S01]  /*2af0*/  @!P5 IMAD.MOV R0, RZ, RZ, -R0 ;  /* 0x000000ffff00d224 */ /* 0x000fe200078e0a00 */
[----:B------:R-:W-:Y:S01]  /*2b00*/  ISETP.GT.U32.AND P5, PT, R6, R20, PT ;  /* 0x000000140600720c */ /* 0x000fe20003fa4070 */
[----:B------:R-:W-:Y:S02]  /*2b10*/  IMAD.MOV R17, RZ, RZ, -R17 ;  /* 0x000000ffff117224 */ /* 0x000fe400078e0a11 */
[--C-:B------:R-:W-:Y:S01]  /*2b20*/  @!P0 IMAD.IADD R2, R2, 0x1, -R6.reuse ;  /* 0x0000000102028824 */ /* 0x100fe200078e0a06 */
[----:B------:R0:W-:Y:S01]  /*2b30*/  STL [R1+0x128], R0 ;  /* 0x0001280001007387 */ /* 0x0001e20000100800 */
[----:B------:R-:W-:Y:S01]  /*2b40*/  IMAD R9, R6, R17, R9 ;  /* 0x0000001106097224 */ /* 0x000fe200078e0209 */
[----:B------:R-:W-:Y:S01]  /*2b50*/  IADD3 R17, R7, 0x52, RZ ;  /* 0x0000005207117810 */ /* 0x000fe20007ffe0ff */
[--C-:B------:R-:W-:Y:S01]  /*2b60*/  @!P6 IMAD.IADD R8, R8, 0x1, -R6.reuse ;  /* 0x000000010808e824 */ /* 0x100fe200078e0a06 */
[C---:B------:R-:W-:Y:S01]  /*2b70*/  ISETP.GT.U32.AND P6, PT, R6.reuse, R10, PT ;  /* 0x0000000a0600720c */ /* 0x040fe20003fc4070 */
[----:B------:R-:W-:Y:S01]  /*2b80*/  @!P3 IMAD.IADD R15, R15, 0x1, -R6 ;  /* 0x000000010f0fb824 */ /* 0x000fe200078e0a06 */
[----:B------:R-:W-:Y:S01]  /*2b90*/  ISETP.GT.U32.AND P0, PT, R6, R9, PT ;  /* 0x000000090600720c */ /* 0x000fe20003f04070 */
[----:B------:R-:W-:Y:S01]  /*2ba0*/  IMAD.MOV.U32 R21, RZ, RZ, R2 ;  /* 0x000000ffff157224 */ /* 0x000fe200078e0002 */
[----:B------:R-:W-:Y:S01]  /*2bb0*/  IABS R12, R17 ;  /* 0x00000011000c7213 */ /* 0x000fe20000000000 */
[----:B------:R-:W-:Y:S01]  /*2bc0*/  @!P5 IMAD.IADD R20, R20, 0x1, -R6 ;  /* 0x000000011414d824 */ /* 0x000fe200078e0a06 */
[----:B------:R-:W-:Y:S01]  /*2bd0*/  ISETP.GE.AND P3, PT, R5, RZ, PT ;  /* 0x000000ff0500720c */ /* 0x000fe20003f66270 */
[----:B0-----:R-:W-:Y:S01]  /*2be0*/  IMAD.MOV.U32 R0, RZ, RZ, R16 ;  /* 0x000000ffff007224 */ /* 0x001fe200078e0010 */
[----:B------:R-:W-:Y:S01]  /*2bf0*/  ISETP.GE.AND P5, PT, R14, RZ, PT ;  /* 0x000000ff0e00720c */ /* 0x000fe20003fa6270 */
[----:B------:R-:W-:Y:S01]  /*2c00*/  IMAD.HI.U32 R16, R23, R12, RZ ;  /* 0x0000000c17107227 */ /* 0x000fe200078e00ff */
[----:B------:R-:W-:-:S03]  /*2c10*/  IADD3 R2, R7, 0x50, RZ ;  /* 0x0000005007027810 */ /* 0x000fc60007ffe0ff */
[----:B------:R-:W-:Y:S01]  /*2c20*/  @!P2 IMAD.MOV R0, RZ, RZ, -R0 ;  /* 0x000000ffff00a224 */ /* 0x000fe200078e0a00 */
[----:B------:R-:W-:Y:S01]  /*2c30*/  ISETP.GT.U32.AND P2, PT, R6, R19, PT ;  /* 0x000000130600720c */ /* 0x000fe20003f44070 */
[----:B------:R-:W-:Y:S02]  /*2c40*/  @!P6 IMAD.IADD R10, R10, 0x1, -R6 ;  /* 0x000000010a0ae824 */ /* 0x000fe400078e0a06 */
[----:B------:R-:W-:Y:S01]  /*2c50*/  @!P4 IMAD.MOV R21, RZ, RZ, -R21 ;  /* 0x000000ffff15c224 */ /* 0x000fe200078e0a15 */
[----:B------:R0:W-:Y:S01]  /*2c60*/  STL [R1+0x124], R0 ;  /* 0x0001240001007387 */ /* 0x0001e20000100800 */
[----:B------:R-:W-:Y:S01]  /*2c70*/  IMAD.HI.U32 R5, R23, R11, RZ ;  /* 0x0000000b17057227 */ /* 0x000fe200078e00ff */
[----:B------:R-:W-:Y:S02]  /*2c80*/  ISETP.GT.U32.AND P6, PT, R6, R10, PT ;  /* 0x0000000a0600720c */ /* 0x000fe40003fc4070 */
[----:B------:R-:W-:Y:S01]  /*2c90*/  STL [R1+0x114], R21 ;  /* 0x0001141501007387 */ /* 0x000fe20000100800 */
[----:B------:R-:W-:-:S02]  /*2ca0*/  IMAD.MOV R16, RZ, RZ, -R16 ;  /* 0x000000ffff107224 */ /* 0x000fc400078e0a10 */
[--C-:B------:R-:W-:Y:S01]  /*2cb0*/  @!P0 IMAD.IADD R9, R9, 0x1, -R6.reuse ;  /* 0x0000000109098824 */ /* 0x100fe200078e0a06 */
[----:B------:R-:W-:Y:S01]  /*2cc0*/  ISETP.GE.AND P0, PT, R4, RZ, PT ;  /* 0x000000ff0400720c */ /* 0x000fe20003f06270 */
[----:B------:R-:W-:Y:S01]  /*2cd0*/  @!P2 IMAD.IADD R19, R19, 0x1, -R6 ;  /* 0x000000011313a824 */ /* 0x000fe200078e0a06 */
[----:B------:R-:W-:Y:S01]  /*2ce0*/  ISETP.GE.AND P2, PT, R18, RZ, PT ;  /* 0x000000ff1200720c */ /* 0x000fe20003f46270 */
[----:B0-----:R-:W-:Y:S01]  /*2cf0*/  IMAD.MOV.U32 R0, RZ, RZ, R15 ;  /* 0x000000ffff007224 */ /* 0x001fe200078e000f */
[----:B------:R-:W-:Y:S01]  /*2d00*/  IABS R15, R2 ;  /* 0x00000002000f7213 */ /* 0x000fe20000000000 */
[----:B------:R-:W-:Y:S01]  /*2d10*/  IMAD.MOV R14, RZ, RZ, -R5 ;  /* 0x000000ffff0e7224 */ /* 0x000fe200078e0a05 */
[C---:B------:R-:W-:Y:S01]  /*2d20*/  ISETP.GT.U32.AND P4, PT, R6.reuse, R19, PT ;  /* 0x000000130600720c */ /* 0x040fe20003f84070 */
[----:B------:R-:W-:Y:S01]  /*2d30*/  @!P1 IMAD.MOV R0, RZ, RZ, -R0 ;  /* 0x000000ffff009224 */ /* 0x000fe200078e0a00 */
[C---:B------:R-:W-:Y:S01]  /*2d40*/  ISETP.GT.U32.AND P1, PT, R6.reuse, R9, PT ;  /* 0x000000090600720c */ /* 0x040fe20003f24070 */
[C---:B------:R-:W-:Y:S01]  /*2d50*/  IMAD R5, R6.reuse, R16, R12 ;  /* 0x0000001006057224 */ /* 0x040fe200078e020c */
[----:B------:R-:W-:Y:S01]  /*2d60*/  IADD3 R16, R7, 0x4e, RZ ;  /* 0x0000004e07107810 */ /* 0x000fe20007ffe0ff */
[C---:B------:R-:W-:Y:S01]  /*2d70*/  IMAD R4, R6.reuse, R14, R11 ;  /* 0x0000000e06047224 */ /* 0x040fe200078e020b */
[----:B------:R0:W-:Y:S01]  /*2d80*/  STL [R1+0x110], R0 ;  /* 0x0001100001007387 */ /* 0x0001e20000100800 */
[----:B------:R-:W-:Y:S01]  /*2d90*/  @!P3 IMAD.MOV R8, RZ, RZ, -R8 ;  /* 0x000000ffff08b224 */ /* 0x000fe200078e0a08 */
[----:B------:R-:W-:Y:S01]  /*2da0*/  ISETP.GT.U32.AND P3, PT, R6, R5, PT ;  /* 0x000000050600720c */ /* 0x000fe20003f64070 */
[----:B------:R-:W-:Y:S01]  /*2db0*/  @!P6 IMAD.IADD R10, R10, 0x1, -R6 ;  /* 0x000000010a0ae824 */ /* 0x000fe200078e0a06 */
[----:B------:R-:W-:Y:S01]  /*2dc0*/  ISETP.GE.AND P6, PT, R3, RZ, PT ;  /* 0x000000ff0300720c */ /* 0x000fe20003fc6270 */
[----:B------:R-:W-:Y:S01]  /*2dd0*/  IMAD.HI.U32 R3, R23, R15, RZ ;  /* 0x0000000f17037227 */ /* 0x000fe200078e00ff */
[----:B------:R1:W-:Y:S01]  /*2de0*/  STL [R1+0x10c], R8 ;  /* 0x00010c0801007387 */ /* 0x0003e20000100800 */
[----:B------:R-:W-:-:S02]  /*2df0*/  IADD3 R11, R7, 0x4f, RZ ;  /* 0x0000004f070b7810 */ /* 0x000fc40007ffe0ff */
[----:B------:R-:W-:Y:S01]  /*2e00*/  @!P4 IMAD.IADD R19, R19, 0x1, -R6 ;  /* 0x000000011313c824 */ /* 0x000fe200078e0a06 */
[----:B------:R-:W-:Y:S01]  /*2e10*/  ISETP.GT.U32.AND P4, PT, R6, R4, PT ;  /* 0x000000040600720c */ /* 0x000fe20003f84070 */
[----:B0-----:R-:W-:Y:S01]  /*2e20*/  IMAD.MOV.U32 R0, RZ, RZ, R20 ;  /* 0x000000ffff007224 */ /* 0x001fe200078e0014 */
[----:B------:R-:W-:Y:S01]  /*2e30*/  IABS R18, R11 ;  /* 0x0000000b00127213 */ /* 0x000fe20000000000 */
[----:B------:R-:W-:Y:S01]  /*2e40*/  @!P1 IMAD.IADD R9, R9, 0x1, -R6 ;  /* 0x0000000109099824 */ /* 0x000fe200078e0a06 */
[----:B------:R-:W-:Y:S01]  /*2e50*/  ISETP.GE.AND P1, PT, R17, RZ, PT ;  /* 0x000000ff1100720c */ /* 0x000fe20003f26270 */
[----:B------:R-:W-:Y:S01]  /*2e60*/  @!P5 IMAD.MOV R0, RZ, RZ, -R0 ;  /* 0x000000ffff00d224 */ /* 0x000fe200078e0a00 */
[----:B------:R-:W-:Y:S01]  /*2e70*/  ISETP.GE.AND P5, PT, R13, RZ, PT ;  /* 0x000000ff0d00720c */ /* 0x000fe20003fa6270 */
[----:B------:R-:W-:Y:S01]  /*2e80*/  IMAD.MOV R3, RZ, RZ, -R3 ;  /* 0x000000ffff037224 */ /* 0x000fe200078e0a03 */
[----:B------:R-:W-:Y:S01]  /*2e90*/  IADD3 R12, R7, 0x49, RZ ;  /* 0x00000049070c7810 */ /* 0x000fe20007ffe0ff */
[----:B------:R-:W-:Y:S01]  /*2ea0*/  @!P3 IMAD.IADD R5, R5, 0x1, -R6 ;  /* 0x000000010505b824 */ /* 0x000fe200078e0a06 */
[----:B------:R0:W-:Y:S01]  /*2eb0*/  STL [R1+0x108], R0 ;  /* 0x0001080001007387 */ /* 0x0001e20000100800 */
[----:B-1----:R-:W-:Y:S01]  /*2ec0*/  IMAD.MOV.U32 R8, RZ, RZ, R9 ;  /* 0x000000ffff087224 */ /* 0x002fe200078e0009 */
[----:B------:R-:W-:Y:S01]  /*2ed0*/  ISETP.GE.AND P3, PT, R2, RZ, PT ;  /* 0x000000ff0200720c */ /* 0x000fe20003f66270 */
[----:B------:R-:W-:Y:S01]  /*2ee0*/  IMAD R15, R6, R3, R15 ;  /* 0x00000003060f7224 */ /* 0x000fe200078e020f */
[----:B------:R-:W-:Y:S01]  /*2ef0*/  IADD3 R3, R7, 0x4d, RZ ;  /* 0x0000004d07037810 */ /* 0x000fe20007ffe0ff */
[----:B------:R-:W-:Y:S01]  /*2f00*/  IMAD.MOV.U32 R9, RZ, RZ, R10 ;  /* 0x000000ffff097224 */ /* 0x000fe200078e000a */
[----:B------:R-:W-:Y:S01]  /*2f10*/  IABS R14, R12 ;  /* 0x0000000c000e7213 */ /* 0x000fe20000000000 */
[----:B------:R-:W-:Y:S01]  /*2f20*/  @!P4 IMAD.IADD R4, R4, 0x1, -R6 ;  /* 0x000000010404c824 */ /* 0x000fe200078e0a06 */
[----:B------:R-:W-:Y:S01]  /*2f30*/  ISETP.GE.AND P4, PT, R11, RZ, PT ;  /* 0x000000ff0b00720c */ /* 0x000fe20003f86270 */
[----:B------:R-:W-:Y:S01]  /*2f40*/  @!P5 IMAD.MOV R9, RZ, RZ, -R9 ;  /* 0x000000ffff09d224 */ /* 0x000fe200078e0a09 */
[C---:B------:R-:W-:Y:S01]  /*2f50*/  ISETP.GT.U32.AND P5, PT, R6.reuse, R15, PT ;  /* 0x0000000f0600720c */ /* 0x040fe20003fa4070 */
[----:B0-----:R-:W-:Y:S01]  /*2f60*/  IMAD.MOV.U32 R0, RZ, RZ, R19 ;  /* 0x000000ffff007224 */ /* 0x001fe200078e0013 */
[----:B------:R-:W-:Y:S01]  /*2f70*/  IABS R11, R3 ;  /* 0x00000003000b7213 */ /* 0x000fe20000000000 */
[----:B------:R-:W-:Y:S01]  /*2f80*/  @!P0 IMAD.MOV R8, RZ, RZ, -R8 ;  /* 0x000000ffff088224 */ /* 0x000fe200078e0a08 */
[C---:B------:R-:W-:Y:S01]  /*2f90*/  ISETP.GT.U32.AND P0, PT, R6.reuse, R4, PT ;  /* 0x000000040600720c */ /* 0x040fe20003f04070 */
[----:B------:R-:W-:Y:S01]  /*2fa0*/  @!P2 IMAD.MOV R0, RZ, RZ, -R0 ;  /* 0x000000ffff00a224 */ /* 0x000fe200078e0a00 */
[----:B------:R-:W-:Y:S01]  /*2fb0*/  ISETP.GT.U32.AND P2, PT, R6, R5, PT ;  /* 0x000000050600720c */ /* 0x000fe20003f44070 */
[----:B------:R-:W-:-:S03]  /*2fc0*/  IMAD.HI.U32 R2, R23, R18, RZ ;  /* 0x0000001217027227 */ /* 0x000fc600078e00ff */
[----:B------:R0:W-:Y:S01]  /*2fd0*/  STL [R1+0x9c], R0 ;  /* 0x00009c0001007387 */ /* 0x0001e20000100800 */
[----:B------:R-:W-:Y:S02]  /*2fe0*/  IMAD.MOV R2, RZ, RZ, -R2 ;  /* 0x000000ffff027224 */ /* 0x000fe400078e0a02 */
[----:B------:R-:W-:Y:S01]  /*2ff0*/  @!P5 IMAD.IADD R15, R15, 0x1, -R6 ;  /* 0x000000010f0fd824 */ /* 0x000fe200078e0a06 */
[----:B------:R-:W-:Y:S01]  /*3000*/  STL [R1+0xa9c], R8 ;  /* 0x000a9c0801007387 */ /* 0x000fe20000100800 */
[----:B------:R-:W-:Y:S01]  /*3010*/  IMAD R18, R6, R2, R18 ;  /* 0x0000000206127224 */ /* 0x000fe200078e0212 */
[----:B------:R-:W-:Y:S01]  /*3020*/  IADD3 R2, R7, 0x4c, RZ ;  /* 0x0000004c07027810 */ /* 0x000fe20007ffe0ff */
[--C-:B------:R-:W-:Y:S01]  /*3030*/  @!P0 IMAD.IADD R4, R4, 0x1, -R6.reuse ;  /* 0x0000000104048824 */ /* 0x100fe200078e0a06 */
[----:B------:R-:W-:Y:S01]  /*3040*/  ISETP.GT.U32.AND P5, PT, R6, R15, PT ;  /* 0x0000000f0600720c */ /* 0x000fe20003fa4070 */
[----:B------:R-:W-:Y:S01]  /*3050*/  @!P2 IMAD.IADD R5, R5, 0x1, -R6 ;  /* 0x000000010505a824 */ /* 0x000fe200078e0a06 */
[----:B------:R-:W-:Y:S01]  /*3060*/  ISETP.GE.AND P2, PT, R16, RZ, PT ;  /* 0x000000ff1000720c */ /* 0x000fe20003f46270 */
[----:B------:R1:W-:Y:S01]  /*3070*/  STL [R1+0xaa0], R9 ;  /* 0x000aa00901007387 */ /* 0x0003e20000100800 */
[----:B------:R-:W-:Y:S01]  /*3080*/  IABS R16, R16 ;  /* 0x0000001000107213 */ /* 0x000fe20000000000 */
[----:B0-----:R-:W-:Y:S01]  /*3090*/  IMAD.MOV.U32 R0, RZ, RZ, R5 ;  /* 0x000000ffff007224 */ /* 0x001fe200078e0005 */
[----:B------:R-:W-:Y:S01]  /*30a0*/  ISETP.GT.U32.AND P0, PT, R6, R18, PT ;  /* 0x000000120600720c */ /* 0x000fe20003f04070 */
[----:B------:R-:W-:Y:S01]  /*30b0*/  IMAD.HI.U32 R5, R23, R11, RZ ;  /* 0x0000000b17057227 */ /* 0x000fe200078e00ff */
[----:B------:R-:W-:-:S03]  /*30c0*/  IABS R13, R2 ;  /* 0x00000002000d7213 */ /* 0x000fc60000000000 */
[----:B------:R-:W-:Y:S01]  /*30d0*/  IMAD.HI.U32 R10, R23, R16, RZ ;  /* 0x00000010170a7227 */ /* 0x000fe200078e00ff */
[----:B-1----:R-:W-:-:S03]  /*30e0*/  IADD3 R9, R7, 0x2, RZ ;  /* 0x0000000207097810 */ /* 0x002fc60007ffe0ff */
[----:B------:R-:W-:Y:S02]  /*30f0*/  IMAD.MOV R10, RZ, RZ, -R10 ;  /* 0x000000ffff0a7224 */ /* 0x000fe400078e0a0a */
[----:B------:R-:W-:Y:S01]  /*3100*/  @!P1 IMAD.MOV R0, RZ, RZ, -R0 ;  /* 0x000000ffff009224 */ /* 0x000fe200078e0a00 */
[----:B------:R-:W-:Y:S01]  /*3110*/  ISETP.GE.AND P1, PT, R3, RZ, PT ;  /* 0x000000ff0300720c */ /* 0x000fe20003f26270 */
[----:B------:R-:W-:Y:S01]  /*3120*/  IMAD R16, R6, R10, R16 ;  /* 0x0000000a06107224 */ /* 0x000fe200078e0210 */
[----:B------:R-:W-:Y:S01]  /*3130*/  IADD3 R10, R7, 0x4a, RZ ;  /* 0x0000004a070a7810 */ /* 0x000fe20007ffe0ff */
[--C-:B------:R-:W-:Y:S01]  /*3140*/  @!P0 IMAD.IADD R18, R18, 0x1, -R6.reuse ;  /* 0x0000000112128824 */ /* 0x100fe200078e0a06 */
[----:B------:R0:W-:Y:S01]  /*3150*/  STL [R1+0xb8], R0 ;  /* 0x0000b80001007387 */ /* 0x0001e20000100800 */
[----:B------:R-:W-:Y:S01]  /*3160*/  @!P5 IMAD.IADD R15, R15, 0x1, -R6 ;  /* 0x000000010f0fd824 */ /* 0x000fe200078e0a06 */
[C---:B------:R-:W-:Y:S01]  /*3170*/  ISETP.GT.U32.AND P5, PT, R6.reuse, R16, PT ;  /* 0x000000100600720c */ /* 0x040fe20003fa4070 */
[----:B------:R-:W-:Y:S01]  /*3180*/  IMAD.HI.U32 R3, R23, R13, RZ ;  /* 0x0000000d17037227 */ /* 0x000fe200078e00ff */
[----:B------:R-:W-:-:S02]  /*3190*/  ISETP.GT.U32.AND P0, PT, R6, R18, PT ;  /* 0x000000120600720c */ /* 0x000fc40003f04070 */
[----:B------:R-:W-:Y:S01]  /*31a0*/  IABS R17, R10 ;  /* 0x0000000a00117213 */ /* 0x000fe20000000000 */
[----:B------:R-:W-:Y:S02]  /*31b0*/  IMAD.MOV R3, RZ, RZ, -R3 ;  /* 0x000000ffff037224 */ /* 0x000fe400078e0a03 */
[----:B------:R-:W-:Y:S02]  /*31c0*/  IMAD.MOV R5, RZ, RZ, -R5 ;  /* 0x000000ffff057224 */ /* 0x000fe400078e0a05 */
[----:B0-----:R-:W-:Y:S02]  /*31d0*/  IMAD.MOV.U32 R0, RZ, RZ, R4 ;  /* 0x000000ffff007224 */ /* 0x001fe400078e0004 */
[----:B------:R-:W-:Y:S01]  /*31e0*/  IMAD R13, R6, R3, R13 ;  /* 0x00000003060d7224 */ /* 0x000fe200078e020d */
[C---:B------:R-:W-:Y:S01]  /*31f0*/  IADD3 R3, R7.reuse, 0x48, RZ ;  /* 0x0000004807037810 */ /* 0x040fe20007ffe0ff */
[----:B------:R-:W-:Y:S01]  /*3200*/  @!P6 IMAD.MOV R0, RZ, RZ, -R0 ;  /* 0x000000ffff00e224 */ /* 0x000fe200078e0a00 */
[----:B------:R-:W-:Y:S01]  /*3210*/  ISETP.GE.AND P6, PT, R2, RZ, PT ;  /* 0x000000ff0200720c */ /* 0x000fe20003fc6270 */
[----:B------:R-:W-:Y:S01]  /*3220*/  IMAD R11, R6, R5, R11 ;  /* 0x00000005060b7224 */ /* 0x000fe200078e020b */
[----:B------:R-:W-:Y:S01]  /*3230*/  IADD3 R2, R7, 0x4b, RZ ;  /* 0x0000004b07027810 */ /* 0x000fe20007ffe0ff */
[--C-:B------:R-:W-:Y:S01]  /*3240*/  @!P5 IMAD.IADD R16, R16, 0x1, -R6.reuse ;  /* 0x000000011010d824 */ /* 0x100fe200078e0a06 */
[----:B------:R0:W-:Y:S01]  /*3250*/  STL [R1+0x100], R0 ;  /* 0x0001000001007387 */ /* 0x0001e20000100800 */
[----:B------:R-:W-:Y:S01]  /*3260*/  ISETP.GT.U32.AND P5, PT, R6, R13, PT ;  /* 0x0000000d0600720c */ /* 0x000fe20003fa4070 */
[----:B------:R-:W-:Y:S01]  /*3270*/  @!P0 IMAD.IADD R18, R18, 0x1, -R6 ;  /* 0x0000000112128824 */ /* 0x000fe200078e0a06 */
[----:B------:R-:W-:-:S02]  /*3280*/  IABS R4, R2 ;  /* 0x0000000200047213 */ /* 0x000fc40000000000 */
[----:B------:R-:W-:Y:S02]  /*3290*/  ISETP.GT.U32.AND P0, PT, R6, R11, PT ;  /* 0x0000000b0600720c */ /* 0x000fe40003f04070 */
[----:B------:R-:W-:Y:S01]  /*32a0*/  IABS R5, R3 ;  /* 0x0000000300057213 */ /* 0x000fe20000000000 */
[----:B0-----:R-:W-:Y:S02]  /*32b0*/  IMAD.MOV.U32 R0, RZ, RZ, R15 ;  /* 0x000000ffff007224 */ /* 0x001fe400078e000f */
[----:B------:R-:W-:-:S04]  /*32c0*/  IMAD.HI.U32 R15, R23, R4, RZ ;  /* 0x00000004170f7227 */ /* 0x000fc800078e00ff */
[----:B------:R-:W-:Y:S01]  /*32d0*/  @!P3 IMAD.MOV R0, RZ, RZ, -R0 ;  /* 0x000000ffff00b224 */ /* 0x000fe200078e0a00 */
[----:B------:R-:W-:Y:S01]  /*32e0*/  ISETP.GT.U32.AND P3, PT, R6, R16, PT ;  /* 0x000000100600720c */ /* 0x000fe20003f64070 */
[----:B------:R-:W-:Y:S02]  /*32f0*/  IMAD.MOV R15, RZ, RZ, -R15 ;  /* 0x000000ffff0f7224 */ /* 0x000fe400078e0a0f */
[--C-:B------:R-:W-:Y:S01]  /*3300*/  @!P5 IMAD.IADD R13, R13, 0x1, -R6.reuse ;  /* 0x000000010d0dd824 */ /* 0x100fe200078e0a06 */
[----:B------:R0:W-:Y:S01]  /*3310*/  STL [R1+0xfc], R0 ;  /* 0x0000fc0001007387 */ /* 0x0001e20000100800 */
[----:B------:R-:W-:-:S03]  /*3320*/  @!P0 IMAD.IADD R11, R11, 0x1, -R6 ;  /* 0x000000010b0b8824 */ /* 0x000fc600078e0a06 */
[C---:B------:R-:W-:Y:S02]  /*3330*/  ISETP.GT.U32.AND P5, PT, R6.reuse, R13, PT ;  /* 0x0000000d0600720c */ /* 0x040fe40003fa4070 */
[----:B------:R-:W-:-:S03]  /*3340*/  ISETP.GT.U32.AND P0, PT, R6, R11, PT ;  /* 0x0000000b0600720c */ /* 0x000fc60003f04070 */
[----:B------:R-:W-:Y:S02]  /*3350*/  @!P3 IMAD.IADD R16, R16, 0x1, -R6 ;  /* 0x000000011010b824 */ /* 0x000fe400078e0a06 */
[----:B0-----:R-:W-:Y:S02]  /*3360*/  IMAD.MOV.U32 R0, RZ, RZ, R18 ;  /* 0x000000ffff007224 */ /* 0x001fe400078e0012 */
[----:B------:R-:W-:-:S04]  /*3370*/  IMAD.HI.U32 R18, R23, R17, RZ ;  /* 0x0000001117127227 */ /* 0x000fc800078e00ff */
[----:B------:R-:W-:Y:S01]  /*3380*/  @!P4 IMAD.MOV R0, RZ, RZ, -R0 ;  /* 0x000000ffff00c224 */ /* 0x000fe200078e0a00 */
[----:B------:R-:W-:Y:S01]  /*3390*/  ISETP.GE.AND P4, PT, R2, RZ, PT ;  /* 0x000000ff0200720c */ /* 0x000fe20003f86270 */
[C---:B------:R-:W-:Y:S02]  /*33a0*/  IMAD R2, R6.reuse, R15, R4 ;  /* 0x0000000f06027224 */ /* 0x040fe400078e0204 */
[C---:B------:R-:W-:Y:S01]  /*33b0*/  IMAD.HI.U32 R15, R23.reuse, R5, RZ ;  /* 0x00000005170f7227 */ /* 0x040fe200078e00ff */
[----:B------:R0:W-:Y:S02]  /*33c0*/  STL [R1+0xf8], R0 ;  /* 0x0000f80001007387 */ /* 0x0001e40000100800 */
[----:B------:R-:W-:Y:S01]  /*33d0*/  ISETP.GT.U32.AND P3, PT, R6, R2, PT ;  /* 0x000000020600720c */ /* 0x000fe20003f64070 */
[----:B------:R-:W-:-:S04]  /*33e0*/  IMAD.HI.U32 R4, R23, R14, RZ ;  /* 0x0000000e17047227 */ /* 0x000fc800078e00ff */
[----:B------:R-:W-:Y:S02]  /*33f0*/  IMAD.MOV R15, RZ, RZ, -R15 ;  /* 0x000000ffff0f7224 */ /* 0x000fe400078e0a0f */
[----:B------:R-:W-:Y:S02]  /*3400*/  @!P5 IMAD.IADD R13, R13, 0x1, -R6 ;  /* 0x000000010d0dd824 */ /* 0x000fe400078e0a06 */
[----:B0-----:R-:W-:Y:S02]  /*3410*/  IMAD.MOV.U32 R0, RZ, RZ, R16 ;  /* 0x000000ffff007224 */ /* 0x001fe400078e0010 */
[----:B------:R-:W-:Y:S02]  /*3420*/  IMAD.MOV R18, RZ, RZ, -R18 ;  /* 0x000000ffff127224 */ /* 0x000fe400078e0a12 */
[----:B------:R-:W-:Y:S02]  /*3430*/  @!P2 IMAD.MOV R0, RZ, RZ, -R0 ;  /* 0x000000ffff00a224 */ /* 0x000fe400078e0a00 */
[----:B------:R-:W-:-:S02]  /*3440*/  @!P3 IMAD.IADD R2, R2, 0x1, -R6 ;  /* 0x000000010202b824 */ /* 0x000fc400078e0a06 */
[----:B------:R-:W-:Y:S01]  /*3450*/  IMAD.MOV R4, RZ, RZ, -R4 ;  /* 0x000000ffff047224 */ /* 0x000fe200078e0a04 */
[----:B------:R0:W-:Y:S01]  /*3460*/  STL [R1+0xdc], R0 ;  /* 0x0000dc0001007387 */ /* 0x0001e20000100800 */
[----:B------:R-:W-:Y:S01]  /*3470*/  @!P0 IMAD.IADD R11, R11, 0x1, -R6 ;  /* 0x000000010b0b8824 */ /* 0x000fe200078e0a06 */
[----:B------:R-:W-:Y:S01]  /*3480*/  ISETP.GE.AND P0, PT, R10, RZ, PT ;  /* 0x000000ff0a00720c */ /* 0x000fe20003f06270 */
[C---:B------:R-:W-:Y:S01]  /*3490*/  IMAD R5, R6.reuse, R15, R5 ;  /* 0x0000000f06057224 */ /* 0x040fe200078e0205 */
[C---:B------:R-:W-:Y:S01]  /*34a0*/  ISETP.GT.U32.AND P3, PT, R6.reuse, R2, PT ;  /* 0x000000020600720c */ /* 0x040fe20003f64070 */
[C---:B------:R-:W-:Y:S02]  /*34b0*/  IMAD R10, R6.reuse, R18, R17 ;  /* 0x00000012060a7224 */ /* 0x040fe400078e0211 */
[C---:B------:R-:W-:Y:S01]  /*34c0*/  IMAD R14, R6.reuse, R4, R14 ;  /* 0x00000004060e7224 */ /* 0x040fe200078e020e */
[C---:B------:R-:W-:Y:S01]  /*34d0*/  IADD3 R4, R7.reuse, 0x47, RZ ;  /* 0x0000004707047810 */ /* 0x040fe20007ffe0ff */
[----:B------:R-:W-:Y:S01]  /*34e0*/  IMAD.MOV.U32 R8, RZ, RZ, R11 ;  /* 0x000000ffff087224 */ /* 0x000fe200078e000b */
[C---:B------:R-:W-:Y:S01]  /*34f0*/  ISETP.GT.U32.AND P2, PT, R6.reuse, R10, PT ;  /* 0x0000000a0600720c */ /* 0x040fe20003f44070 */
[----:B0-----:R-:W-:Y:S01]  /*3500*/  IMAD.MOV.U32 R0, RZ, RZ, R13 ;  /* 0x000000ffff007224 */ /* 0x001fe200078e000d */
[C---:B------:R-:W-:Y:S01]  /*3510*/  ISETP.GT.U32.AND P5, PT, R6.reuse, R14, PT ;  /* 0x0000000e0600720c */ /* 0x040fe20003fa4070 */
[----:B------:R-:W-:Y:S01]  /*3520*/  @!P1 IMAD.MOV R8, RZ, RZ, -R8 ;  /* 0x000000ffff089224 */ /* 0x000fe200078e0a08 */
[----:B------:R-:W-:Y:S01]  /*3530*/  IABS R15, R4 ;  /* 0x00000004000f7213 */ /* 0x000fe20000000000 */
[----:B------:R-:W-:Y:S01]  /*3540*/  @!P6 IMAD.MOV R0, RZ, RZ, -R0 ;  /* 0x000000ffff00e224 */ /* 0x000fe200078e0a00 */
[----:B------:R-:W-:Y:S01]  /*3550*/  ISETP.GT.U32.AND P6, PT, R6, R5, PT ;  /* 0x000000050600720c */ /* 0x000fe20003fc4070 */
[--C-:B------:R-:W-:Y:S01]  /*3560*/  @!P3 IMAD.IADD R2, R2, 0x1, -R6.reuse ;  /* 0x000000010202b824 */ /* 0x100fe200078e0a06 */
[----:B------:R-:W-:Y:S01]  /*3570*/  ISETP.GE.AND P1, PT, R12, RZ, PT ;  /* 0x000000ff0c00720c */ /* 0x000fe20003f26270 */
[----:B------:R-:W-:Y:S01]  /*3580*/  IMAD.MOV.U32 R11, RZ, RZ, R15 ;  /* 0x000000ffff0b7224 */ /* 0x000fe200078e000f */
[----:B------:R-:W-:Y:S01]  /*3590*/  IADD3 R13, R7, 0x46, RZ ;  /* 0x00000046070d7810 */ /* 0x000fe20007ffe0ff */
[----:B------:R-:W-:Y:S01]  /*35a0*/  STL [R1+0xe8], R8 ;  /* 0x0000e80801007387 */ /* 0x000fe20000100800 */
[----:B------:R-:W-:Y:S01]  /*35b0*/  ISETP.GE.AND P3, PT, R3, RZ, PT ;  /* 0x000000ff0300720c */ /* 0x000fe20003f66270 */
[----:B------:R-:W-:Y:S01]  /*35c0*/  IMAD.HI.U32 R12, R23, R11, RZ ;  /* 0x0000000b170c7227 */ /* 0x000fe200078e00ff */
[----:B------:R-:W-:Y:S01]  /*35d0*/  IABS R15, R13 ;  /* 0x0000000d000f7213 */ /* 0x000fe20000000000 */
[----:B------:R0:W-:Y:S01]  /*35e0*/  STL [R1+0xec], R0 ;  /* 0x0000ec0001007387 */ /* 0x0001e20000100800 */
[----:B------:R-:W-:Y:S01]  /*35f0*/  IADD3 R3, R7, 0x45, RZ ;  /* 0x0000004507037810 */ /* 0x000fe20007ffe0ff */
[--C-:B------:R-:W-:Y:S01]  /*3600*/  @!P2 IMAD.IADD R10, R10, 0x1, -R6.reuse ;  /* 0x000000010a0aa824 */ /* 0x100fe200078e0a06 */
[----:B------:R-:W-:Y:S01]  /*3610*/  ISETP.GE.AND P2, PT, R4, RZ, PT ;  /* 0x000000ff0400720c */ /* 0x000fe20003f46270 */
[--C-:B------:R-:W-:Y:S01]  /*3620*/  @!P6 IMAD.IADD R5, R5, 0x1, -R6.reuse ;  /* 0x000000010505e824 */ /* 0x100fe200078e0a06 */
[C---:B------:R-:W-:Y:S01]  /*3630*/  IADD3 R4, R7.reuse, 0x43, RZ ;  /* 0x0000004307047810 */ /* 0x040fe20007ffe0ff */
[----:B------:R-:W-:Y:S01]  /*3640*/  @!P5 IMAD.IADD R14, R14, 0x1, -R6 ;  /* 0x000000010e0ed824 */ /* 0x000fe200078e0a06 */
[C---:B------:R-:W-:Y:S01]  /*3650*/  ISETP.GT.U32.AND P5, PT, R6.reuse, R10, PT ;  /* 0x0000000a0600720c */ /* 0x040fe20003fa4070 */
[----:B------:R-:W-:Y:S01]  /*3660*/  IMAD.MOV R12, RZ, RZ, -R12 ;  /* 0x000000ffff0c7224 */ /* 0x000fe200078e0a0c */
[----:B------:R-:W-:Y:S01]  /*3670*/  IABS R17, R4 ;  /* 0x0000000400117213 */ /* 0x000fe20000000000 */
[----:B0-----:R-:W-:Y:S01]  /*3680*/  IMAD.MOV.U32 R0, RZ, RZ, R2 ;  /* 0x000000ffff007224 */ /* 0x001fe200078e0002 */
[C---:B------:R-:W-:Y:S01]  /*3690*/  ISETP.GT.U32.AND P6, PT, R6.reuse, R14, PT ;  /* 0x0000000e0600720c */ /* 0x040fe20003fc4070 */
[C---:B------:R-:W-:Y:S01]  /*36a0*/  IMAD R11, R6.reuse, R12, R11 ;  /* 0x0000000c060b7224 */ /* 0x040fe200078e020b */
[----:B------:R-:W-:Y:S01]  /*36b0*/  IADD3 R2, R7, 0x44, RZ ;  /* 0x0000004407027810 */ /* 0x000fe20007ffe0ff */
[----:B------:R-:W-:Y:S01]  /*36c0*/  @!P4 IMAD.MOV R0, RZ, RZ, -R0 ;  /* 0x000000ffff00c224 */ /* 0x000fe200078e0a00 */
[----:B------:R-:W-:Y:S01]  /*36d0*/  ISETP.GT.U32.AND P4, PT, R6, R5, PT ;  /* 0x000000050600720c */ /* 0x000fe20003f84070 */
[----:B------:R-:W-:Y:S01]  /*36e0*/  IMAD.HI.U32 R12, R23, R15, RZ ;  /* 0x0000000f170c7227 */ /* 0x000fe200078e00ff */
[----:B------:R-:W-:-:S02]  /*36f0*/  IABS R16, R3 ;  /* 0x0000000300107213 */ /* 0x000fc40000000000 */
[----:B------:R0:W-:Y:S01]  /*3700*/  STL [R1+0xf4], R0 ;  /* 0x0000f40001007387 */ /* 0x0001e20000100800 */
[----:B------:R-:W-:Y:S02]  /*3710*/  IMAD.MOV R12, RZ, RZ, -R12 ;  /* 0x000000ffff0c7224 */ /* 0x000fe400078e0a0c */
[--C-:B------:R-:W-:Y:S01]  /*3720*/  @!P5 IMAD.IADD R10, R10, 0x1, -R6.reuse ;  /* 0x000000010a0ad824 */ /* 0x100fe200078e0a06 */
[C---:B------:R-:W-:Y:S01]  /*3730*/  ISETP.GT.U32.AND P5, PT, R6.reuse, R11, PT ;  /* 0x0000000b0600720c */ /* 0x040fe20003fa4070 */
[----:B------:R-:W-:Y:S01]  /*3740*/  IMAD R15, R6, R12, R15 ;  /* 0x0000000c060f7224 */ /* 0x000fe200078e020f */
[----:B------:R-:W-:Y:S01]  /*3750*/  IABS R12, R2 ;  /* 0x00000002000c7213 */ /* 0x000fe20000000000 */
[--C-:B------:R-:W-:Y:S02]  /*3760*/  @!P6 IMAD.IADD R14, R14, 0x1, -R6.reuse ;  /* 0x000000010e0ee824 */ /* 0x100fe400078e0a06 */
[----:B------:R-:W-:Y:S01]  /*3770*/  @!P4 IMAD.IADD R5, R5, 0x1, -R6 ;  /* 0x000000010505c824 */ /* 0x000fe200078e0a06 */
[----:B------:R-:W-:Y:S01]  /*3780*/  ISETP.GE.AND P4, PT, R13, RZ, PT ;  /* 0x000000ff0d00720c */ /* 0x000fe20003f86270 */
[----:B------:R-:W-:Y:S01]  /*3790*/  IMAD.MOV.U32 R13, RZ, RZ, R17 ;  /* 0x000000ffff0d7224 */ /* 0x000fe200078e0011 */
[----:B------:R-:W-:Y:S01]  /*37a0*/  ISETP.GT.U32.AND P6, PT, R6, R15, PT ;  /* 0x0000000f0600720c */ /* 0x000fe20003fc4070 */
[----:B------:R-:W-:-:S04]  /*37b0*/  IMAD.HI.U32 R17, R23, R16, RZ ;  /* 0x0000001017117227 */ /* 0x000fc800078e00ff */
[----:B0-----:R-:W-:Y:S02]  /*37c0*/  IMAD.MOV.U32 R0, RZ, RZ, R10 ;  /* 0x000000ffff007224 */ /* 0x001fe400078e000a */
[----:B------:R-:W-:-:S04]  /*37d0*/  IMAD.HI.U32 R18, R23, R12, RZ ;  /* 0x0000000c17127227 */ /* 0x000fc800078e00ff */
[----:B------:R-:W-:Y:S02]  /*37e0*/  IMAD.MOV R17, RZ, RZ, -R17 ;  /* 0x000000ffff117224 */ /* 0x000fe400078e0a11 */
[----:B------:R-:W-:Y:S02]  /*37f0*/  @!P0 IMAD.MOV R0, RZ, RZ, -R0 ;  /* 0x000000ffff008224 */ /* 0x000fe400078e0a00 */
[----:B------:R-:W-:Y:S02]  /*3800*/  IMAD.MOV R10, RZ, RZ, -R18 ;  /* 0x000000ffff0a7224 */ /* 0x000fe400078e0a12 */
[C---:B------:R-:W-:Y:S01]  /*3810*/  IMAD R16, R6.reuse, R17, R16 ;  /* 0x0000001106107224 */ /* 0x040fe200078e0210 */
[----:B------:R0:W-:Y:S01]  /*3820*/  STL [R1+0xe4], R0 ;  /* 0x0000e40001007387 */ /* 0x0001e20000100800 */
[----:B------:R-:W-:Y:S01]  /*3830*/  IMAD.MOV.U32 R8, RZ, RZ, R14 ;  /* 0x000000ffff087224 */ /* 0x000fe200078e000e */
[----:B------:R-:W-:Y:S01]  /*3840*/  IADD3 R17, R7, 0x42, RZ ;  /* 0x0000004207117810 */ /* 0x000fe20007ffe0ff */
[----:B------:R-:W-:Y:S01]  /*3850*/  @!P6 IMAD.IADD R15, R15, 0x1, -R6 ;  /* 0x000000010f0fe824 */ /* 0x000fe200078e0a06 */
[----:B------:R-:W-:Y:S01]  /*3860*/  IADD3 R14, R7, 0x3e, RZ ;  /* 0x0000003e070e7810 */ /* 0x000fe20007ffe0ff */
[----:B------:R-:W-:-:S02]  /*3870*/  IMAD R12, R6, R10, R12 ;  /* 0x0000000a060c7224 */ /* 0x000fc400078e020c */
[----:B------:R-:W-:Y:S01]  /*3880*/  @!P1 IMAD.MOV R8, RZ, RZ, -R8 ;  /* 0x000000ffff089224 */ /* 0x000fe200078e0a08 */
[C---:B------:R-:W-:Y:S01]  /*3890*/  ISETP.GT.U32.AND P1, PT, R6.reuse, R16, PT ;  /* 0x000000100600720c */ /* 0x040fe20003f24070 */
[----:B------:R-:W-:Y:S01]  /*38a0*/  @!P5 IMAD.IADD R11, R11, 0x1, -R6 ;  /* 0x000000010b0bd824 */ /* 0x000fe200078e0a06 */
[----:B------:R-:W-:Y:S01]  /*38b0*/  ISETP.GE.AND P5, PT, R3, RZ, PT ;  /* 0x000000ff0300720c */ /* 0x000fe20003fa6270 */
[----:B0-----:R-:W-:Y:S01]  /*38c0*/  IMAD.MOV.U32 R0, RZ, RZ, R5 ;  /* 0x000000ffff007224 */ /* 0x001fe200078e0005 */
[C---:B------:R-:W-:Y:S01]  /*38d0*/  ISETP.GT.U32.AND P6, PT, R6.reuse, R15, PT ;  /* 0x0000000f0600720c */ /* 0x040fe20003fc4070 */
[----:B------:R-:W-:Y:S01]  /*38e0*/  IMAD.HI.U32 R3, R23, R13, RZ ;  /* 0x0000000d17037227 */ /* 0x000fe200078e00ff */
[C---:B------:R-:W-:Y:S01]  /*38f0*/  ISETP.GT.U32.AND P0, PT, R6.reuse, R11, PT ;  /* 0x0000000b0600720c */ /* 0x040fe20003f04070 */
[----:B------:R-:W-:Y:S02]  /*3900*/  STL [R1+0xcc], R8 ;  /* 0x0000cc0801007387 */ /* 0x000fe40000100800 */
[----:B------:R-:W-:Y:S01]  /*3910*/  @!P3 IMAD.MOV R0, RZ, RZ, -R0 ;  /* 0x000000ffff00b224 */ /* 0x000fe200078e0a00 */
[----:B------:R-:W-:Y:S01]  /*3920*/  ISETP.GT.U32.AND P3, PT, R6, R12, PT ;  /* 0x0000000c0600720c */ /* 0x000fe20003f64070 */
[----:B------:R-:W-:-:S02]  /*3930*/  IMAD.MOV R3, RZ, RZ, -R3 ;  /* 0x000000ffff037224 */ /* 0x000fc400078e0a03 */
[--C-:B------:R-:W-:Y:S01]  /*3940*/  @!P1 IMAD.IADD R16, R16, 0x1, -R6.reuse ;  /* 0x0000000110109824 */ /* 0x100fe200078e0a06 */
[----:B------:R0:W-:Y:S01]  /*3950*/  STL [R1+0xd0], R0 ;  /* 0x0000d00001007387 */ /* 0x0001e20000100800 */
[----:B------:R-:W-:Y:S01]  /*3960*/  IMAD R13, R6, R3, R13 ;  /* 0x00000003060d7224 */ /* 0x000fe200078e020d */
[----:B------:R-:W-:Y:S01]  /*3970*/  IABS R3, R17 ;  /* 0x0000001100037213 */ /* 0x000fe20000000000 */
[--C-:B------:R-:W-:Y:S01]  /*3980*/  @!P6 IMAD.IADD R15, R15, 0x1, -R6.reuse ;  /* 0x000000010f0fe824 */ /* 0x100fe200078e0a06 */
[----:B------:R-:W-:Y:S01]  /*3990*/  ISETP.GE.AND P1, PT, R4, RZ, PT ;  /* 0x000000ff0400720c */ /* 0x000fe20003f26270 */
[--C-:B------:R-:W-:Y:S01]  /*39a0*/  @!P0 IMAD.IADD R11, R11, 0x1, -R6.reuse ;  /* 0x000000010b0b8824 */ /* 0x100fe200078e0a06 */
[----:B------:R-:W-:Y:S01]  /*39b0*/  ISETP.GT.U32.AND P6, PT, R6, R13, PT ;  /* 0x0000000d0600720c */ /* 0x000fe20003fc4070 */
[----:B------:R-:W-:Y:S01]  /*39c0*/  IMAD.HI.U32 R10, R23, R3, RZ ;  /* 0x00000003170a7227 */ /* 0x000fe200078e00ff */
[----:B------:R-:W-:Y:S02]  /*39d0*/  ISETP.GE.AND P0, PT, R2, RZ, PT ;  /* 0x000000ff0200720c */ /* 0x000fe40003f06270 */
[C---:B------:R-:W-:Y:S01]  /*39e0*/  IADD3 R2, R7.reuse, 0x41, RZ ;  /* 0x0000004107027810 */ /* 0x040fe20007ffe0ff */
[----:B------:R-:W-:Y:S01]  /*39f0*/  @!P3 IMAD.IADD R12, R12, 0x1, -R6 ;  /* 0x000000010c0cb824 */ /* 0x000fe200078e0a06 */
[C---:B------:R-:W-:Y:S01]  /*3a00*/  ISETP.GT.U32.AND P3, PT, R6.reuse, R16, PT ;  /* 0x000000100600720c */ /* 0x040fe20003f64070 */
[----:B------:R-:W-:Y:S01]  /*3a10*/  IMAD.MOV R10, RZ, RZ, -R10 ;  /* 0x000000ffff0a7224 */ /* 0x000fe200078e0a0a */
[----:B------:R-:W-:Y:S01]  /*3a20*/  IABS R5, R2 ;  /* 0x0000000200057213 */ /* 0x000fe20000000000 */
[----:B0-----:R-:W-:Y:S01]  /*3a30*/  IMAD.MOV.U32 R0, RZ, RZ, R11 ;  /* 0x000000ffff007224 */ /* 0x001fe200078e000b */
[C---:B------:R-:W-:Y:S01]  /*3a40*/  IADD3 R4, R7.reuse, 0x40, RZ ;  /* 0x0000004007047810 */ /* 0x040fe20007ffe0ff */
[C---:B------:R-:W-:Y:S01]  /*3a50*/  IMAD R3, R6.reuse, R10, R3 ;  /* 0x0000000a06037224 */ /* 0x040fe200078e0203 */
[----:B------:R-:W-:Y:S01]  /*3a60*/  IADD3 R10, R7, 0x3f, RZ ;  /* 0x0000003f070a7810 */ /* 0x000fe20007ffe0ff */
[----:B------:R-:W-:Y:S01]  /*3a70*/  @!P6 IMAD.IADD R13, R13, 0x1, -R6 ;  /* 0x000000010d0de824 */ /* 0x000fe200078e0a06 */
[----:B------:R-:W-:Y:S01]  /*3a80*/  ISETP.GT.U32.AND P6, PT, R6, R12, PT ;  /* 0x0000000c0600720c */ /* 0x000fe20003fc4070 */
[----:B------:R-:W-:Y:S01]  /*3a90*/  IMAD.HI.U32 R11, R23, R5, RZ ;  /* 0x00000005170b7227 */ /* 0x000fe200078e00ff */
[----:B------:R-:W-:-:S03]  /*3aa0*/  IABS R19, R4 ;  /* 0x0000000400137213 */ /* 0x000fc60000000000 */
[----:B------:R-:W-:Y:S01]  /*3ab0*/  @!P3 IMAD.IADD R16, R16, 0x1, -R6 ;  /* 0x000000011010b824 */ /* 0x000fe200078e0a06 */
[C---:B------:R-:W-:Y:S01]  /*3ac0*/  ISETP.GT.U32.AND P3, PT, R6.reuse, R3, PT ;  /* 0x000000030600720c */ /* 0x040fe20003f64070 */
[----:B------:R-:W-:Y:S02]  /*3ad0*/  IMAD.MOV R11, RZ, RZ, -R11 ;  /* 0x000000ffff0b7224 */ /* 0x000fe400078e0a0b */
[----:B------:R-:W-:Y:S01]  /*3ae0*/  @!P2 IMAD.MOV R0, RZ, RZ, -R0 ;  /* 0x000000ffff00a224 */ /* 0x000fe200078e0a00 */
[C---:B------:R-:W-:Y:S01]  /*3af0*/  ISETP.GT.U32.AND P2, PT, R6.reuse, R13, PT ;  /* 0x0000000d0600720c */ /* 0x040fe20003f44070 */
[----:B------:R-:W-:Y:S01]  /*3b00*/  IMAD R5, R6, R11, R5 ;  /* 0x0000000b06057224 */ /* 0x000fe200078e0205 */
[----:B------:R-:W-:Y:S01]  /*3b10*/  IABS R11, R10 ;  /* 0x0000000a000b7213 */ /* 0x000fe20000000000 */
[----:B------:R-:W-:Y:S01]  /*3b20*/  @!P6 IMAD.IADD R12, R12, 0x1, -R6 ;  /* 0x000000010c0ce824 */ /* 0x000fe200078e0a06 */
[----:B------:R0:W-:Y:S01]  /*3b30*/  STL [R1+0xd4], R0 ;  /* 0x0000d40001007387 */ /* 0x0001e20000100800 */
[----:B------:R-:W-:Y:S01]  /*3b40*/  IMAD.MOV.U32 R8, RZ, RZ, R15 ;  /* 0x000000ffff087224 */ /* 0x000fe200078e000f */
[----:B------:R-:W-:Y:S01]  /*3b50*/  ISETP.GT.U32.AND P6, PT, R6, R5, PT ;  /* 0x000000050600720c */ /* 0x000fe20003fc4070 */
[----:B------:R-:W-:-:S04]  /*3b60*/  IMAD.HI.U32 R20, R23, R19, RZ ;  /* 0x0000001317147227 */ /* 0x000fc800078e00ff */
[----:B------:R-:W-:Y:S01]  /*3b70*/  @!P3 IMAD.IADD R3, R3, 0x1, -R6 ;  /* 0x000000010303b824 */ /* 0x000fe200078e0a06 */
[----:B------:R-:W-:Y:S01]  /*3b80*/  ISETP.GE.AND P3, PT, R2, RZ, PT ;  /* 0x000000ff0200720c */ /* 0x000fe20003f66270 */
[----:B------:R-:W-:Y:S02]  /*3b90*/  @!P4 IMAD.MOV R8, RZ, RZ, -R8 ;  /* 0x000000ffff08c224 */ /* 0x000fe400078e0a08 */
[----:B------:R-:W-:Y:S01]  /*3ba0*/  IMAD.MOV R20, RZ, RZ, -R20 ;  /* 0x000000ffff147224 */ /* 0x000fe200078e0a14 */
[----:B------:R-:W-:Y:S01]  /*3bb0*/  ISETP.GT.U32.AND P4, PT, R6, R3, PT ;  /* 0x000000030600720c */ /* 0x000fe20003f84070 */
[----:B------:R-:W-:Y:S01]  /*3bc0*/  IMAD.HI.U32 R18, R23, R11, RZ ;  /* 0x0000000b17127227 */ /* 0x000fe200078e00ff */
[----:B------:R1:W-:Y:S03]  /*3bd0*/  STL [R1+0xc8], R8 ;  /* 0x0000c80801007387 */ /* 0x0003e60000100800 */
[----:B0-----:R-:W-:-:S02]  /*3be0*/  IMAD.MOV.U32 R0, RZ, RZ, R16 ;  /* 0x000000ffff007224 */ /* 0x001fc400078e0010 */
[C---:B------:R-:W-:Y:S02]  /*3bf0*/  IMAD R2, R6.reuse, R20, R19 ;  /* 0x0000001406027224 */ /* 0x040fe400078e0213 */
[----:B------:R-:W-:Y:S02]  /*3c00*/  IMAD.MOV R18, RZ, RZ, -R18 ;  /* 0x000000ffff127224 */ /* 0x000fe400078e0a12 */
[----:B------:R-:W-:Y:S02]  /*3c10*/  @!P5 IMAD.MOV R0, RZ, RZ, -R0 ;  /* 0x000000ffff00d224 */ /* 0x000fe400078e0a00 */
[----:B-1----:R-:W-:Y:S02]  /*3c20*/  IMAD.MOV.U32 R8, RZ, RZ, R12 ;  /* 0x000000ffff087224 */ /* 0x002fe400078e000c */
[--C-:B------:R-:W-:Y:S01]  /*3c30*/  @!P2 IMAD.IADD R13, R13, 0x1, -R6.reuse ;  /* 0x000000010d0da824 */ /* 0x100fe200078e0a06 */
[----:B------:R0:W-:Y:S01]  /*3c40*/  STL [R1+0xc4], R0 ;  /* 0x0000c40001007387 */ /* 0x0001e20000100800 */
[--C-:B------:R-:W-:Y:S01]  /*3c50*/  @!P6 IMAD.IADD R5, R5, 0x1, -R6.reuse ;  /* 0x000000010505e824 */ /* 0x100fe200078e0a06 */
[C---:B------:R-:W-:Y:S01]  /*3c60*/  ISETP.GT.U32.AND P6, PT, R6.reuse, R2, PT ;  /* 0x000000020600720c */ /* 0x040fe20003fc4070 */
[C---:B------:R-:W-:Y:S01]  /*3c70*/  IMAD R12, R6.reuse, R18, R11 ;  /* 0x00000012060c7224 */ /* 0x040fe200078e020b */
[----:B------:R-:W-:Y:S01]  /*3c80*/  ISETP.GE.AND P2, PT, R17, RZ, PT ;  /* 0x000000ff1100720c */ /* 0x000fe20003f46270 */
[----:B------:R-:W-:Y:S01]  /*3c90*/  @!P4 IMAD.IADD R3, R3, 0x1, -R6 ;  /* 0x000000010303c824 */ /* 0x000fe200078e0a06 */
[C---:B------:R-:W-:Y:S01]  /*3ca0*/  ISETP.GT.U32.AND P5, PT, R6.reuse, R5, PT ;  /* 0x000000050600720c */ /* 0x040fe20003fa4070 */
[----:B------:R-:W-:Y:S01]  /*3cb0*/  @!P0 IMAD.MOV R8, RZ, RZ, -R8 ;  /* 0x000000ffff088224 */ /* 0x000fe200078e0a08 */
[----:B------:R-:W-:Y:S01]  /*3cc0*/  ISETP.GT.U32.AND P4, PT, R6, R12, PT ;  /* 0x0000000c0600720c */ /* 0x000fe20003f84070 */
[----:B0-----:R-:W-:Y:S01]  /*3cd0*/  IMAD.MOV.U32 R0, RZ, RZ, R13 ;  /* 0x000000ffff007224 */ /* 0x001fe200078e000d */
[----:B------:R-:W-:-:S02]  /*3ce0*/  IABS R17, R14 ;  /* 0x0000000e00117213 */ /* 0x000fc40000000000 */
[----:B------:R-:W-:Y:S01]  /*3cf0*/  STL [R1+0xc0], R8 ;  /* 0x0000c00801007387 */ /* 0x000fe20000100800 */
[----:B------:R-:W-:Y:S01]  /*3d00*/  ISETP.GE.AND P0, PT, R4, RZ, PT ;  /* 0x000000ff0400720c */ /* 0x000fe20003f06270 */
[----:B------:R-:W-:Y:S01]  /*3d10*/  @!P1 IMAD.MOV R0, RZ, RZ, -R0 ;  /* 0x000000ffff009224 */ /* 0x000fe200078e0a00 */
[----:B------:R-:W-:Y:S01]  /*3d20*/  ISETP.GE.AND P1, PT, R10, RZ, PT ;  /* 0x000000ff0a00720c */ /* 0x000fe20003f26270 */
[--C-:B------:R-:W-:Y:S01]  /*3d30*/  @!P6 IMAD.IADD R2, R2, 0x1, -R6.reuse ;  /* 0x000000010202e824 */ /* 0x100fe200078e0a06 */
[----:B------:R-:W-:Y:S01]  /*3d40*/  IADD3 R10, R7, 0x3d, RZ ;  /* 0x0000003d070a7810 */ /* 0x000fe20007ffe0ff */
[----:B------:R-:W-:Y:S01]  /*3d50*/  IMAD.HI.U32 R4, R23, R17, RZ ;  /* 0x0000001117047227 */ /* 0x000fe200078e00ff */
[----:B------:R0:W-:Y:S01]  /*3d60*/  STL [R1+0xbc], R0 ;  /* 0x0000bc0001007387 */ /* 0x0001e20000100800 */
[----:B------:R-:W-:Y:S02]  /*3d70*/  IADD3 R11, R7, 0x3c, RZ ;  /* 0x0000003c070b7810 */ /* 0x000fe40007ffe0ff */
[----:B------:R-:W-:Y:S01]  /*3d80*/  IABS R19, R10 ;  /* 0x0000000a00137213 */ /* 0x000fe20000000000 */
[----:B------:R-:W-:Y:S01]  /*3d90*/  @!P4 IMAD.IADD R12, R12, 0x1, -R6 ;  /* 0x000000010c0cc824 */ /* 0x000fe200078e0a06 */
[----:B------:R-:W-:Y:S01]  /*3da0*/  ISETP.GT.U32.AND P4, PT, R6, R2, PT ;  /* 0x000000020600720c */ /* 0x000fe20003f84070 */
[----:B------:R-:W-:Y:S01]  /*3db0*/  IMAD.MOV R4, RZ, RZ, -R4 ;  /* 0x000000ffff047224 */ /* 0x000fe200078e0a04 */
[----:B------:R-:W-:Y:S01]  /*3dc0*/  ISETP.GE.AND P6, PT, R10, RZ, PT ;  /* 0x000000ff0a00720c */ /* 0x000fe20003fc6270 */
[----:B------:R-:W-:Y:S01]  /*3dd0*/  @!P5 IMAD.IADD R5, R5, 0x1, -R6 ;  /* 0x000000010505d824 */ /* 0x000fe200078e0a06 */
[----:B------:R-:W-:Y:S01]  /*3de0*/  IADD3 R10, R7, 0x3b, RZ ;  /* 0x0000003b070a7810 */ /* 0x000fe20007ffe0ff */
[----:B0-----:R-:W-:Y:S01]  /*3df0*/  IMAD.MOV.U32 R0, RZ, RZ, R3 ;  /* 0x000000ffff007224 */ /* 0x001fe200078e0003 */
[----:B------:R-:W-:Y:S01]  /*3e00*/  IABS R15, R11 ;  /* 0x0000000b000f7213 */ /* 0x000fe20000000000 */
[----:B------:R-:W-:Y:S01]  /*3e10*/  IMAD.HI.U32 R3, R23, R19, RZ ;  /* 0x0000001317037227 */ /* 0x000fe200078e00ff */
[----:B------:R-:W-:-:S02]  /*3e20*/  IABS R18, R10 ;  /* 0x0000000a00127213 */ /* 0x000fc40000000000 */
[----:B------:R-:W-:Y:S01]  /*3e30*/  ISETP.GE.AND P5, PT, R14, RZ, PT ;  /* 0x000000ff0e00720c */ /* 0x000fe20003fa6270 */
[----:B------:R-:W-:Y:S01]  /*3e40*/  @!P2 IMAD.MOV R0, RZ, RZ, -R0 ;  /* 0x000000ffff00a224 */ /* 0x000fe200078e0a00 */
[C---:B------:R-:W-:Y:S01]  /*3e50*/  ISETP.GT.U32.AND P2, PT, R6.reuse, R12, PT ;  /* 0x0000000c0600720c */ /* 0x040fe20003f44070 */
[----:B------:R-:W-:Y:S01]  /*3e60*/  IMAD R20, R6, R4, R17 ;  /* 0x0000000406147224 */ /* 0x000fe200078e0211 */
[C---:B------:R-:W-:Y:S01]  /*3e70*/  IADD3 R4, R7.reuse, 0x3a, RZ ;  /* 0x0000003a07047810 */ /* 0x040fe20007ffe0ff */
[----:B------:R-:W-:Y:S01]  /*3e80*/  IMAD.MOV R3, RZ, RZ, -R3 ;  /* 0x000000ffff037224 */ /* 0x000fe200078e0a03 */
[----:B------:R0:W-:Y:S01]  /*3e90*/  STL [R1+0xb4], R0 ;  /* 0x0000b40001007387 */ /* 0x0001e20000100800 */
[----:B------:R-:W-:Y:S01]  /*3ea0*/  @!P4 IMAD.IADD R2, R2, 0x1, -R6 ;  /* 0x000000010202c824 */ /* 0x000fe200078e0a06 */
[----:B------:R-:W-:Y:S01]  /*3eb0*/  IABS R17, R4 ;  /* 0x0000000400117213 */ /* 0x000fe20000000000 */
[----:B------:R-:W-:Y:S01]  /*3ec0*/  IMAD R19, R6, R3, R19 ;  /* 0x0000000306137224 */ /* 0x000fe200078e0213 */
[----:B------:R-:W-:Y:S01]  /*3ed0*/  IADD3 R14, R7, 0x36, RZ ;  /* 0x00000036070e7810 */ /* 0x000fe20007ffe0ff */
[----:B------:R-:W-:-:S03]  /*3ee0*/  IMAD.HI.U32 R3, R23, R15, RZ ;  /* 0x0000000f17037227 */ /* 0x000fc600078e00ff */
[----:B------:R-:W-:Y:S01]  /*3ef0*/  ISETP.GT.U32.AND P4, PT, R6, R19, PT ;  /* 0x000000130600720c */ /* 0x000fe20003f84070 */
[----:B------:R-:W-:Y:S01]  /*3f00*/  @!P2 IMAD.IADD R12, R12, 0x1, -R6 ;  /* 0x000000010c0ca824 */ /* 0x000fe200078e0a06 */
[----:B------:R-:W-:Y:S01]  /*3f10*/  ISETP.GE.AND P2, PT, R11, RZ, PT ;  /* 0x000000ff0b00720c */ /* 0x000fe20003f46270 */
[----:B0-----:R-:W-:Y:S02]  /*3f20*/  IMAD.MOV.U32 R0, RZ, RZ, R5 ;  /* 0x000000ffff007224 */ /* 0x001fe400078e0005 */
[----:B------:R-:W-:-:S04]  /*3f30*/  IMAD.HI.U32 R5, R23, R18, RZ ;  /* 0x0000001217057227 */ /* 0x000fc800078e00ff */
[----:B------:R-:W-:Y:S01]  /*3f40*/  @!P3 IMAD.MOV R0, RZ, RZ, -R0 ;  /* 0x000000ffff00b224 */ /* 0x000fe200078e0a00 */
[----:B------:R-:W-:Y:S01]  /*3f50*/  ISETP.GT.U32.AND P3, PT, R6, R20, PT ;  /* 0x000000140600720c */ /* 0x000fe20003f64070 */
[----:B------:R-:W-:Y:S02]  /*3f60*/  IMAD.MOV R11, RZ, RZ, -R3 ;  /* 0x000000ffff0b7224 */ /* 0x000fe400078e0a03 */
[----:B------:R-:W-:Y:S01]  /*3f70*/  @!P4 IMAD.IADD R19, R19, 0x1, -R6 ;  /* 0x000000011313c824 */ /* 0x000fe200078e0a06 */
[----:B------:R0:W-:Y:S01]  /*3f80*/  STL [R1+0xac], R0 ;  /* 0x0000ac0001007387 */ /* 0x0001e20000100800 */
[----:B------:R-:W-:-:S04]  /*3f90*/  IMAD.HI.U32 R3, R23, R17, RZ ;  /* 0x0000001117037227 */ /* 0x000fc800078e00ff */
[----:B------:R-:W-:Y:S02]  /*3fa0*/  IMAD.MOV R5, RZ, RZ, -R5 ;  /* 0x000000ffff057224 */ /* 0x000fe400078e0a05 */
[----:B------:R-:W-:Y:S01]  /*3fb0*/  IMAD R15, R6, R11, R15 ;  /* 0x0000000b060f7224 */ /* 0x000fe200078e020f */
[C---:B------:R-:W-:Y:S01]  /*3fc0*/  IADD3 R11, R7.reuse, 0x39, RZ ;  /* 0x00000039070b7810 */ /* 0x040fe20007ffe0ff */
        /* <DEDUP_REMOVED lines=9> */
[----:B------:R-:W-:Y:S01]  /*4060*/  IABS R5, R14 ;  /* 0x0000000e00057213 */ /* 0x000fe20000000000 */
[----:B------:R-:W-:Y:S01]  /*4070*/  IMAD R17, R6, R3, R17 ;  /* 0x0000000306117224 */ /* 0x000fe200078e0211 */
[----:B------:R0:W-:Y:S01]  /*4080*/  STL [R1+0xa0], R0 ;  /* 0x0000a00001007387 */ /* 0x0001e20000100800 */
[----:B------:R-:W-:Y:S01]  /*4090*/  IADD3 R3, R7, 0x38, RZ ;  /* 0x0000003807037810 */ /* 0x000fe20007ffe0ff */
[----:B------:R-:W-:-:S03]  /*40a0*/  IMAD.HI.U32 R16, R23, R13, RZ ;  /* 0x0000000d17107227 */ /* 0x000fc600078e00ff */
[----:B------:R-:W-:Y:S01]  /*40b0*/  IABS R2, R3 ;  /* 0x0000000300027213 */ /* 0x000fe20000000000 */
[----:B------:R-:W-:Y:S02]  /*40c0*/  IMAD.MOV R16, RZ, RZ, -R16 ;  /* 0x000000ffff107224 */ /* 0x000fe400078e0a10 */
[----:B------:R-:W-:Y:S01]  /*40d0*/  @!P4 IMAD.IADD R20, R20, 0x1, -R6 ;  /* 0x000000011414c824 */ /* 0x000fe200078e0a06 */
[C---:B------:R-:W-:Y:S01]  /*40e0*/  ISETP.GT.U32.AND P4, PT, R6.reuse, R18, PT ;  /* 0x000000120600720c */ /* 0x040fe20003f84070 */
[----:B0-----:R-:W-:Y:S01]  /*40f0*/  IMAD.MOV.U32 R0, RZ, RZ, R12 ;  /* 0x000000ffff007224 */ /* 0x001fe200078e000c */
[----:B------:R-:W-:Y:S01]  /*4100*/  IADD3 R12, R7, 0x37, RZ ;  /* 0x00000037070c7810 */ /* 0x000fe20007ffe0ff */
[----:B------:R-:W-:Y:S01]  /*4110*/  @!P0 IMAD.IADD R19, R19, 0x1, -R6 ;  /* 0x0000000113138824 */ /* 0x000fe200078e0a06 */
[C---:B------:R-:W-:Y:S01]  /*4120*/  ISETP.GT.U32.AND P0, PT, R6.reuse, R17, PT ;  /* 0x000000110600720c */ /* 0x040fe20003f04070 */
[----:B------:R-:W-:Y:S01]  /*4130*/  @!P1 IMAD.MOV R0, RZ, RZ, -R0 ;  /* 0x000000ffff009224 */ /* 0x000fe200078e0a00 */
[C---:B------:R-:W-:Y:S01]  /*4140*/  ISETP.GT.U32.AND P1, PT, R6.reuse, R15, PT ;  /* 0x0000000f0600720c */ /* 0x040fe20003f24070 */
[----:B------:R-:W-:Y:S01]  /*4150*/  IMAD R13, R6, R16, R13 ;  /* 0x00000010060d7224 */ /* 0x000fe200078e020d */
[----:B------:R-:W-:Y:S01]  /*4160*/  IABS R10, R12 ;  /* 0x0000000c000a7213 */ /* 0x000fe20000000000 */
[----:B------:R-:W-:Y:S01]  /*4170*/  IMAD.MOV.U32 R8, RZ, RZ, R20 ;  /* 0x000000ffff087224 */ /* 0x000fe200078e0014 */
[----:B------:R0:W-:Y:S01]  /*4180*/  STL [R1+0xa4], R0 ;  /* 0x0000a40001007387 */ /* 0x0001e20000100800 */
[----:B------:R-:W-:-:S02]  /*4190*/  IADD3 R20, R7, 0x2f, RZ ;  /* 0x0000002f07147810 */ /* 0x000fc40007ffe0ff */
[----:B------:R-:W-:Y:S02]  /*41a0*/  @!P4 IMAD.IADD R18, R18, 0x1, -R6 ;  /* 0x000000011212c824 */ /* 0x000fe400078e0a06 */
[----:B------:R-:W-:Y:S02]  /*41b0*/  @!P5 IMAD.MOV R8, RZ, RZ, -R8 ;  /* 0x000000ffff08d224 */ /* 0x000fe400078e0a08 */
[--C-:B------:R-:W-:Y:S01]  /*41c0*/  @!P0 IMAD.IADD R17, R17, 0x1, -R6.reuse ;  /* 0x0000000111118824 */ /* 0x100fe200078e0a06 */
[----:B------:R-:W-:Y:S01]  /*41d0*/  ISETP.GT.U32.AND P0, PT, R6, R18, PT ;  /* 0x000000120600720c */ /* 0x000fe20003f04070 */
[----:B------:R-:W-:Y:S01]  /*41e0*/  @!P1 IMAD.IADD R15, R15, 0x1, -R6 ;  /* 0x000000010f0f9824 */ /* 0x000fe200078e0a06 */
[----:B------:R-:W-:Y:S01]  /*41f0*/  ISETP.GE.AND P1, PT, R4, RZ, PT ;  /* 0x000000ff0400720c */ /* 0x000fe20003f26270 */
[----:B------:R-:W-:Y:S01]  /*4200*/  IMAD.HI.U32 R4, R23, R2, RZ ;  /* 0x0000000217047227 */ /* 0x000fe200078e00ff */
[C---:B------:R-:W-:Y:S01]  /*4210*/  ISETP.GT.U32.AND P5, PT, R6.reuse, R17, PT ;  /* 0x000000110600720c */ /* 0x040fe20003fa4070 */
[----:B------:R-:W-:Y:S01]  /*4220*/  STL [R1+0x54], R8 ;  /* 0x0000540801007387 */ /* 0x000fe20000100800 */
[----:B------:R-:W-:Y:S01]  /*4230*/  ISETP.GT.U32.AND P4, PT, R6, R15, PT ;  /* 0x0000000f0600720c */ /* 0x000fe20003f84070 */
[----:B------:R-:W-:-:S02]  /*4240*/  IMAD.MOV R4, RZ, RZ, -R4 ;  /* 0x000000ffff047224 */ /* 0x000fc400078e0a04 */
[----:B0-----:R-:W-:Y:S02]  /*4250*/  IMAD.MOV.U32 R0, RZ, RZ, R19 ;  /* 0x000000ffff007224 */ /* 0x001fe400078e0013 */
[----:B------:R-:W-:Y:S01]  /*4260*/  IMAD R2, R6, R4, R2 ;  /* 0x0000000406027224 */ /* 0x000fe200078e0202 */
[----:B------:R-:W-:Y:S01]  /*4270*/  IADD3 R4, R7, 0x35, RZ ;  /* 0x0000003507047810 */ /* 0x000fe20007ffe0ff */
[----:B------:R-:W-:Y:S02]  /*4280*/  @!P0 IMAD.IADD R18, R18, 0x1, -R6 ;  /* 0x0000000112128824 */ /* 0x000fe400078e0a06 */
[----:B------:R-:W-:Y:S01]  /*4290*/  @!P6 IMAD.MOV R0, RZ, RZ, -R0 ;  /* 0x000000ffff00e224 */ /* 0x000fe200078e0a00 */
[C---:B------:R-:W-:Y:S01]  /*42a0*/  ISETP.GT.U32.AND P0, PT, R6.reuse, R2, PT ;  /* 0x000000020600720c */ /* 0x040fe20003f04070 */
[----:B------:R-:W-:Y:S01]  /*42b0*/  IMAD.HI.U32 R16, R23, R10, RZ ;  /* 0x0000000a17107227 */ /* 0x000fe200078e00ff */
[----:B------:R-:W-:Y:S02]  /*42c0*/  ISETP.GE.AND P6, PT, R11, RZ, PT ;  /* 0x000000ff0b00720c */ /* 0x000fe40003fc6270 */
[----:B------:R0:W-:Y:S01]  /*42d0*/  STL [R1+0x68], R0 ;  /* 0x0000680001007387 */ /* 0x0001e20000100800 */
[----:B------:R-:W-:Y:S01]  /*42e0*/  @!P4 IMAD.IADD R15, R15, 0x1, -R6 ;  /* 0x000000010f0fc824 */ /* 0x000fe200078e0a06 */
[----:B------:R-:W-:Y:S01]  /*42f0*/  ISETP.GT.U32.AND P4, PT, R6, R13, PT ;  /* 0x0000000d0600720c */ /* 0x000fe20003f84070 */
[----:B------:R-:W-:-:S04]  /*4300*/  IMAD.HI.U32 R11, R23, R5, RZ ;  /* 0x00000005170b7227 */ /* 0x000fc800078e00ff */
[----:B------:R-:W-:Y:S02]  /*4310*/  IMAD.MOV R16, RZ, RZ, -R16 ;  /* 0x000000ffff107224 */ /* 0x000fe400078e0a10 */
[----:B------:R-:W-:Y:S02]  /*4320*/  IMAD.MOV R11, RZ, RZ, -R11 ;  /* 0x000000ffff0b7224 */ /* 0x000fe400078e0a0b */
[----:B0-----:R-:W-:Y:S02]  /*4330*/  IMAD.MOV.U32 R0, RZ, RZ, R15 ;  /* 0x000000ffff007224 */ /* 0x001fe400078e000f */
[C---:B------:R-:W-:Y:S02]  /*4340*/  IMAD R10, R6.reuse, R16, R10 ;  /* 0x00000010060a7224 */ /* 0x040fe400078e020a */
[--C-:B------:R-:W-:Y:S02]  /*4350*/  @!P4 IMAD.IADD R13, R13, 0x1, -R6.reuse ;  /* 0x000000010d0dc824 */ /* 0x100fe400078e0a06 */
[C---:B------:R-:W-:Y:S01]  /*4360*/  IMAD R5, R6.reuse, R11, R5 ;  /* 0x0000000b06057224 */ /* 0x040fe200078e0205 */
[----:B------:R-:W-:Y:S01]  /*4370*/  ISETP.GT.U32.AND P4, PT, R6, R10, PT ;  /* 0x0000000a0600720c */ /* 0x000fe20003f84070 */
[----:B------:R-:W-:Y:S01]  /*4380*/  @!P0 IMAD.IADD R2, R2, 0x1, -R6 ;  /* 0x0000000102028824 */ /* 0x000fe200078e0a06 */
[C---:B------:R-:W-:Y:S01]  /*4390*/  ISETP.GT.U32.AND P0, PT, R6.reuse, R13, PT ;  /* 0x0000000d0600720c */ /* 0x040fe20003f04070 */
[----:B------:R-:W-:Y:S01]  /*43a0*/  IMAD.MOV.U32 R8, RZ, RZ, R18 ;  /* 0x000000ffff087224 */ /* 0x000fe200078e0012 */
[----:B------:R-:W-:Y:S01]  /*43b0*/  IADD3 R11, R7, 0x34, RZ ;  /* 0x00000034070b7810 */ /* 0x000fe20007ffe0ff */
[----:B------:R-:W-:Y:S01]  /*43c0*/  @!P2 IMAD.MOV R0, RZ, RZ, -R0 ;  /* 0x000000ffff00a224 */ /* 0x000fe200078e0a00 */
[C---:B------:R-:W-:Y:S01]  /*43d0*/  ISETP.GT.U32.AND P2, PT, R6.reuse, R2, PT ;  /* 0x000000020600720c */ /* 0x040fe20003f44070 */
[----:B------:R-:W-:Y:S01]  /*43e0*/  @!P5 IMAD.IADD R17, R17, 0x1, -R6 ;  /* 0x000000011111d824 */ /* 0x000fe200078e0a06 */
[----:B------:R-:W-:Y:S01]  /*43f0*/  ISETP.GE.AND P5, PT, R3, RZ, PT ;  /* 0x000000ff0300720c */ /* 0x000fe20003fa6270 */
[----:B------:R-:W-:Y:S01]  /*4400*/  @!P3 IMAD.MOV R8, RZ, RZ, -R8 ;  /* 0x000000ffff08b224 */ /* 0x000fe200078e0a08 */
[----:B------:R-:W-:Y:S01]  /*4410*/  ISETP.GT.U32.AND P3, PT, R6, R5, PT ;  /* 0x000000050600720c */ /* 0x000fe20003f64070 */
[----:B------:R0:W-:Y:S01]  /*4420*/  STL [R1+0x8c], R0 ;  /* 0x00008c0001007387 */ /* 0x0001e20000100800 */
[----:B------:R-:W-:Y:S01]  /*4430*/  IABS R3, R4 ;  /* 0x0000000400037213 */ /* 0x000fe20000000000 */
[--C-:B------:R-:W-:Y:S01]  /*4440*/  @!P4 IMAD.IADD R10, R10, 0x1, -R6.reuse ;  /* 0x000000010a0ac824 */ /* 0x100fe200078e0a06 */
[----:B------:R-:W-:Y:S01]  /*4450*/  IABS R16, R11 ;  /* 0x0000000b00107213 */ /* 0x000fe20000000000 */
[----:B------:R-:W-:Y:S01]  /*4460*/  @!P0 IMAD.IADD R13, R13, 0x1, -R6 ;  /* 0x000000010d0d8824 */ /* 0x000fe200078e0a06 */
[----:B------:R-:W-:Y:S01]  /*4470*/  STL [R1+0x70], R8 ;  /* 0x0000700801007387 */ /* 0x000fe20000100800 */
[----:B------:R-:W-:Y:S01]  /*4480*/  IMAD.HI.U32 R15, R23, R3, RZ ;  /* 0x00000003170f7227 */ /* 0x000fe200078e00ff */
[----:B------:R-:W-:-:S02]  /*4490*/  ISETP.GE.AND P4, PT, R12, RZ, PT ;  /* 0x000000ff0c00720c */ /* 0x000fc40003f86270 */
[----:B------:R-:W-:Y:S01]  /*44a0*/  ISETP.GE.AND P0, PT, R14, RZ, PT ;  /* 0x000000ff0e00720c */ /* 0x000fe20003f06270 */
[----:B0-----:R-:W-:Y:S02]  /*44b0*/  IMAD.MOV.U32 R0, RZ, RZ, R17 ;  /* 0x000000ffff007224 */ /* 0x001fe400078e0011 */
[----:B------:R-:W-:Y:S02]  /*44c0*/  IMAD.MOV R15, RZ, RZ, -R15 ;  /* 0x000000ffff0f7224 */ /* 0x000fe400078e0a0f */
[----:B------:R-:W-:Y:S01]  /*44d0*/  @!P1 IMAD.MOV R0, RZ, RZ, -R0 ;  /* 0x000000ffff009224 */ /* 0x000fe200078e0a00 */
[----:B------:R-:W-:Y:S01]  /*44e0*/  ISETP.GT.U32.AND P1, PT, R6, R10, PT ;  /* 0x0000000a0600720c */ /* 0x000fe20003f24070 */
[----:B------:R-:W-:Y:S01]  /*44f0*/  @!P3 IMAD.IADD R5, R5, 0x1, -R6 ;  /* 0x000000010505b824 */ /* 0x000fe200078e0a06 */
[----:B------:R-:W-:Y:S01]  /*4500*/  ISETP.GE.AND P3, PT, R4, RZ, PT ;  /* 0x000000ff0400720c */ /* 0x000fe20003f66270 */
[----:B------:R-:W-:Y:S01]  /*4510*/  IMAD.MOV.U32 R12, RZ, RZ, R16 ;  /* 0x000000ffff0c7224 */ /* 0x000fe200078e0010 */
[----:B------:R0:W-:Y:S01]  /*4520*/  STL [R1+0x74], R0 ;  /* 0x0000740001007387 */ /* 0x0001e20000100800 */
[----:B------:R-:W-:Y:S01]  /*4530*/  IMAD R3, R6, R15, R3 ;  /* 0x0000000f06037224 */ /* 0x000fe200078e0203 */
[----:B------:R-:W-:Y:S01]  /*4540*/  IADD3 R16, R7, 0x33, RZ ;  /* 0x0000003307107810 */ /* 0x000fe20007ffe0ff */
[----:B------:R-:W-:Y:S01]  /*4550*/  IMAD.HI.U32 R14, R23, R12, RZ ;  /* 0x0000000c170e7227 */ /* 0x000fe200078e00ff */
[----:B------:R-:W-:-:S03]  /*4560*/  IADD3 R15, R7, 0x2e, RZ ;  /* 0x0000002e070f7810 */ /* 0x000fc60007ffe0ff */
        /* <DEDUP_REMOVED lines=8> */
[----:B------:R-:W-:Y:S01]  /*45f0*/  @!P6 IMAD.MOV R0, RZ, RZ, -R0 ;  /* 0x000000ffff00e224 */ /* 0x000fe200078e0a00 */
[----:B------:R-:W-:Y:S01]  /*4600*/  ISETP.GT.U32.AND P6, PT, R6, R5, PT ;  /* 0x000000050600720c */ /* 0x000fe20003fc4070 */
[----:B------:R-:W-:Y:S01]  /*4610*/  @!P1 IMAD.IADD R10, R10, 0x1, -R6 ;  /* 0x000000010a0a9824 */ /* 0x000fe200078e0a06 */
[----:B------:R-:W-:-:S02]  /*4620*/  ISETP.GE.AND P1, PT, R11, RZ, PT ;  /* 0x000000ff0b00720c */ /* 0x000fc40003f26270 */
[----:B------:R0:W-:Y:S01]  /*4630*/  STL [R1+0x7c], R0 ;  /* 0x00007c0001007387 */ /* 0x0001e20000100800 */
[----:B------:R-:W-:Y:S02]  /*4640*/  @!P2 IMAD.IADD R3, R3, 0x1, -R6 ;  /* 0x000000010303a824 */ /* 0x000fe400078e0a06 */
[----:B------:R-:W-:-:S03]  /*4650*/  IMAD.MOV.U32 R8, RZ, RZ, R10 ;  /* 0x000000ffff087224 */ /* 0x000fc600078e000a */
[C---:B------:R-:W-:Y:S01]  /*4660*/  ISETP.GT.U32.AND P2, PT, R6.reuse, R3, PT ;  /* 0x000000030600720c */ /* 0x040fe20003f44070 */
[----:B------:R-:W-:Y:S01]  /*4670*/  @!P4 IMAD.MOV R8, RZ, RZ, -R8 ;  /* 0x000000ffff08c224 */ /* 0x000fe200078e0a08 */
[----:B------:R-:W-:Y:S01]  /*4680*/  ISETP.GE.AND P4, PT, R13, RZ, PT ;  /* 0x000000ff0d00720c */ /* 0x000fe20003f86270 */
[----:B------:R-:W-:Y:S01]  /*4690*/  @!P6 IMAD.IADD R5, R5, 0x1, -R6 ;  /* 0x000000010505e824 */ /* 0x000fe200078e0a06 */
[----:B------:R-:W-:Y:S01]  /*46a0*/  ISETP.GT.U32.AND P6, PT, R6, R4, PT ;  /* 0x000000040600720c */ /* 0x000fe20003fc4070 */
[----:B0-----:R-:W-:Y:S01]  /*46b0*/  IMAD.MOV.U32 R0, RZ, RZ, R2 ;  /* 0x000000ffff007224 */ /* 0x001fe200078e0002 */
[----:B------:R-:W-:Y:S02]  /*46c0*/  IADD3 R2, R7, 0x31, RZ ;  /* 0x0000003107027810 */ /* 0x000fe40007ffe0ff */
[----:B------:R-:W-:Y:S01]  /*46d0*/  IABS R13, R13 ;  /* 0x0000000d000d7213 */ /* 0x000fe20000000000 */
[----:B------:R-:W-:Y:S01]  /*46e0*/  @!P5 IMAD.MOV R0, RZ, RZ, -R0 ;  /* 0x000000ffff00d224 */ /* 0x000fe200078e0a00 */
[----:B------:R-:W-:-:S02]  /*46f0*/  ISETP.GE.AND P5, PT, R16, RZ, PT ;  /* 0x000000ff1000720c */ /* 0x000fc40003fa6270 */
[----:B------:R-:W-:Y:S01]  /*4700*/  IABS R16, R16 ;  /* 0x0000001000107213 */ /* 0x000fe20000000000 */
[--C-:B------:R-:W-:Y:S01]  /*4710*/  @!P2 IMAD.IADD R3, R3, 0x1, -R6.reuse ;  /* 0x000000010303a824 */ /* 0x100fe200078e0a06 */
[----:B------:R0:W-:Y:S01]  /*4720*/  STL [R1+0x84], R0 ;  /* 0x0000840001007387 */ /* 0x0001e20000100800 */
[C---:B------:R-:W-:Y:S01]  /*4730*/  IMAD.HI.U32 R10, R23.reuse, R13, RZ ;  /* 0x0000000d170a7227 */ /* 0x040fe200078e00ff */
[----:B------:R-:W-:Y:S02]  /*4740*/  ISETP.GE.AND P2, PT, R12, RZ, PT ;  /* 0x000000ff0c00720c */ /* 0x000fe40003f46270 */
[----:B------:R-:W-:Y:S01]  /*4750*/  STL [R1+0x88], R8 ;  /* 0x0000880801007387 */ /* 0x000fe20000100800 */
[----:B------:R-:W-:Y:S01]  /*4760*/  @!P6 IMAD.IADD R4, R4, 0x1, -R6 ;  /* 0x000000010404e824 */ /* 0x000fe200078e0a06 */
[----:B------:R-:W-:Y:S01]  /*4770*/  IABS R12, R12 ;  /* 0x0000000c000c7213 */ /* 0x000fe20000000000 */
[----:B------:R-:W-:-:S03]  /*4780*/  IMAD.HI.U32 R11, R23, R16, RZ ;  /* 0x00000010170b7227 */ /* 0x000fc600078e00ff */
[----:B------:R-:W-:Y:S01]  /*4790*/  ISETP.GT.U32.AND P6, PT, R6, R4, PT ;  /* 0x000000040600720c */ /* 0x000fe20003fc4070 */
[----:B0-----:R-:W-:Y:S02]  /*47a0*/  IMAD.MOV.U32 R0, RZ, RZ, R5 ;  /* 0x000000ffff007224 */ /* 0x001fe400078e0005 */
[----:B------:R-:W-:Y:S02]  /*47b0*/  IMAD.MOV R11, RZ, RZ, -R11 ;  /* 0x000000ffff0b7224 */ /* 0x000fe400078e0a0b */
[----:B------:R-:W-:Y:S01]  /*47c0*/  @!P0 IMAD.MOV R0, RZ, RZ, -R0 ;  /* 0x000000ffff008224 */ /* 0x000fe200078e0a00 */
[----:B------:R-:W-:Y:S01]  /*47d0*/  ISETP.GE.AND P0, PT, R2, RZ, PT ;  /* 0x000000ff0200720c */ /* 0x000fe20003f06270 */
[----:B------:R-:W-:Y:S01]  /*47e0*/  IMAD R16, R6, R11, R16 ;  /* 0x0000000b06107224 */ /* 0x000fe200078e0210 */
[----:B------:R-:W-:Y:S01]  /*47f0*/  IABS R2, R2 ;  /* 0x0000000200027213 */ /* 0x000fe20000000000 */
[----:B------:R-:W-:Y:S01]  /*4800*/  IMAD.MOV R10, RZ, RZ, -R10 ;  /* 0x000000ffff0a7224 */ /* 0x000fe200078e0a0a */
[----:B------:R0:W-:Y:S01]  /*4810*/  STL [R1+0x20c], R0 ;  /* 0x00020c0001007387 */ /* 0x0001e20000100800 */
[----:B------:R-:W-:-:S02]  /*4820*/  IADD3 R11, R7, 0x2d, RZ ;  /* 0x0000002d070b7810 */ /* 0x000fc40007ffe0ff */
[----:B------:R-:W-:-:S04]  /*4830*/  IMAD.HI.U32 R5, R23, R2, RZ ;  /* 0x0000000217057227 */ /* 0x000fc800078e00ff */
[----:B------:R-:W-:Y:S02]  /*4840*/  IMAD.MOV R5, RZ, RZ, -R5 ;  /* 0x000000ffff057224 */ /* 0x000fe400078e0a05 */
[----:B------:R-:W-:Y:S02]  /*4850*/  @!P6 IMAD.IADD R4, R4, 0x1, -R6 ;  /* 0x000000010404e824 */ /* 0x000fe400078e0a06 */
[----:B0-----:R-:W-:Y:S02]  /*4860*/  IMAD.MOV.U32 R0, RZ, RZ, R3 ;  /* 0x000000ffff007224 */ /* 0x001fe400078e0003 */
[C---:B------:R-:W-:Y:S02]  /*4870*/  IMAD R2, R6.reuse, R5, R2 ;  /* 0x0000000506027224 */ /* 0x040fe400078e0202 */
[----:B------:R-:W-:Y:S01]  /*4880*/  @!P3 IMAD.MOV R0, RZ, RZ, -R0 ;  /* 0x000000ffff00b224 */ /* 0x000fe200078e0a00 */
[C---:B------:R-:W-:Y:S01]  /*4890*/  ISETP.GT.U32.AND P3, PT, R6.reuse, R16, PT ;  /* 0x000000100600720c */ /* 0x040fe20003f64070 */
[C---:B------:R-:W-:Y:S01]  /*48a0*/  IMAD R13, R6.reuse, R10, R13 ;  /* 0x0000000a060d7224 */ /* 0x040fe200078e020d */
[----:B------:R-:W-:Y:S01]  /*48b0*/  IADD3 R10, R7, 0x2c, RZ ;  /* 0x0000002c070a7810 */ /* 0x000fe20007ffe0ff */
[C---:B------:R-:W-:Y:S01]  /*48c0*/  IMAD.HI.U32 R3, R23.reuse, R12, RZ ;  /* 0x0000000c17037227 */ /* 0x040fe200078e00ff */
[----:B------:R0:W-:Y:S02]  /*48d0*/  STL [R1+0x204], R0 ;  /* 0x0002040001007387 */ /* 0x0001e40000100800 */
[----:B------:R-:W-:Y:S01]  /*48e0*/  ISETP.GT.U32.AND P6, PT, R6, R13, PT ;  /* 0x0000000d0600720c */ /* 0x000fe20003fc4070 */
[----:B------:R-:W-:Y:S01]  /*48f0*/  IMAD.MOV R3, RZ, RZ, -R3 ;  /* 0x000000ffff037224 */ /* 0x000fe200078e0a03 */
[----:B------:R-:W-:Y:S01]  /*4900*/  IABS R17, R10 ;  /* 0x0000000a00117213 */ /* 0x000fe20000000000 */
[----:B------:R-:W-:-:S04]  /*4910*/  IMAD.HI.U32 R5, R23, R18, RZ ;  /* 0x0000001217057227 */ /* 0x000fc800078e00ff */
[----:B------:R-:W-:Y:S02]  /*4920*/  @!P3 IMAD.IADD R16, R16, 0x1, -R6 ;  /* 0x000000011010b824 */ /* 0x000fe400078e0a06 */
[----:B0-----:R-:W-:Y:S01]  /*4930*/  IMAD.MOV.U32 R0, RZ, RZ, R4 ;  /* 0x000000ffff007224 */ /* 0x001fe200078e0004 */
[----:B------:R-:W-:Y:S01]  /*4940*/  IABS R4, R11 ;  /* 0x0000000b00047213 */ /* 0x000fe20000000000 */
[C---:B------:R-:W-:Y:S01]  /*4950*/  IMAD R12, R6.reuse, R3, R12 ;  /* 0x00000003060c7224 */ /* 0x040fe200078e020c */
[C---:B------:R-:W-:Y:S01]  /*4960*/  ISETP.GT.U32.AND P3, PT, R6.reuse, R16, PT ;  /* 0x000000100600720c */ /* 0x040fe20003f64070 */
[----:B------:R-:W-:Y:S01]  /*4970*/  @!P1 IMAD.MOV R0, RZ, RZ, -R0 ;  /* 0x000000ffff009224 */ /* 0x000fe200078e0a00 */
[C---:B------:R-:W-:Y:S01]  /*4980*/  ISETP.GT.U32.AND P1, PT, R6.reuse, R2, PT ;  /* 0x000000020600720c */ /* 0x040fe20003f24070 */
[----:B------:R-:W-:Y:S01]  /*4990*/  @!P6 IMAD.IADD R13, R13, 0x1, -R6 ;  /* 0x000000010d0de824 */ /* 0x000fe200078e0a06 */
[----:B------:R-:W-:Y:S01]  /*49a0*/  IABS R3, R20 ;  /* 0x0000001400037213 */ /* 0x000fe20000000000 */
[----:B------:R-:W-:Y:S01]  /*49b0*/  IMAD.MOV R5, RZ, RZ, -R5 ;  /* 0x000000ffff057224 */ /* 0x000fe200078e0a05 */
[----:B------:R0:W-:Y:S01]  /*49c0*/  STL [R1+0x208], R0 ;  /* 0x0002080001007387 */ /* 0x0001e20000100800 */
[----:B------:R-:W-:Y:S01]  /*49d0*/  IMAD.HI.U32 R19, R23, R4, RZ ;  /* 0x0000000417137227 */ /* 0x000fe200078e00ff */
[----:B------:R-:W-:-:S03]  /*49e0*/  ISETP.GT.U32.AND P6, PT, R6, R13, PT ;  /* 0x0000000d0600720c */ /* 0x000fc60003fc4070 */
[----:B------:R-:W-:Y:S01]  /*49f0*/  IMAD R18, R6, R5, R18 ;  /* 0x0000000506127224 */ /* 0x000fe200078e0212 */
[----:B------:R-:W-:Y:S01]  /*4a00*/  IADD3 R5, R7, 0x2b, RZ ;  /* 0x0000002b07057810 */ /* 0x000fe20007ffe0ff */
[--C-:B------:R-:W-:Y:S01]  /*4a10*/  @!P3 IMAD.IADD R16, R16, 0x1, -R6.reuse ;  /* 0x000000011010b824 */ /* 0x100fe200078e0a06 */
[----:B------:R-:W-:Y:S01]  /*4a20*/  ISETP.GT.U32.AND P3, PT, R6, R12, PT ;  /* 0x0000000c0600720c */ /* 0x000fe20003f64070 */
[----:B------:R-:W-:Y:S02]  /*4a30*/  @!P1 IMAD.IADD R2, R2, 0x1, -R6 ;  /* 0x0000000102029824 */ /* 0x000fe400078e0a06 */
[----:B------:R-:W-:-:S03]  /*4a40*/  IMAD.HI.U32 R14, R23, R3, RZ ;  /* 0x00000003170e7227 */ /* 0x000fc600078e00ff */
[C---:B------:R-:W-:Y:S01]  /*4a50*/  ISETP.GT.U32.AND P1, PT, R6.reuse, R2, PT ;  /* 0x000000020600720c */ /* 0x040fe20003f24070 */
[----:B------:R-:W-:Y:S02]  /*4a60*/  IMAD.MOV R14, RZ, RZ, -R14 ;  /* 0x000000ffff0e7224 */ /* 0x000fe400078e0a0e */
[----:B0-----:R-:W-:Y:S01]  /*4a70*/  IMAD.MOV.U32 R0, RZ, RZ, R16 ;  /* 0x000000ffff007224 */ /* 0x001fe200078e0010 */
[----:B------:R-:W-:Y:S01]  /*4a80*/  IABS R16, R5 ;  /* 0x0000000500107213 */ /* 0x000fe20000000000 */
[----:B------:R-:W-:Y:S02]  /*4a90*/  IMAD R3, R6, R14, R3 ;  /* 0x0000000e06037224 */ /* 0x000fe400078e0203 */
[----:B------:R-:W-:Y:S01]  /*4aa0*/  @!P3 IMAD.IADD R12, R12, 0x1, -R6 ;  /* 0x000000010c0cb824 */ /* 0x000fe200078e0a06 */
[----:B------:R-:W-:Y:S01]  /*4ab0*/  ISETP.GE.AND P3, PT, R20, RZ, PT ;  /* 0x000000ff1400720c */ /* 0x000fe20003f66270 */
[----:B------:R-:W-:Y:S02]  /*4ac0*/  @!P5 IMAD.MOV R0, RZ, RZ, -R0 ;  /* 0x000000ffff00d224 */ /* 0x000fe400078e0a00 */
[--C-:B------:R-:W-:Y:S01]  /*4ad0*/  @!P6 IMAD.IADD R13, R13, 0x1, -R6.reuse ;  /* 0x000000010d0de824 */ /* 0x100fe200078e0a06 */
[----:B------:R-:W-:Y:S01]  /*4ae0*/  ISETP.GT.U32.AND P6, PT, R6, R3, PT ;  /* 0x000000030600720c */ /* 0x000fe20003fc4070 */
[----:B------:R-:W-:Y:S01]  /*4af0*/  @!P1 IMAD.IADD R2, R2, 0x1, -R6 ;  /* 0x0000000102029824 */ /* 0x000fe200078e0a06 */
[C---:B------:R-:W-:Y:S01]  /*4b00*/  ISETP.GT.U32.AND P1, PT, R6.reuse, R18, PT ;  /* 0x000000120600720c */ /* 0x040fe20003f24070 */
[----:B------:R0:W-:Y:S01]  /*4b10*/  STL [R1+0x6c], R0 ;  /* 0x00006c0001007387 */ /* 0x0001e20000100800 */
[----:B------:R-:W-:Y:S01]  /*4b20*/  ISETP.GT.U32.AND P5, PT, R6, R12, PT ;  /* 0x0000000c0600720c */ /* 0x000fe20003fa4070 */
[----:B------:R-:W-:-:S02]  /*4b30*/  IMAD.MOV R19, RZ, RZ, -R19 ;  /* 0x000000ffff137224 */ /* 0x000fc400078e0a13 */
[----:B------:R-:W-:-:S04]  /*4b40*/  IMAD.HI.U32 R14, R23, R17, RZ ;  /* 0x00000011170e7227 */ /* 0x000fc800078e00ff */
[----:B------:R-:W-:Y:S02]  /*4b50*/  IMAD R4, R6, R19, R4 ;  /* 0x0000001306047224 */ /* 0x000fe400078e0204 */
[----:B0-----:R-:W-:Y:S02]  /*4b60*/  IMAD.MOV.U32 R0, RZ, RZ, R13 ;  /* 0x000000ffff007224 */ /* 0x001fe400078e000d */
[----:B------:R-:W-:Y:S02]  /*4b70*/  @!P1 IMAD.IADD R18, R18, 0x1, -R6 ;  /* 0x0000000112129824 */ /* 0x000fe400078e0a06 */
[----:B------:R-:W-:Y:S02]  /*4b80*/  @!P4 IMAD.MOV R0, RZ, RZ, -R0 ;  /* 0x000000ffff00c224 */ /* 0x000fe400078e0a00 */
[----:B------:R-:W-:Y:S01]  /*4b90*/  IMAD.HI.U32 R13, R23, R16, RZ ;  /* 0x00000010170d7227 */ /* 0x000fe200078e00ff */
[----:B------:R-:W-:Y:S02]  /*4ba0*/  ISETP.GT.U32.AND P4, PT, R6, R18, PT ;  /* 0x000000120600720c */ /* 0x000fe40003f84070 */
[----:B------:R0:W-:Y:S01]  /*4bb0*/  STL [R1+0x64], R0 ;  /* 0x0000640001007387 */ /* 0x0001e20000100800 */
[----:B------:R-:W-:-:S02]  /*4bc0*/  IMAD.MOV R14, RZ, RZ, -R14 ;  /* 0x000000ffff0e7224 */ /* 0x000fc400078e0a0e */
[--C-:B------:R-:W-:Y:S01]  /*4bd0*/  @!P6 IMAD.IADD R3, R3, 0x1, -R6.reuse ;  /* 0x000000010303e824 */ /* 0x100fe200078e0a06 */
[----:B------:R-:W-:Y:S01]  /*4be0*/  ISETP.GE.AND P6, PT, R15, RZ, PT ;  /* 0x000000ff0f00720c */ /* 0x000fe20003fc6270 */
[----:B------:R-:W-:Y:S01]  /*4bf0*/  @!P5 IMAD.IADD R12, R12, 0x1, -R6 ;  /* 0x000000010c0cd824 */ /* 0x000fe200078e0a06 */
[C---:B------:R-:W-:Y:S01]  /*4c00*/  ISETP.GT.U32.AND P5, PT, R6.reuse, R4, PT ;  /* 0x000000040600720c */ /* 0x040fe20003fa4070 */
[----:B------:R-:W-:Y:S01]  /*4c10*/  IMAD.MOV R13, RZ, RZ, -R13 ;  /* 0x000000ffff0d7224 */ /* 0x000fe200078e0a0d */
[C---:B------:R-:W-:Y:S01]  /*4c20*/  ISETP.GT.U32.AND P1, PT, R6.reuse, R3, PT ;  /* 0x000000030600720c */ /* 0x040fe20003f24070 */
[C---:B------:R-:W-:Y:S01]  /*4c30*/  IMAD R17, R6.reuse, R14, R17 ;  /* 0x0000000e06117224 */ /* 0x040fe200078e0211 */
[C---:B------:R-:W-:Y:S01]  /*4c40*/  IADD3 R15, R7.reuse, 0x28, RZ ;  /* 0x00000028070f7810 */ /* 0x040fe20007ffe0ff */
[----:B0-----:R-:W-:Y:S01]  /*4c50*/  IMAD.MOV.U32 R0, RZ, RZ, R12 ;  /* 0x000000ffff007224 */ /* 0x001fe200078e000c */
[----:B------:R-:W-:Y:S01]  /*4c60*/  IADD3 R12, R7, 0x29, RZ ;  /* 0x00000029070c7810 */ /* 0x000fe20007ffe0ff */
[C---:B------:R-:W-:Y:S01]  /*4c70*/  IMAD R16, R6.reuse, R13, R16 ;  /* 0x0000000d06107224 */ /* 0x040fe200078e0210 */
[----:B------:R-:W-:Y:S01]  /*4c80*/  IABS R13, R15 ;  /* 0x0000000f000d7213 */ /* 0x000fe20000000000 */
[----:B------:R-:W-:Y:S01]  /*4c90*/  @!P2 IMAD.MOV R0, RZ, RZ, -R0 ;  /* 0x000000ffff00a224 */ /* 0x000fe200078e0a00 */
[----:B------:R-:W-:Y:S01]  /*4ca0*/  ISETP.GT.U32.AND P2, PT, R6, R17, PT ;  /* 0x000000110600720c */ /* 0x000fe20003f44070 */
[----:B------:R-:W-:Y:S01]  /*4cb0*/  @!P4 IMAD.IADD R18, R18, 0x1, -R6 ;  /* 0x000000011212c824 */ /* 0x000fe200078e0a06 */
[----:B------:R-:W-:Y:S01]  /*4cc0*/  ISETP.GT.U32.AND P4, PT, R6, R16, PT ;  /* 0x000000100600720c */ /* 0x000fe20003f84070 */
[----:B------:R-:W-:Y:S01]  /*4cd0*/  @!P0 IMAD.MOV R2, RZ, RZ, -R2 ;  /* 0x000000ffff028224 */ /* 0x000fe200078e0a02 */
[----:B------:R-:W-:Y:S01]  /*4ce0*/  ISETP.GE.AND P0, PT, R11, RZ, PT ;  /* 0x000000ff0b00720c */ /* 0x000fe20003f06270 */
[--C-:B------:R-:W-:Y:S01]  /*4cf0*/  @!P5 IMAD.IADD R4, R4, 0x1, -R6.reuse ;  /* 0x000000010404d824 */ /* 0x100fe200078e0a06 */
[----:B------:R-:W-:Y:S01]  /*4d00*/  ISETP.GE.AND P5, PT, R5, RZ, PT ;  /* 0x000000ff0500720c */ /* 0x000fe20003fa6270 */
[----:B------:R-:W-:Y:S01]  /*4d10*/  @!P1 IMAD.IADD R3, R3, 0x1, -R6 ;  /* 0x0000000103039824 */ /* 0x000fe200078e0a06 */
[----:B------:R0:W-:Y:S01]  /*4d20*/  STL [R1+0x60], R2 ;  /* 0x0000600201007387 */ /* 0x0001e20000100800 */
[----:B------:R-:W-:Y:S01]  /*4d30*/  IABS R5, R12 ;  /* 0x0000000c00057213 */ /* 0x000fe20000000000 */
[----:B------:R-:W-:Y:S01]  /*4d40*/  IMAD.MOV.U32 R8, RZ, RZ, R18 ;  /* 0x000000ffff087224 */ /* 0x000fe200078e0012 */
[----:B------:R-:W-:Y:S01]  /*4d50*/  ISETP.GE.AND P1, PT, R10, RZ, PT ;  /* 0x000000ff0a00720c */ /* 0x000fe20003f26270 */
[----:B------:R1:W-:Y:S01]  /*4d60*/  STL [R1+0x5c], R0 ;  /* 0x00005c0001007387 */ /* 0x0003e20000100800 */
[--C-:B------:R-:W-:Y:S01]  /*4d70*/  @!P2 IMAD.IADD R17, R17, 0x1, -R6.reuse ;  /* 0x000000011111a824 */ /* 0x100fe200078e0a06 */
[----:B------:R-:W-:Y:S01]  /*4d80*/  ISETP.GT.U32.AND P2, PT, R6, R4, PT ;  /* 0x000000040600720c */ /* 0x000fe20003f44070 */
[----:B------:R-:W-:Y:S01]  /*4d90*/  @!P4 IMAD.IADD R16, R16, 0x1, -R6 ;  /* 0x000000011010c824 */ /* 0x000fe200078e0a06 */
[C---:B------:R-:W-:Y:S01]  /*4da0*/  IADD3 R14, R7.reuse, 0x27, RZ ;  /* 0x00000027070e7810 */ /* 0x040fe20007ffe0ff */
[----:B------:R-:W-:Y:S01]  /*4db0*/  @!P6 IMAD.MOV R8, RZ, RZ, -R8 ;  /* 0x000000ffff08e224 */ /* 0x000fe200078e0a08 */
[----:B0-----:R-:W-:-:S02]  /*4dc0*/  IADD3 R2, R7, 0x2a, RZ ;  /* 0x0000002a07027810 */ /* 0x001fc40007ffe0ff */
[----:B------:R-:W-:Y:S02]  /*4dd0*/  ISETP.GT.U32.AND P4, PT, R6, R17, PT ;  /* 0x000000110600720c */ /* 0x000fe40003f84070 */
[----:B------:R-:W-:Y:S01]  /*4de0*/  IABS R11, R2 ;  /* 0x00000002000b7213 */ /* 0x000fe20000000000 */
[----:B-1----:R-:W-:Y:S01]  /*4df0*/  IMAD.MOV.U32 R0, RZ, RZ, R3 ;  /* 0x000000ffff007224 */ /* 0x002fe200078e0003 */
[----:B------:R-:W-:Y:S01]  /*4e00*/  IABS R20, R14 ;  /* 0x0000000e00147213 */ /* 0x000fe20000000000 */
[----:B------:R-:W-:Y:S02]  /*4e10*/  IMAD.MOV.U32 R3, RZ, RZ, R5 ;  /* 0x000000ffff037224 */ /* 0x000fe400078e0005 */
[----:B------:R-:W-:-:S04]  /*4e20*/  IMAD.HI.U32 R10, R23, R11, RZ ;  /* 0x0000000b170a7227 */ /* 0x000fc800078e00ff */
[----:B------:R-:W-:Y:S01]  /*4e30*/  @!P3 IMAD.MOV R0, RZ, RZ, -R0 ;  /* 0x000000ffff00b224 */ /* 0x000fe200078e0a00 */
[C---:B------:R-:W-:Y:S01]  /*4e40*/  ISETP.GT.U32.AND P3, PT, R6.reuse, R16, PT ;  /* 0x000000100600720c */ /* 0x040fe20003f64070 */
[----:B------:R-:W-:Y:S02]  /*4e50*/  IMAD.MOV R10, RZ, RZ, -R10 ;  /* 0x000000ffff0a7224 */ /* 0x000fe400078e0a0a */
[----:B------:R-:W-:Y:S01]  /*4e60*/  IMAD.HI.U32 R5, R23, R3, RZ ;  /* 0x0000000317057227 */ /* 0x000fe200078e00ff */
[----:B------:R0:W-:Y:S03]  /*4e70*/  STL [R1+0x3c], R0 ;  /* 0x00003c0001007387 */ /* 0x0001e60000100800 */
[----:B------:R-:W-:Y:S01]  /*4e80*/  IMAD R11, R6, R10, R11 ;  /* 0x0000000a060b7224 */ /* 0x000fe200078e020b */
[----:B------:R1:W-:Y:S01]  /*4e90*/  STL [R1+0x40], R8 ;  /* 0x0000400801007387 */ /* 0x0003e20000100800 */
[----:B------:R-:W-:-:S02]  /*4ea0*/  IMAD.MOV R5, RZ, RZ, -R5 ;  /* 0x000000ffff057224 */ /* 0x000fc400078e0a05 */
[--C-:B------:R-:W-:Y:S01]  /*4eb0*/  @!P2 IMAD.IADD R4, R4, 0x1, -R6.reuse ;  /* 0x000000010404a824 */ /* 0x100fe200078e0a06 */
[C---:B------:R-:W-:Y:S01]  /*4ec0*/  ISETP.GT.U32.AND P2, PT, R6.reuse, R11, PT ;  /* 0x0000000b0600720c */ /* 0x040fe20003f44070 */
[----:B------:R-:W-:Y:S02]  /*4ed0*/  IMAD R3, R6, R5, R3 ;  /* 0x0000000506037224 */ /* 0x000fe400078e0203 */
[----:B------:R-:W-:Y:S02]  /*4ee0*/  @!P3 IMAD.IADD R16, R16, 0x1, -R6 ;  /* 0x000000011010b824 */ /* 0x000fe400078e0a06 */
[----:B------:R-:W-:Y:S01]  /*4ef0*/  IMAD.HI.U32 R5, R23, R13, RZ ;  /* 0x0000000d17057227 */ /* 0x000fe200078e00ff */
[----:B------:R-:W-:-:S03]  /*4f00*/  ISETP.GT.U32.AND P3, PT, R6, R3, PT ;  /* 0x000000030600720c */ /* 0x000fc60003f64070 */
[----:B------:R-:W-:Y:S02]  /*4f10*/  IMAD.MOV R5, RZ, RZ, -R5 ;  /* 0x000000ffff057224 */ /* 0x000fe400078e0a05 */
[--C-:B------:R-:W-:Y:S01]  /*4f20*/  @!P4 IMAD.IADD R17, R17, 0x1, -R6.reuse ;  /* 0x000000011111c824 */ /* 0x100fe200078e0a06 */
[----:B------:R-:W-:Y:S01]  /*4f30*/  ISETP.GE.AND P4, PT, R2, RZ, PT ;  /* 0x000000ff0200720c */ /* 0x000fe20003f86270 */
[--C-:B------:R-:W-:Y:S01]  /*4f40*/  @!P2 IMAD.IADD R11, R11, 0x1, -R6.reuse ;  /* 0x000000010b0ba824 */ /* 0x100fe200078e0a06 */
[----:B------:R-:W-:Y:S01]  /*4f50*/  IADD3 R2, R7, 0x26, RZ ;  /* 0x0000002607027810 */ /* 0x000fe20007ffe0ff */
[----:B------:R-:W-:Y:S01]  /*4f60*/  IMAD.HI.U32 R10, R23, R20, RZ ;  /* 0x00000014170a7227 */ /* 0x000fe200078e00ff */
[----:B------:R-:W-:Y:S02]  /*4f70*/  ISETP.GE.AND P2, PT, R12, RZ, PT ;  /* 0x000000ff0c00720c */ /* 0x000fe40003f46270 */
[----:B------:R-:W-:Y:S01]  /*4f80*/  IADD3 R12, R7, 0x25, RZ ;  /* 0x00000025070c7810 */ /* 0x000fe20007ffe0ff */
[C---:B------:R-:W-:Y:S01]  /*4f90*/  IMAD R13, R6.reuse, R5, R13 ;  /* 0x00000005060d7224 */ /* 0x040fe200078e020d */
[----:B------:R-:W-:Y:S01]  /*4fa0*/  IABS R5, R2 ;  /* 0x0000000200057213 */ /* 0x000fe20000000000 */
[----:B------:R-:W-:Y:S01]  /*4fb0*/  @!P3 IMAD.IADD R3, R3, 0x1, -R6 ;  /* 0x000000010303b824 */ /* 0x000fe200078e0a06 */
[----:B------:R-:W-:Y:S01]  /*4fc0*/  ISETP.GT.U32.AND P3, PT, R6, R11, PT ;  /* 0x0000000b0600720c */ /* 0x000fe20003f64070 */
[----:B0-----:R-:W-:-:S02]  /*4fd0*/  IMAD.MOV.U32 R0, RZ, RZ, R4 ;  /* 0x000000ffff007224 */ /* 0x001fc400078e0004 */
[----:B------:R-:W-:Y:S01]  /*4fe0*/  IMAD.MOV R10, RZ, RZ, -R10 ;  /* 0x000000ffff0a7224 */ /* 0x000fe200078e0a0a */
[C---:B------:R-:W-:Y:S01]  /*4ff0*/  ISETP.GT.U32.AND P6, PT, R6.reuse, R3, PT ;  /* 0x000000030600720c */ /* 0x040fe20003fc4070 */
[----:B------:R-:W-:Y:S01]  /*5000*/  @!P0 IMAD.MOV R0, RZ, RZ, -R0 ;  /* 0x000000ffff008224 */ /* 0x000fe200078e0a00 */
[C---:B------:R-:W-:Y:S01]  /*5010*/  ISETP.GT.U32.AND P0, PT, R6.reuse, R13, PT ;  /* 0x0000000d0600720c */ /* 0x040fe20003f04070 */
[----:B------:R-:W-:Y:S01]  /*5020*/  IMAD R20, R6, R10, R20 ;  /* 0x0000000a06147224 */ /* 0x000fe200078e0214 */
[----:B------:R-:W-:Y:S01]  /*5030*/  IABS R10, R12 ;  /* 0x0000000c000a7213 */ /* 0x000fe20000000000 */
[----:B-1----:R-:W-:Y:S01]  /*5040*/  IMAD.MOV.U32 R8, RZ, RZ, R17 ;  /* 0x000000ffff087224 */ /* 0x002fe200078e0011 */
[----:B------:R0:W-:Y:S01]  /*5050*/  STL [R1+0x50], R0 ;  /* 0x0000500001007387 */ /* 0x0001e20000100800 */
[----:B------:R-:W-:-:S04]  /*5060*/  IMAD.HI.U32 R4, R23, R5, RZ ;  /* 0x0000000517047227 */ /* 0x000fc800078e00ff */
[----:B------:R-:W-:Y:S01]  /*5070*/  @!P1 IMAD.MOV R8, RZ, RZ, -R8 ;  /* 0x000000ffff089224 */ /* 0x000fe200078e0a08 */
[----:B------:R-:W-:Y:S01]  /*5080*/  ISETP.GT.U32.AND P1, PT, R6, R20, PT ;  /* 0x000000140600720c */ /* 0x000fe20003f24070 */
[----:B------:R-:W-:Y:S01]  /*5090*/  @!P3 IMAD.IADD R11, R11, 0x1, -R6 ;  /* 0x000000010b0bb824 */ /* 0x000fe200078e0a06 */
[----:B------:R-:W-:Y:S01]  /*50a0*/  ISETP.GE.AND P3, PT, R14, RZ, PT ;  /* 0x000000ff0e00720c */ /* 0x000fe20003f66270 */
[----:B------:R-:W-:Y:S01]  /*50b0*/  IMAD.MOV R4, RZ, RZ, -R4 ;  /* 0x000000ffff047224 */ /* 0x000fe200078e0a04 */
[----:B------:R1:W-:Y:S01]  /*50c0*/  STL [R1+0x44], R8 ;  /* 0x0000440801007387 */ /* 0x0003e20000100800 */
[----:B0-----:R-:W-:Y:S02]  /*50d0*/  IMAD.MOV.U32 R0, RZ, RZ, R16 ;  /* 0x000000ffff007224 */ /* 0x001fe400078e0010 */
[----:B------:R-:W-:-:S04]  /*50e0*/  IMAD.HI.U32 R16, R23, R10, RZ ;  /* 0x0000000a17107227 */ /* 0x000fc800078e00ff */
[----:B------:R-:W-:Y:S01]  /*50f0*/  @!P5 IMAD.MOV R0, RZ, RZ, -R0 ;  /* 0x000000ffff00d224 */ /* 0x000fe200078e0a00 */
[----:B------:R-:W-:Y:S01]  /*5100*/  ISETP.GE.AND P5, PT, R15, RZ, PT ;  /* 0x000000ff0f00720c */ /* 0x000fe20003fa6270 */
[----:B------:R-:W-:Y:S01]  /*5110*/  IMAD.MOV R16, RZ, RZ, -R16 ;  /* 0x000000ffff107224 */ /* 0x000fe200078e0a10 */
[----:B------:R-:W-:Y:S01]  /*5120*/  IADD3 R15, R7, 0x22, RZ ;  /* 0x00000022070f7810 */ /* 0x000fe20007ffe0ff */
[--C-:B------:R-:W-:Y:S01]  /*5130*/  @!P6 IMAD.IADD R3, R3, 0x1, -R6.reuse ;  /* 0x000000010303e824 */ /* 0x100fe200078e0a06 */
[----:B------:R0:W-:Y:S01]  /*5140*/  STL [R1+0x4c], R0 ;  /* 0x00004c0001007387 */ /* 0x0001e20000100800 */
[----:B------:R-:W-:Y:S01]  /*5150*/  @!P0 IMAD.IADD R13, R13, 0x1, -R6 ;  /* 0x000000010d0d8824 */ /* 0x000fe200078e0a06 */
[----:B------:R-:W-:Y:S01]  /*5160*/  ISETP.GE.AND P6, PT, R2, RZ, PT ;  /* 0x000000ff0200720c */ /* 0x000fe20003fc6270 */
[C---:B------:R-:W-:Y:S01]  /*5170*/  IMAD R5, R6.reuse, R4, R5 ;  /* 0x0000000406057224 */ /* 0x040fe200078e0205 */
[C---:B------:R-:W-:Y:S01]  /*5180*/  IADD3 R2, R7.reuse, 0x24, RZ ;  /* 0x0000002407027810 */ /* 0x040fe20007ffe0ff */
[----:B-1----:R-:W-:Y:S01]  /*5190*/  IMAD.MOV.U32 R8, RZ, RZ, R11 ;  /* 0x000000ffff087224 */ /* 0x002fe200078e000b */
[C---:B------:R-:W-:Y:S01]  /*51a0*/  ISETP.GT.U32.AND P0, PT, R6.reuse, R13, PT ;  /* 0x0000000d0600720c */ /* 0x040fe20003f04070 */
[C---:B------:R-:W-:Y:S01]  /*51b0*/  IMAD R10, R6.reuse, R16, R10 ;  /* 0x00000010060a7224 */ /* 0x040fe200078e020a */
[----:B------:R-:W-:Y:S01]  /*51c0*/  IADD3 R4, R7, 0x23, RZ ;  /* 0x0000002307047810 */ /* 0x000fe20007ffe0ff */
[----:B------:R-:W-:Y:S01]  /*51d0*/  @!P4 IMAD.MOV R8, RZ, RZ, -R8 ;  /* 0x000000ffff08c224 */ /* 0x000fe200078e0a08 */
[----:B------:R-:W-:Y:S01]  /*51e0*/  ISETP.GT.U32.AND P4, PT, R6, R5, PT ;  /* 0x000000050600720c */ /* 0x000fe20003f84070 */
[----:B0-----:R-:W-:Y:S01]  /*51f0*/  IMAD.MOV.U32 R0, RZ, RZ, R3 ;  /* 0x000000ffff007224 */ /* 0x001fe200078e0003 */
[----:B------:R-:W-:Y:S01]  /*5200*/  IABS R11, R2 ;  /* 0x00000002000b7213 */ /* 0x000fe20000000000 */
[----:B------:R-:W-:Y:S01]  /*5210*/  @!P1 IMAD.IADD R20, R20, 0x1, -R6 ;  /* 0x0000000114149824 */ /* 0x000fe200078e0a06 */
[----:B------:R-:W-:Y:S01]  /*5220*/  STL [R1+0x48], R8 ;  /* 0x0000480801007387 */ /* 0x000fe20000100800 */
[----:B------:R-:W-:Y:S01]  /*5230*/  @!P2 IMAD.MOV R0, RZ, RZ, -R0 ;  /* 0x000000ffff00a224 */ /* 0x000fe200078e0a00 */
[----:B------:R-:W-:-:S02]  /*5240*/  ISETP.GT.U32.AND P2, PT, R6, R10, PT ;  /* 0x0000000a0600720c */ /* 0x000fc40003f44070 */
[----:B------:R-:W-:Y:S01]  /*5250*/  ISETP.GT.U32.AND P1, PT, R6, R20, PT ;  /* 0x000000140600720c */ /* 0x000fe20003f24070 */
[--C-:B------:R-:W-:Y:S01]  /*5260*/  @!P0 IMAD.IADD R13, R13, 0x1, -R6.reuse ;  /* 0x000000010d0d8824 */ /* 0x100fe200078e0a06 */
[----:B------:R0:W-:Y:S01]  /*5270*/  STL [R1+0x1f4], R0 ;  /* 0x0001f40001007387 */ /* 0x0001e20000100800 */
[----:B------:R-:W-:Y:S02]  /*5280*/  IABS R3, R4 ;  /* 0x0000000400037213 */ /* 0x000fe40000000000 */
[--C-:B------:R-:W-:Y:S01]  /*5290*/  @!P4 IMAD.IADD R5, R5, 0x1, -R6.reuse ;  /* 0x000000010505c824 */ /* 0x100fe200078e0a06 */
[----:B------:R-:W-:Y:S01]  /*52a0*/  ISETP.GE.AND P0, PT, R12, RZ, PT ;  /* 0x000000ff0c00720c */ /* 0x000fe20003f06270 */
[----:B------:R-:W-:Y:S01]  /*52b0*/  IMAD.HI.U32 R12, R23, R11, RZ ;  /* 0x0000000b170c7227 */ /* 0x000fe200078e00ff */
[----:B------:R-:W-:Y:S02]  /*52c0*/  IABS R19, R15 ;  /* 0x0000000f00137213 */ /* 0x000fe40000000000 */
[----:B------:R-:W-:Y:S01]  /*52d0*/  ISETP.GT.U32.AND P4, PT, R6, R5, PT ;  /* 0x000000050600720c */ /* 0x000fe20003f84070 */
[--C-:B------:R-:W-:Y:S01]  /*52e0*/  @!P2 IMAD.IADD R10, R10, 0x1, -R6.reuse ;  /* 0x000000010a0aa824 */ /* 0x100fe200078e0a06 */
[----:B------:R-:W-:Y:S01]  /*52f0*/  ISETP.GE.AND P2, PT, R4, RZ, PT ;  /* 0x000000ff0400720c */ /* 0x000fe20003f46270 */
[----:B0-----:R-:W-:Y:S01]  /*5300*/  IMAD.MOV.U32 R0, RZ, RZ, R13 ;  /* 0x000000ffff007224 */ /* 0x001fe200078e000d */
[----:B------:R-:W-:Y:S01]  /*5310*/  IADD3 R13, R7, 0x20, RZ ;  /* 0x00000020070d7810 */ /* 0x000fe20007ffe0ff */
[----:B------:R-:W-:Y:S01]  /*5320*/  @!P1 IMAD.IADD R20, R20, 0x1, -R6 ;  /* 0x0000000114149824 */ /* 0x000fe200078e0a06 */
[----:B------:R-:W-:Y:S01]  /*5330*/  ISETP.GE.AND P1, PT, R2, RZ, PT ;  /* 0x000000ff0200720c */ /* 0x000fe20003f26270 */
[----:B------:R-:W-:Y:S01]  /*5340*/  @!P5 IMAD.MOV R0, RZ, RZ, -R0 ;  /* 0x000000ffff00d224 */ /* 0x000fe200078e0a00 */
[----:B------:R-:W-:Y:S01]  /*5350*/  ISETP.GT.U32.AND P5, PT, R6, R10, PT ;  /* 0x0000000a0600720c */ /* 0x000fe20003fa4070 */
[----:B------:R-:W-:Y:S01]  /*5360*/  IMAD.HI.U32 R2, R23, R3, RZ ;  /* 0x0000000317027227 */ /* 0x000fe200078e00ff */
[----:B------:R-:W-:-:S02]  /*5370*/  IABS R16, R13 ;  /* 0x0000000d00107213 */ /* 0x000fc40000000000 */
[----:B------:R0:W-:Y:S01]  /*5380*/  STL [R1+0x1e4], R0 ;  /* 0x0001e40001007387 */ /* 0x0001e20000100800 */
[----:B------:R-:W-:Y:S01]  /*5390*/  IMAD.MOV R12, RZ, RZ, -R12 ;  /* 0x000000ffff0c7224 */ /* 0x000fe200078e0a0c */
[C---:B------:R-:W-:Y:S01]  /*53a0*/  IADD3 R4, R7.reuse, 0x1f, RZ ;  /* 0x0000001f07047810 */ /* 0x040fe20007ffe0ff */
[----:B------:R-:W-:Y:S02]  /*53b0*/  IMAD.MOV R2, RZ, RZ, -R2 ;  /* 0x000000ffff027224 */ /* 0x000fe400078e0a02 */
[C---:B------:R-:W-:Y:S01]  /*53c0*/  IMAD R11, R6.reuse, R12, R11 ;  /* 0x0000000c060b7224 */ /* 0x040fe200078e020b */
[----:B------:R-:W-:Y:S01]  /*53d0*/  IADD3 R12, R7, 0x21, RZ ;  /* 0x00000021070c7810 */ /* 0x000fe20007ffe0ff */
[C---:B------:R-:W-:Y:S01]  /*53e0*/  IMAD R3, R6.reuse, R2, R3 ;  /* 0x0000000206037224 */ /* 0x040fe200078e0203 */
[----:B------:R-:W-:Y:S01]  /*53f0*/  IABS R14, R4 ;  /* 0x00000004000e7213 */ /* 0x000fe20000000000 */
[--C-:B------:R-:W-:Y:S01]  /*5400*/  @!P4 IMAD.IADD R5, R5, 0x1, -R6.reuse ;  /* 0x000000010505c824 */ /* 0x100fe200078e0a06 */
[----:B------:R-:W-:Y:S01]  /*5410*/  ISETP.GT.U32.AND P4, PT, R6, R11, PT ;  /* 0x0000000b0600720c */ /* 0x000fe20003f84070 */
[----:B------:R-:W-:Y:S01]  /*5420*/  @!P5 IMAD.IADD R10, R10, 0x1, -R6 ;  /* 0x000000010a0ad824 */ /* 0x000fe200078e0a06 */
[----:B------:R-:W-:Y:S01]  /*5430*/  ISETP.GT.U32.AND P5, PT, R6, R3, PT ;  /* 0x000000030600720c */ /* 0x000fe20003fa4070 */
[----:B------:R-:W-:Y:S01]  /*5440*/  IMAD.HI.U32 R2, R23, R19, RZ ;  /* 0x0000001317027227 */ /* 0x000fe200078e00ff */
[----:B------:R-:W-:-:S03]  /*5450*/  IABS R18, R12 ;  /* 0x0000000c00127213 */ /* 0x000fc60000000000 */
[----:B0-----:R-:W-:Y:S02]  /*5460*/  IMAD.MOV.U32 R0, RZ, RZ, R20 ;  /* 0x000000ffff007224 */ /* 0x001fe400078e0014 */
[----:B------:R-:W-:Y:S02]  /*5470*/  IMAD.MOV R2, RZ, RZ, -R2 ;  /* 0x000000ffff027224 */ /* 0x000fe400078e0a02 */
[----:B------:R-:W-:-:S04]  /*5480*/  IMAD.HI.U32 R21, R23, R18, RZ ;  /* 0x0000001217157227 */ /* 0x000fc800078e00ff */
[--C-:B------:R-:W-:Y:S02]  /*5490*/  @!P4 IMAD.IADD R11, R11, 0x1, -R6.reuse ;  /* 0x000000010b0bc824 */ /* 0x100fe400078e0a06 */
[----:B------:R-:W-:Y:S02]  /*54a0*/  @!P5 IMAD.IADD R3, R3, 0x1, -R6 ;  /* 0x000000010303d824 */ /* 0x000fe400078e0a06 */
[----:B------:R-:W-:Y:S01]  /*54b0*/  @!P3 IMAD.MOV R0, RZ, RZ, -R0 ;  /* 0x000000ffff00b224 */ /* 0x000fe200078e0a00 */
[C---:B------:R-:W-:Y:S01]  /*54c0*/  ISETP.GT.U32.AND P5, PT, R6.reuse, R11, PT ;  /* 0x0000000b0600720c */ /* 0x040fe20003fa4070 */
[----:B------:R-:W-:Y:S01]  /*54d0*/  IMAD R19, R6, R2, R19 ;  /* 0x0000000206137224 */ /* 0x000fe200078e0213 */
[----:B------:R-:W-:Y:S01]  /*54e0*/  IADD3 R2, R7, 0x1e, RZ ;  /* 0x0000001e07027810 */ /* 0x000fe20007ffe0ff */
[----:B------:R-:W-:Y:S01]  /*54f0*/  IMAD.MOV R21, RZ, RZ, -R21 ;  /* 0x000000ffff157224 */ /* 0x000fe200078e0a15 */
[----:B------:R0:W-:Y:S01]  /*5500*/  STL [R1+0x1dc], R0 ;  /* 0x0001dc0001007387 */ /* 0x0001e20000100800 */
[----:B------:R-:W-:Y:S01]  /*5510*/  ISETP.GE.AND P3, PT, R15, RZ, PT ;  /* 0x000000ff0f00720c */ /* 0x000fe20003f66270 */
[----:B------:R-:W-:Y:S01]  /*5520*/  IMAD.HI.U32 R17, R23, R16, RZ ;  /* 0x0000001017117227 */ /* 0x000fe200078e00ff */
[----:B------:R-:W-:-:S02]  /*5530*/  IABS R15, R2 ;  /* 0x00000002000f7213 */ /* 0x000fc40000000000 */
[C---:B------:R-:W-:Y:S01]  /*5540*/  ISETP.GT.U32.AND P4, PT, R6.reuse, R19, PT ;  /* 0x000000130600720c */ /* 0x040fe20003f84070 */
[C---:B------:R-:W-:Y:S02]  /*5550*/  IMAD R18, R6.reuse, R21, R18 ;  /* 0x0000001506127224 */ /* 0x040fe400078e0212 */
[----:B------:R-:W-:Y:S02]  /*5560*/  IMAD.MOV R17, RZ, RZ, -R17 ;  /* 0x000000ffff117224 */ /* 0x000fe400078e0a11 */
[----:B0-----:R-:W-:Y:S02]  /*5570*/  IMAD.MOV.U32 R0, RZ, RZ, R5 ;  /* 0x000000ffff007224 */ /* 0x001fe400078e0005 */
[----:B------:R-:W-:Y:S01]  /*5580*/  @!P5 IMAD.IADD R11, R11, 0x1, -R6 ;  /* 0x000000010b0bd824 */ /* 0x000fe200078e0a06 */
[C---:B------:R-:W-:Y:S01]  /*5590*/  ISETP.GT.U32.AND P5, PT, R6.reuse, R18, PT ;  /* 0x000000120600720c */ /* 0x040fe20003fa4070 */
[----:B------:R-:W-:Y:S01]  /*55a0*/  @!P6 IMAD.MOV R0, RZ, RZ, -R0 ;  /* 0x000000ffff00e224 */ /* 0x000fe200078e0a00 */
[----:B------:R-:W-:Y:S01]  /*55b0*/  ISETP.GT.U32.AND P6, PT, R6, R3, PT ;  /* 0x000000030600720c */ /* 0x000fe20003fc4070 */
[----:B------:R-:W-:-:S02]  /*55c0*/  IMAD.MOV.U32 R5, RZ, RZ, R15 ;  /* 0x000000ffff057224 */ /* 0x000fc400078e000f */
[----:B------:R-:W-:Y:S01]  /*55d0*/  IMAD.HI.U32 R15, R23, R14, RZ ;  /* 0x0000000e170f7227 */ /* 0x000fe200078e00ff */
[----:B------:R0:W-:Y:S03]  /*55e0*/  STL [R1+0x38], R0 ;  /* 0x0000380001007387 */ /* 0x0001e60000100800 */
[C---:B------:R-:W-:Y:S01]  /*55f0*/  IMAD R16, R6.reuse, R17, R16 ;  /* 0x0000001106107224 */ /* 0x040fe200078e0210 */
[----:B------:R-:W-:Y:S01]  /*5600*/  IADD3 R17, R7, 0x1d, RZ ;  /* 0x0000001d07117810 */ /* 0x000fe20007ffe0ff */
[----:B------:R-:W-:Y:S02]  /*5610*/  IMAD.MOV R15, RZ, RZ, -R15 ;  /* 0x000000ffff0f7224 */ /* 0x000fe400078e0a0f */
[----:B------:R-:W-:Y:S02]  /*5620*/  IMAD.MOV.U32 R8, RZ, RZ, R10 ;  /* 0x000000ffff087224 */ /* 0x000fe400078e000a */
[----:B------:R-:W-:-:S02]  /*5630*/  IMAD R15, R6, R15, R14 ;  /* 0x0000000f060f7224 */ /* 0x000fc400078e020e */
[----:B0-----:R-:W-:Y:S02]  /*5640*/  IMAD.MOV.U32 R0, RZ, RZ, R11 ;  /* 0x000000ffff007224 */ /* 0x001fe400078e000b */
[----:B------:R-:W-:Y:S02]  /*5650*/  @!P4 IMAD.IADD R19, R19, 0x1, -R6 ;  /* 0x000000011313c824 */ /* 0x000fe400078e0a06 */
[----:B------:R-:W-:Y:S01]  /*5660*/  @!P1 IMAD.MOV R0, RZ, RZ, -R0 ;  /* 0x000000ffff009224 */ /* 0x000fe200078e0a00 */
[C---:B------:R-:W-:Y:S01]  /*5670*/  ISETP.GT.U32.AND P1, PT, R6.reuse, R16, PT ;  /* 0x000000100600720c */ /* 0x040fe20003f24070 */
[----:B------:R-:W-:Y:S01]  /*5680*/  @!P0 IMAD.MOV R8, RZ, RZ, -R8 ;  /* 0x000000ffff088224 */ /* 0x000fe200078e0a08 */
[----:B------:R-:W-:Y:S01]  /*5690*/  ISETP.GT.U32.AND P4, PT, R6, R19, PT ;  /* 0x000000130600720c */ /* 0x000fe20003f84070 */
[--C-:B------:R-:W-:Y:S01]  /*56a0*/  @!P5 IMAD.IADD R18, R18, 0x1, -R6.reuse ;  /* 0x000000011212d824 */ /* 0x100fe200078e0a06 */
[----:B------:R-:W-:Y:S01]  /*56b0*/  ISETP.GT.U32.AND P5, PT, R6, R15, PT ;  /* 0x0000000f0600720c */ /* 0x000fe20003fa4070 */
[----:B------:R-:W-:Y:S01]  /*56c0*/  @!P6 IMAD.IADD R3, R3, 0x1, -R6 ;  /* 0x000000010303e824 */ /* 0x000fe200078e0a06 */
[----:B------:R-:W-:Y:S01]  /*56d0*/  STL [R1+0x1a8], R8 ;  /* 0x0001a80801007387 */ /* 0x000fe20000100800 */
[----:B------:R-:W-:Y:S01]  /*56e0*/  IMAD.HI.U32 R10, R23, R5, RZ ;  /* 0x00000005170a7227 */ /* 0x000fe200078e00ff */
[----:B------:R-:W-:-:S02]  /*56f0*/  ISETP.GE.AND P0, PT, R12, RZ, PT ;  /* 0x000000ff0c00720c */ /* 0x000fc40003f06270 */
[----:B------:R0:W-:Y:S01]  /*5700*/  STL [R1+0x1a4], R0 ;  /* 0x0001a40001007387 */ /* 0x0001e20000100800 */
[----:B------:R-:W-:Y:S01]  /*5710*/  IMAD.MOV R10, RZ, RZ, -R10 ;  /* 0x000000ffff0a7224 */ /* 0x000fe200078e0a0a */
[----:B------:R-:W-:Y:S01]  /*5720*/  ISETP.GE.AND P6, PT, R13, RZ, PT ;  /* 0x000000ff0d00720c */ /* 0x000fe20003fc6270 */
[--C-:B------:R-:W-:Y:S01]  /*5730*/  @!P1 IMAD.IADD R16, R16, 0x1, -R6.reuse ;  /* 0x0000000110109824 */ /* 0x100fe200078e0a06 */
[----:B------:R-:W-:Y:S01]  /*5740*/  IADD3 R13, R7, 0x1c, RZ ;  /* 0x0000001c070d7810 */ /* 0x000fe20007ffe0ff */
[--C-:B------:R-:W-:Y:S01]  /*5750*/  @!P4 IMAD.IADD R19, R19, 0x1, -R6.reuse ;  /* 0x000000011313c824 */ /* 0x100fe200078e0a06 */
[----:B------:R-:W-:Y:S01]  /*5760*/  ISETP.GE.AND P4, PT, R4, RZ, PT ;  /* 0x000000ff0400720c */ /* 0x000fe20003f86270 */
[----:B------:R-:W-:Y:S01]  /*5770*/  @!P5 IMAD.IADD R15, R15, 0x1, -R6 ;  /* 0x000000010f0fd824 */ /* 0x000fe200078e0a06 */
[C---:B------:R-:W-:Y:S01]  /*5780*/  ISETP.GT.U32.AND P1, PT, R6.reuse, R16, PT ;  /* 0x000000100600720c */ /* 0x040fe20003f24070 */
[C---:B------:R-:W-:Y:S01]  /*5790*/  IMAD R4, R6.reuse, R10, R5 ;  /* 0x0000000a06047224 */ /* 0x040fe200078e0205 */
[----:B------:R-:W-:Y:S01]  /*57a0*/  IADD3 R5, R7, 0x1b, RZ ;  /* 0x0000001b07057810 */ /* 0x000fe20007ffe0ff */
[----:B0-----:R-:W-:Y:S01]  /*57b0*/  IMAD.MOV.U32 R0, RZ, RZ, R3 ;  /* 0x000000ffff007224 */ /* 0x001fe200078e0003 */
[----:B------:R-:W-:Y:S01]  /*57c0*/  IABS R3, R17 ;  /* 0x0000001100037213 */ /* 0x000fe20000000000 */
[----:B------:R-:W-:Y:S01]  /*57d0*/  IMAD.MOV.U32 R8, RZ, RZ, R19 ;  /* 0x000000ffff087224 */ /* 0x000fe200078e0013 */
[C---:B------:R-:W-:Y:S01]  /*57e0*/  ISETP.GT.U32.AND P5, PT, R6.reuse, R15, PT ;  /* 0x0000000f0600720c */ /* 0x040fe20003fa4070 */
[----:B------:R-:W-:Y:S01]  /*57f0*/  @!P2 IMAD.MOV R0, RZ, RZ, -R0 ;  /* 0x000000ffff00a224 */ /* 0x000fe200078e0a00 */
[----:B------:R-:W-:Y:S01]  /*5800*/  ISETP.GT.U32.AND P2, PT, R6, R18, PT ;  /* 0x000000120600720c */ /* 0x000fe20003f44070 */
[----:B------:R-:W-:Y:S01]  /*5810*/  IMAD.HI.U32 R10, R23, R3, RZ ;  /* 0x00000003170a7227 */ /* 0x000fe200078e00ff */
[----:B------:R-:W-:-:S02]  /*5820*/  IABS R14, R5 ;  /* 0x00000005000e7213 */ /* 0x000fc40000000000 */
[----:B------:R-:W-:Y:S01]  /*5830*/  IADD3 R12, R7, 0x1a, RZ ;  /* 0x0000001a070c7810 */ /* 0x000fe20007ffe0ff */
[----:B------:R-:W-:Y:S01]  /*5840*/  IMAD.MOV R10, RZ, RZ, -R10 ;  /* 0x000000ffff0a7224 */ /* 0x000fe200078e0a0a */
[----:B------:R-:W-:Y:S01]  /*5850*/  IABS R20, R13 ;  /* 0x0000000d00147213 */ /* 0x000fe20000000000 */
[--C-:B------:R-:W-:Y:S01]  /*5860*/  @!P1 IMAD.IADD R16, R16, 0x1, -R6.reuse ;  /* 0x0000000110109824 */ /* 0x100fe200078e0a06 */
[----:B------:R-:W-:Y:S01]  /*5870*/  ISETP.GE.AND P1, PT, R2, RZ, PT ;  /* 0x000000ff0200720c */ /* 0x000fe20003f26270 */
[----:B------:R-:W-:Y:S01]  /*5880*/  IMAD R2, R6, R10, R3 ;  /* 0x0000000a06027224 */ /* 0x000fe200078e0203 */
[----:B------:R0:W-:Y:S01]  /*5890*/  STL [R1+0x198], R0 ;  /* 0x0001980001007387 */ /* 0x0001e20000100800 */
[--C-:B------:R-:W-:Y:S01]  /*58a0*/  @!P5 IMAD.IADD R15, R15, 0x1, -R6.reuse ;  /* 0x000000010f0fd824 */ /* 0x100fe200078e0a06 */
[----:B------:R-:W-:Y:S01]  /*58b0*/  IABS R11, R12 ;  /* 0x0000000c000b7213 */ /* 0x000fe20000000000 */
[----:B------:R-:W-:Y:S01]  /*58c0*/  @!P2 IMAD.IADD R18, R18, 0x1, -R6 ;  /* 0x000000011212a824 */ /* 0x000fe200078e0a06 */
[C---:B------:R-:W-:Y:S01]  /*58d0*/  ISETP.GT.U32.AND P2, PT, R6.reuse, R4, PT ;  /* 0x000000040600720c */ /* 0x040fe20003f44070 */
[----:B------:R-:W-:Y:S01]  /*58e0*/  IMAD.HI.U32 R3, R23, R14, RZ ;  /* 0x0000000e17037227 */ /* 0x000fe200078e00ff */
[----:B------:R-:W-:-:S03]  /*58f0*/  ISETP.GT.U32.AND P5, PT, R6, R2, PT ;  /* 0x000000020600720c */ /* 0x000fc60003fa4070 */
[----:B------:R-:W-:Y:S02]  /*5900*/  @!P3 IMAD.MOV R8, RZ, RZ, -R8 ;  /* 0x000000ffff08b224 */ /* 0x000fe400078e0a08 */
[----:B------:R-:W-:Y:S02]  /*5910*/  IMAD.MOV R3, RZ, RZ, -R3 ;  /* 0x000000ffff037224 */ /* 0x000fe400078e0a03 */
[----:B0-----:R-:W-:Y:S01]  /*5920*/  IMAD.MOV.U32 R0, RZ, RZ, R18 ;  /* 0x000000ffff007224 */ /* 0x001fe200078e0012 */
[----:B------:R0:W-:Y:S01]  /*5930*/  STL [R1+0x150], R8 ;  /* 0x0001500801007387 */ /* 0x0001e20000100800 */
[----:B------:R-:W-:-:S04]  /*5940*/  IMAD.HI.U32 R21, R23, R20, RZ ;  /* 0x0000001417157227 */ /* 0x000fc800078e00ff */
[----:B------:R-:W-:Y:S01]  /*5950*/  @!P2 IMAD.IADD R4, R4, 0x1, -R6 ;  /* 0x000000010404a824 */ /* 0x000fe200078e0a06 */
[----:B------:R-:W-:Y:S01]  /*5960*/  ISETP.GE.AND P2, PT, R17, RZ, PT ;  /* 0x000000ff1100720c */ /* 0x000fe20003f46270 */
[C---:B------:R-:W-:Y:S01]  /*5970*/  IMAD R14, R6.reuse, R3, R14 ;  /* 0x00000003060e7224 */ /* 0x040fe200078e020e */
[----:B------:R-:W-:Y:S01]  /*5980*/  IADD3 R3, R7, 0x19, RZ ;  /* 0x0000001907037810 */ /* 0x000fe20007ffe0ff */
[----:B------:R-:W-:Y:S01]  /*5990*/  IMAD.HI.U32 R10, R23, R11, RZ ;  /* 0x0000000b170a7227 */ /* 0x000fe200078e00ff */
[----:B------:R-:W-:-:S03]  /*59a0*/  ISETP.GT.U32.AND P3, PT, R6, R4, PT ;  /* 0x000000040600720c */ /* 0x000fc60003f64070 */
[----:B0-----:R-:W-:Y:S02]  /*59b0*/  IMAD.MOV.U32 R8, RZ, RZ, R16 ;  /* 0x000000ffff087224 */ /* 0x001fe400078e0010 */
[----:B------:R-:W-:Y:S02]  /*59c0*/  @!P0 IMAD.MOV R0, RZ, RZ, -R0 ;  /* 0x000000ffff008224 */ /* 0x000fe400078e0a00 */
[----:B------:R-:W-:Y:S02]  /*59d0*/  IMAD.MOV R21, RZ, RZ, -R21 ;  /* 0x000000ffff157224 */ /* 0x000fe400078e0a15 */
[----:B------:R-:W-:Y:S01]  /*59e0*/  @!P5 IMAD.IADD R2, R2, 0x1, -R6 ;  /* 0x000000010202d824 */ /* 0x000fe200078e0a06 */
[----:B------:R0:W-:Y:S01]  /*59f0*/  STL [R1+0x14c], R0 ;  /* 0x00014c0001007387 */ /* 0x0001e20000100800 */
[----:B------:R-:W-:Y:S01]  /*5a00*/  @!P6 IMAD.MOV R8, RZ, RZ, -R8 ;  /* 0x000000ffff08e224 */ /* 0x000fe200078e0a08 */
[C---:B------:R-:W-:Y:S01]  /*5a10*/  ISETP.GT.U32.AND P6, PT, R6.reuse, R14, PT ;  /* 0x0000000e0600720c */ /* 0x040fe20003fc4070 */
[----:B------:R-:W-:Y:S01]  /*5a20*/  IMAD.MOV R10, RZ, RZ, -R10 ;  /* 0x000000ffff0a7224 */ /* 0x000fe200078e0a0a */
[C---:B------:R-:W-:Y:S01]  /*5a30*/  ISETP.GT.U32.AND P0, PT, R6.reuse, R2, PT ;  /* 0x000000020600720c */ /* 0x040fe20003f04070 */
[C---:B------:R-:W-:Y:S01]  /*5a40*/  IMAD R17, R6.reuse, R21, R20 ;  /* 0x0000001506117224 */ /* 0x040fe200078e0214 */
[----:B------:R-:W-:Y:S01]  /*5a50*/  IABS R20, R3 ;  /* 0x0000000300147213 */ /* 0x000fe20000000000 */
[----:B------:R-:W-:Y:S01]  /*5a60*/  IMAD R11, R6, R10, R11 ;  /* 0x0000000a060b7224 */ /* 0x000fe200078e020b */
[----:B------:R-:W-:Y:S01]  /*5a70*/  IADD3 R10, R7, 0x18, RZ ;  /* 0x00000018070a7810 */ /* 0x000fe20007ffe0ff */
[----:B------:R-:W-:Y:S01]  /*5a80*/  @!P3 IMAD.IADD R4, R4, 0x1, -R6 ;  /* 0x000000010404b824 */ /* 0x000fe200078e0a06 */
[C---:B------:R-:W-:Y:S01]  /*5a90*/  ISETP.GT.U32.AND P5, PT, R6.reuse, R17, PT ;  /* 0x000000110600720c */ /* 0x040fe20003fa4070 */
[----:B0-----:R-:W-:Y:S01]  /*5aa0*/  IMAD.MOV.U32 R0, RZ, RZ, R15 ;  /* 0x000000ffff007224 */ /* 0x001fe200078e000f */
[----:B------:R-:W-:Y:S01]  /*5ab0*/  IABS R19, R10 ;  /* 0x0000000a00137213 */ /* 0x000fe20000000000 */
[----:B------:R-:W-:Y:S01]  /*5ac0*/  IMAD.MOV.U32 R18, RZ, RZ, R20 ;  /* 0x000000ffff127224 */ /* 0x000fe200078e0014 */
[----:B------:R-:W-:Y:S01]  /*5ad0*/  STL [R1+0x138], R8 ;  /* 0x0001380801007387 */ /* 0x000fe20000100800 */
[----:B------:R-:W-:Y:S01]  /*5ae0*/  @!P4 IMAD.MOV R0, RZ, RZ, -R0 ;  /* 0x000000ffff00c224 */ /* 0x000fe200078e0a00 */
[----:B------:R-:W-:Y:S01]  /*5af0*/  ISETP.GT.U32.AND P3, PT, R6, R11, PT ;  /* 0x0000000b0600720c */ /* 0x000fe20003f64070 */
[----:B------:R-:W-:Y:S01]  /*5b00*/  @!P6 IMAD.IADD R14, R14, 0x1, -R6 ;  /* 0x000000010e0ee824 */ /* 0x000fe200078e0a06 */
[----:B------:R-:W-:Y:S01]  /*5b10*/  ISETP.GE.AND P4, PT, R13, RZ, PT ;  /* 0x000000ff0d00720c */ /* 0x000fe20003f86270 */
[----:B------:R-:W-:Y:S01]  /*5b20*/  IMAD.HI.U32 R15, R23, R18, RZ ;  /* 0x00000012170f7227 */ /* 0x000fe200078e00ff */
[----:B------:R0:W-:Y:S01]  /*5b30*/  STL [R1+0x28], R0 ;  /* 0x0000280001007387 */ /* 0x0001e20000100800 */
[----:B------:R-:W-:-:S02]  /*5b40*/  IADD3 R21, R7, 0xe, RZ ;  /* 0x0000000e07157810 */ /* 0x000fc40007ffe0ff */
[----:B------:R-:W-:Y:S02]  /*5b50*/  IMAD.MOV.U32 R13, RZ, RZ, R19 ;  /* 0x000000ffff0d7224 */ /* 0x000fe400078e0013 */
[----:B------:R-:W-:Y:S01]  /*5b60*/  @!P0 IMAD.IADD R2, R2, 0x1, -R6 ;  /* 0x0000000102028824 */ /* 0x000fe200078e0a06 */
[----:B------:R-:W-:Y:S01]  /*5b70*/  ISETP.GE.AND P0, PT, R5, RZ, PT ;  /* 0x000000ff0500720c */ /* 0x000fe20003f06270 */
[----:B------:R-:W-:Y:S02]  /*5b80*/  IMAD.MOV R15, RZ, RZ, -R15 ;  /* 0x000000ffff0f7224 */ /* 0x000fe400078e0a0f */
[----:B------:R-:W-:-:S04]  /*5b90*/  IMAD.HI.U32 R5, R23, R13, RZ ;  /* 0x0000000d17057227 */ /* 0x000fc800078e00ff */
[----:B0-----:R-:W-:Y:S02]  /*5ba0*/  IMAD.MOV.U32 R0, RZ, RZ, R4 ;  /* 0x000000ffff007224 */ /* 0x001fe400078e0004 */
[----:B------:R-:W-:Y:S01]  /*5bb0*/  @!P5 IMAD.IADD R17, R17, 0x1, -R6 ;  /* 0x000000011111d824 */ /* 0x000fe200078e0a06 */
[----:B------:R-:W-:Y:S01]  /*5bc0*/  ISETP.GE.AND P5, PT, R12, RZ, PT ;  /* 0x000000ff0c00720c */ /* 0x000fe20003fa6270 */
[----:B------:R-:W-:Y:S01]  /*5bd0*/  @!P1 IMAD.MOV R0, RZ, RZ, -R0 ;  /* 0x000000ffff009224 */ /* 0x000fe200078e0a00 */
[C---:B------:R-:W-:Y:S01]  /*5be0*/  ISETP.GT.U32.AND P1, PT, R6.reuse, R14, PT ;  /* 0x0000000e0600720c */ /* 0x040fe20003f24070 */
[C---:B------:R-:W-:Y:S01]  /*5bf0*/  IMAD R15, R6.reuse, R15, R18 ;  /* 0x0000000f060f7224 */ /* 0x040fe200078e0212 */
[C---:B------:R-:W-:Y:S01]  /*5c00*/  ISETP.GT.U32.AND P6, PT, R6.reuse, R17, PT ;  /* 0x000000110600720c */ /* 0x040fe20003fc4070 */
[----:B------:R-:W-:Y:S01]  /*5c10*/  IMAD.MOV R12, RZ, RZ, -R5 ;  /* 0x000000ffff0c7224 */ /* 0x000fe200078e0a05 */
[----:B------:R0:W-:Y:S01]  /*5c20*/  STL [R1+0x78], R0 ;  /* 0x0000780001007387 */ /* 0x0001e20000100800 */
[----:B------:R-:W-:Y:S01]  /*5c30*/  @!P3 IMAD.IADD R11, R11, 0x1, -R6 ;  /* 0x000000010b0bb824 */ /* 0x000fe200078e0a06 */
[----:B------:R-:W-:Y:S01]  /*5c40*/  IADD3 R5, R7, 0x17, RZ ;  /* 0x0000001707057810 */ /* 0x000fe20007ffe0ff */
[----:B------:R-:W-:-:S03]  /*5c50*/  IMAD R12, R6, R12, R13 ;  /* 0x0000000c060c7224 */ /* 0x000fc600078e020d */
[----:B------:R-:W-:Y:S02]  /*5c60*/  ISETP.GT.U32.AND P3, PT, R6, R11, PT ;  /* 0x0000000b0600720c */ /* 0x000fe40003f64070 */
[----:B------:R-:W-:Y:S01]  /*5c70*/  IABS R4, R5 ;  /* 0x0000000500047213 */ /* 0x000fe20000000000 */
[----:B------:R-:W-:Y:S01]  /*5c80*/  @!P1 IMAD.IADD R14, R14, 0x1, -R6 ;  /* 0x000000010e0e9824 */ /* 0x000fe200078e0a06 */
[C---:B------:R-:W-:Y:S01]  /*5c90*/  ISETP.GT.U32.AND P1, PT, R6.reuse, R12, PT ;  /* 0x0000000c0600720c */ /* 0x040fe20003f24070 */
[----:B0-----:R-:W-:Y:S01]  /*5ca0*/  IMAD.MOV.U32 R0, RZ, RZ, R2 ;  /* 0x000000ffff007224 */ /* 0x001fe200078e0002 */
[----:B------:R-:W-:Y:S01]  /*5cb0*/  IADD3 R2, R7, 0x16, RZ ;  /* 0x0000001607027810 */ /* 0x000fe20007ffe0ff */
[----:B------:R-:W-:Y:S01]  /*5cc0*/  @!P6 IMAD.IADD R17, R17, 0x1, -R6 ;  /* 0x000000011111e824 */ /* 0x000fe200078e0a06 */
[----:B------:R-:W-:Y:S01]  /*5cd0*/  ISETP.GE.AND P6, PT, R3, RZ, PT ;  /* 0x000000ff0300720c */ /* 0x000fe20003fc6270 */
[----:B------:R-:W-:Y:S01]  /*5ce0*/  @!P2 IMAD.MOV R0, RZ, RZ, -R0 ;  /* 0x000000ffff00a224 */ /* 0x000fe200078e0a00 */
[----:B------:R-:W-:Y:S01]  /*5cf0*/  ISETP.GT.U32.AND P2, PT, R6, R15, PT ;  /* 0x0000000f0600720c */ /* 0x000fe20003f44070 */
[----:B------:R-:W-:Y:S01]  /*5d00*/  IMAD.MOV.U32 R8, RZ, RZ, R14 ;  /* 0x000000ffff087224 */ /* 0x000fe200078e000e */
[----:B------:R-:W-:Y:S01]  /*5d10*/  IABS R3, R2 ;  /* 0x0000000200037213 */ /* 0x000fe20000000000 */
[----:B------:R-:W-:Y:S01]  /*5d20*/  @!P3 IMAD.IADD R11, R11, 0x1, -R6 ;  /* 0x000000010b0bb824 */ /* 0x000fe200078e0a06 */
[----:B------:R0:W-:Y:S01]  /*5d30*/  STL [R1+0x80], R0 ;  /* 0x0000800001007387 */ /* 0x0001e20000100800 */
[----:B------:R-:W-:Y:S01]  /*5d40*/  ISETP.GE.AND P3, PT, R10, RZ, PT ;  /* 0x000000ff0a00720c */ /* 0x000fe20003f66270 */
[----:B------:R-:W-:Y:S01]  /*5d50*/  @!P0 IMAD.MOV R8, RZ, RZ, -R8 ;  /* 0x000000ffff088224 */ /* 0x000fe200078e0a08 */
[C---:B------:R-:W-:Y:S01]  /*5d60*/  IADD3 R10, R7.reuse, 0x15, RZ ;  /* 0x00000015070a7810 */ /* 0x040fe20007ffe0ff */
[----:B------:R-:W-:Y:S01]  /*5d70*/  @!P1 IMAD.IADD R12, R12, 0x1, -R6 ;  /* 0x000000010c0c9824 */ /* 0x000fe200078e0a06 */
[----:B------:R-:W-:Y:S01]  /*5d80*/  IADD3 R14, R7, 0x13, RZ ;  /* 0x00000013070e7810 */ /* 0x000fe20007ffe0ff */
[----:B------:R-:W-:-:S04]  /*5d90*/  IMAD.HI.U32 R16, R23, R4, RZ ;  /* 0x0000000417107227 */ /* 0x000fc800078e00ff */
        /* <DEDUP_REMOVED lines=10> */
[----:B------:R-:W-:Y:S01]  /*5e40*/  IMAD.HI.U32 R13, R23, R3, RZ ;  /* 0x00000003170d7227 */ /* 0x000fe200078e00ff */
[----:B------:R0:W-:Y:S02]  /*5e50*/  STL [R1+0x90], R0 ;  /* 0x0000900001007387 */ /* 0x0001e40000100800 */
[----:B------:R-:W-:Y:S01]  /*5e60*/  ISETP.GT.U32.AND P0, PT, R6, R4, PT ;  /* 0x000000040600720c */ /* 0x000fe20003f04070 */
[----:B------:R-:W-:Y:S01]  /*5e70*/  IMAD.MOV R13, RZ, RZ, -R13 ;  /* 0x000000ffff0d7224 */ /* 0x000fe200078e0a0d */
[----:B------:R1:W-:Y:S03]  /*5e80*/  STL [R1+0x98], R8 ;  /* 0x0000980801007387 */ /* 0x0003e60000100800 */
[----:B------:R-:W-:-:S02]  /*5e90*/  @!P1 IMAD.IADD R15, R15, 0x1, -R6 ;  /* 0x000000010f0f9824 */ /* 0x000fc400078e0a06 */
[C---:B------:R-:W-:Y:S01]  /*5ea0*/  IMAD R3, R6.reuse, R13, R3 ;  /* 0x0000000d06037224 */ /* 0x040fe200078e0203 */
[----:B------:R-:W-:Y:S01]  /*5eb0*/  IADD3 R13, R7, 0x12, RZ ;  /* 0x00000012070d7810 */ /* 0x000fe20007ffe0ff */
[----:B0-----:R-:W-:Y:S02]  /*5ec0*/  IMAD.MOV.U32 R0, RZ, RZ, R11 ;  /* 0x000000ffff007224 */ /* 0x001fe400078e000b */
[----:B------:R-:W-:Y:S01]  /*5ed0*/  IMAD.HI.U32 R11, R23, R5, RZ ;  /* 0x00000005170b7227 */ /* 0x000fe200078e00ff */
[----:B------:R-:W-:-:S03]  /*5ee0*/  ISETP.GT.U32.AND P1, PT, R6, R3, PT ;  /* 0x000000030600720c */ /* 0x000fc60003f24070 */
[----:B------:R-:W-:Y:S02]  /*5ef0*/  IMAD.MOV R11, RZ, RZ, -R11 ;  /* 0x000000ffff0b7224 */ /* 0x000fe400078e0a0b */
[----:B-1----:R-:W-:Y:S02]  /*5f00*/  IMAD.MOV.U32 R8, RZ, RZ, R15 ;  /* 0x000000ffff087224 */ /* 0x002fe400078e000f */
[C---:B------:R-:W-:Y:S01]  /*5f10*/  IMAD R5, R6.reuse, R11, R5 ;  /* 0x0000000b06057224 */ /* 0x040fe200078e0205 */
[----:B------:R-:W-:Y:S01]  /*5f20*/  IABS R11, R13 ;  /* 0x0000000d000b7213 */ /* 0x000fe20000000000 */
[----:B------:R-:W-:Y:S02]  /*5f30*/  @!P6 IMAD.MOV R8, RZ, RZ, -R8 ;  /* 0x000000ffff08e224 */ /* 0x000fe400078e0a08 */
[----:B------:R-:W-:Y:S01]  /*5f40*/  @!P5 IMAD.MOV R0, RZ, RZ, -R0 ;  /* 0x000000ffff00d224 */ /* 0x000fe200078e0a00 */
[----:B------:R-:W-:Y:S01]  /*5f50*/  ISETP.GT.U32.AND P6, PT, R6, R5, PT ;  /* 0x000000050600720c */ /* 0x000fe20003fc4070 */
[--C-:B------:R-:W-:Y:S01]  /*5f60*/  @!P4 IMAD.IADD R12, R12, 0x1, -R6.reuse ;  /* 0x000000010c0cc824 */ /* 0x100fe200078e0a06 */
[----:B------:R-:W-:Y:S01]  /*5f70*/  ISETP.GE.AND P4, PT, R10, RZ, PT ;  /* 0x000000ff0a00720c */ /* 0x000fe20003f86270 */
[--C-:B------:R-:W-:Y:S01]  /*5f80*/  @!P0 IMAD.IADD R4, R4, 0x1, -R6.reuse ;  /* 0x0000000104048824 */ /* 0x100fe200078e0a06 */
[----:B------:R-:W-:Y:S01]  /*5f90*/  IABS R10, R14 ;  /* 0x0000000e000a7213 */ /* 0x000fe20000000000 */
[----:B------:R0:W-:Y:S01]  /*5fa0*/  STL [R1+0xf0], R0 ;  /* 0x0000f00001007387 */ /* 0x0001e20000100800 */
[----:B------:R-:W-:Y:S01]  /*5fb0*/  ISETP.GE.AND P5, PT, R2, RZ, PT ;  /* 0x000000ff0200720c */ /* 0x000fe20003fa6270 */
[----:B------:R-:W-:Y:S01]  /*5fc0*/  @!P1 IMAD.IADD R3, R3, 0x1, -R6 ;  /* 0x0000000103039824 */ /* 0x000fe200078e0a06 */
[----:B------:R-:W-:Y:S01]  /*5fd0*/  ISETP.GT.U32.AND P0, PT, R6, R4, PT ;  /* 0x000000040600720c */ /* 0x000fe20003f04070 */
[----:B------:R1:W-:Y:S01]  /*5fe0*/  STL [R1+0xd8], R8 ;  /* 0x0000d80801007387 */ /* 0x0003e20000100800 */
[----:B------:R-:W-:-:S02]  /*5ff0*/  IADD3 R2, R7, 0x14, RZ ;  /* 0x0000001407027810 */ /* 0x000fc40007ffe0ff */
[C---:B------:R-:W-:Y:S01]  /*6000*/  ISETP.GT.U32.AND P1, PT, R6.reuse, R3, PT ;  /* 0x000000030600720c */ /* 0x040fe20003f24070 */
[----:B------:R-:W-:Y:S01]  /*6010*/  @!P6 IMAD.IADD R5, R5, 0x1, -R6 ;  /* 0x000000010505e824 */ /* 0x000fe200078e0a06 */
[----:B------:R-:W-:Y:S01]  /*6020*/  IABS R19, R2 ;  /* 0x0000000200137213 */ /* 0x000fe20000000000 */
[----:B0-----:R-:W-:Y:S02]  /*6030*/  IMAD.MOV.U32 R0, RZ, RZ, R12 ;  /* 0x000000ffff007224 */ /* 0x001fe400078e000c */
[----:B------:R-:W-:Y:S01]  /*6040*/  IMAD.HI.U32 R12, R23, R10, RZ ;  /* 0x0000000a170c7227 */ /* 0x000fe200078e00ff */
[----:B------:R-:W-:-:S03]  /*6050*/  ISETP.GT.U32.AND P6, PT, R6, R5, PT ;  /* 0x000000050600720c */ /* 0x000fc60003fc4070 */
[----:B------:R-:W-:Y:S02]  /*6060*/  IMAD.MOV R12, RZ, RZ, -R12 ;  /* 0x000000ffff0c7224 */ /* 0x000fe400078e0a0c */
[----:B------:R-:W-:Y:S01]  /*6070*/  @!P3 IMAD.MOV R0, RZ, RZ, -R0 ;  /* 0x000000ffff00b224 */ /* 0x000fe200078e0a00 */
[----:B------:R-:W-:Y:S01]  /*6080*/  ISETP.GE.AND P3, PT, R2, RZ, PT ;  /* 0x000000ff0200720c */ /* 0x000fe20003f66270 */
[C---:B------:R-:W-:Y:S01]  /*6090*/  IMAD R10, R6.reuse, R12, R10 ;  /* 0x0000000c060a7224 */ /* 0x040fe200078e020a */
[----:B------:R-:W-:Y:S01]  /*60a0*/  IADD3 R12, R7, 0x11, RZ ;  /* 0x00000011070c7810 */ /* 0x000fe20007ffe0ff */
[----:B------:R-:W-:Y:S01]  /*60b0*/  IMAD.HI.U32 R15, R23, R19, RZ ;  /* 0x00000013170f7227 */ /* 0x000fe200078e00ff */
[----:B------:R0:W-:Y:S03]  /*60c0*/  STL [R1+0xe0], R0 ;  /* 0x0000e00001007387 */ /* 0x0001e60000100800 */
[----:B------:R-:W-:Y:S01]  /*60d0*/  @!P6 IMAD.IADD R5, R5, 0x1, -R6 ;  /* 0x000000010505e824 */ /* 0x000fe200078e0a06 */
[----:B------:R-:W-:Y:S01]  /*60e0*/  ISETP.GT.U32.AND P6, PT, R6, R10, PT ;  /* 0x0000000a0600720c */ /* 0x000fe20003fc4070 */
[----:B------:R-:W-:-:S04]  /*60f0*/  IMAD.HI.U32 R2, R23, R11, RZ ;  /* 0x0000000b17027227 */ /* 0x000fc800078e00ff */
[----:B------:R-:W-:Y:S01]  /*6100*/  @!P0 IMAD.IADD R4, R4, 0x1, -R6 ;  /* 0x0000000104048824 */ /* 0x000fe200078e0a06 */
[----:B------:R-:W-:Y:S01]  /*6110*/  ISETP.GE.AND P0, PT, R14, RZ, PT ;  /* 0x000000ff0e00720c */ /* 0x000fe20003f06270 */
[----:B------:R-:W-:Y:S02]  /*6120*/  IMAD.MOV R14, RZ, RZ, -R15 ;  /* 0x000000ffff0e7224 */ /* 0x000fe400078e0a0f */
[----:B------:R-:W-:Y:S02]  /*6130*/  IMAD.MOV R2, RZ, RZ, -R2 ;  /* 0x000000ffff027224 */ /* 0x000fe400078e0a02 */
[C---:B------:R-:W-:Y:S01]  /*6140*/  IMAD R19, R6.reuse, R14, R19 ;  /* 0x0000000e06137224 */ /* 0x040fe200078e0213 */
[----:B------:R-:W-:Y:S01]  /*6150*/  IABS R14, R21 ;  /* 0x00000015000e7213 */ /* 0x000fe20000000000 */
[----:B------:R-:W-:Y:S01]  /*6160*/  IMAD R11, R6, R2, R11 ;  /* 0x00000002060b7224 */ /* 0x000fe200078e020b */
[----:B------:R-:W-:Y:S01]  /*6170*/  IADD3 R2, R7, 0x10, RZ ;  /* 0x0000001007027810 */ /* 0x000fe20007ffe0ff */
[----:B-1----:R-:W-:-:S02]  /*6180*/  IMAD.MOV.U32 R8, RZ, RZ, R4 ;  /* 0x000000ffff087224 */ /* 0x002fc400078e0004 */
[----:B------:R-:W-:Y:S01]  /*6190*/  @!P6 IMAD.IADD R10, R10, 0x1, -R6 ;  /* 0x000000010a0ae824 */ /* 0x000fe200078e0a06 */
[----:B------:R-:W-:Y:S01]  /*61a0*/  IABS R17, R2 ;  /* 0x0000000200117213 */ /* 0x000fe20000000000 */
[----:B------:R-:W-:Y:S01]  /*61b0*/  @!P2 IMAD.MOV R8, RZ, RZ, -R8 ;  /* 0x000000ffff08a224 */ /* 0x000fe200078e0a08 */
[C---:B------:R-:W-:Y:S01]  /*61c0*/  ISETP.GT.U32.AND P2, PT, R6.reuse, R19, PT ;  /* 0x000000130600720c */ /* 0x040fe20003f44070 */
[----:B------:R-:W-:Y:S01]  /*61d0*/  @!P1 IMAD.IADD R3, R3, 0x1, -R6 ;  /* 0x0000000103039824 */ /* 0x000fe200078e0a06 */
[----:B------:R-:W-:Y:S01]  /*61e0*/  ISETP.GT.U32.AND P6, PT, R6, R10, PT ;  /* 0x0000000a0600720c */ /* 0x000fe20003fc4070 */
[----:B------:R-:W-:Y:S01]  /*61f0*/  IMAD.HI.U32 R4, R23, R17, RZ ;  /* 0x0000001117047227 */ /* 0x000fe200078e00ff */
[----:B------:R-:W-:Y:S01]  /*6200*/  STL [R1+0xa8], R8 ;  /* 0x0000a80801007387 */ /* 0x000fe20000100800 */
[----:B------:R-:W-:Y:S02]  /*6210*/  ISETP.GE.AND P1, PT, R13, RZ, PT ;  /* 0x000000ff0d00720c */ /* 0x000fe40003f26270 */
[----:B0-----:R-:W-:Y:S01]  /*6220*/  IMAD.MOV.U32 R0, RZ, RZ, R3 ;  /* 0x000000ffff007224 */ /* 0x001fe200078e0003 */
[----:B------:R-:W-:Y:S01]  /*6230*/  IADD3 R3, R7, 0xd, RZ ;  /* 0x0000000d07037810 */ /* 0x000fe20007ffe0ff */
[----:B------:R-:W-:Y:S01]  /*6240*/  IMAD.MOV R4, RZ, RZ, -R4 ;  /* 0x000000ffff047224 */ /* 0x000fe200078e0a04 */
[----:B------:R-:W-:Y:S01]  /*6250*/  IABS R13, R16 ;  /* 0x00000010000d7213 */ /* 0x000fe20000000000 */
[----:B------:R-:W-:Y:S01]  /*6260*/  @!P5 IMAD.MOV R0, RZ, RZ, -R0 ;  /* 0x000000ffff00d224 */ /* 0x000fe200078e0a00 */
[----:B------:R-:W-:Y:S01]  /*6270*/  ISETP.GE.AND P5, PT, R12, RZ, PT ;  /* 0x000000ff0c00720c */ /* 0x000fe20003fa6270 */
[--C-:B------:R-:W-:Y:S01]  /*6280*/  @!P2 IMAD.IADD R19, R19, 0x1, -R6.reuse ;  /* 0x000000011313a824 */ /* 0x100fe200078e0a06 */
[----:B------:R-:W-:Y:S01]  /*6290*/  IABS R12, R12 ;  /* 0x0000000c000c7213 */ /* 0x000fe20000000000 */
[----:B------:R-:W-:Y:S01]  /*62a0*/  IMAD R17, R6, R4, R17 ;  /* 0x0000000406117224 */ /* 0x000fe200078e0211 */
[----:B------:R0:W-:Y:S01]  /*62b0*/  STL [R1+0xb0], R0 ;  /* 0x0000b00001007387 */ /* 0x0001e20000100800 */
[----:B------:R-:W-:Y:S01]  /*62c0*/  @!P6 IMAD.IADD R10, R10, 0x1, -R6 ;  /* 0x000000010a0ae824 */ /* 0x000fe200078e0a06 */
[C---:B------:R-:W-:Y:S01]  /*62d0*/  ISETP.GT.U32.AND P2, PT, R6.reuse, R19, PT ;  /* 0x000000130600720c */ /* 0x040fe20003f44070 */
[----:B------:R-:W-:Y:S01]  /*62e0*/  IMAD.HI.U32 R18, R23, R12, RZ ;  /* 0x0000000c17127227 */ /* 0x000fe200078e00ff */
[----:B------:R-:W-:-:S02]  /*62f0*/  ISETP.GT.U32.AND P6, PT, R6, R17, PT ;  /* 0x000000110600720c */ /* 0x000fc40003fc4070 */
[----:B------:R-:W-:Y:S01]  /*6300*/  IABS R15, R3 ;  /* 0x00000003000f7213 */ /* 0x000fe20000000000 */
[----:B------:R-:W-:Y:S02]  /*6310*/  IMAD.MOV R18, RZ, RZ, -R18 ;  /* 0x000000ffff127224 */ /* 0x000fe400078e0a12 */
[----:B------:R-:W-:-:S04]  /*6320*/  IMAD.HI.U32 R4, R23, R14, RZ ;  /* 0x0000000e17047227 */ /* 0x000fc800078e00ff */
[----:B0-----:R-:W-:Y:S02]  /*6330*/  IMAD.MOV.U32 R0, RZ, RZ, R5 ;  /* 0x000000ffff007224 */ /* 0x001fe400078e0005 */
[C---:B------:R-:W-:Y:S02]  /*6340*/  IMAD R12, R6.reuse, R18, R12 ;  /* 0x00000012060c7224 */ /* 0x040fe400078e020c */
[----:B------:R-:W-:Y:S01]  /*6350*/  @!P4 IMAD.MOV R0, RZ, RZ, -R0 ;  /* 0x000000ffff00c224 */ /* 0x000fe200078e0a00 */
[C---:B------:R-:W-:Y:S01]  /*6360*/  ISETP.GT.U32.AND P4, PT, R6.reuse, R11, PT ;  /* 0x0000000b0600720c */ /* 0x040fe20003f84070 */
[--C-:B------:R-:W-:Y:S01]  /*6370*/  @!P2 IMAD.IADD R19, R19, 0x1, -R6.reuse ;  /* 0x000000011313a824 */ /* 0x100fe200078e0a06 */
[----:B------:R-:W-:Y:S01]  /*6380*/  ISETP.GT.U32.AND P2, PT, R6, R12, PT ;  /* 0x0000000c0600720c */ /* 0x000fe20003f44070 */
[----:B------:R-:W-:Y:S01]  /*6390*/  @!P6 IMAD.IADD R17, R17, 0x1, -R6 ;  /* 0x000000011111e824 */ /* 0x000fe200078e0a06 */
[----:B------:R0:W-:Y:S01]  /*63a0*/  STL [R1+0x94], R0 ;  /* 0x0000940001007387 */ /* 0x0001e20000100800 */
[----:B------:R-:W-:-:S03]  /*63b0*/  IMAD.HI.U32 R18, R23, R15, RZ ;  /* 0x0000000f17127227 */ /* 0x000fc600078e00ff */
[----:B------:R-:W-:Y:S01]  /*63c0*/  ISETP.GT.U32.AND P6, PT, R6, R17, PT ;  /* 0x000000110600720c */ /* 0x000fe20003fc4070 */
[----:B------:R-:W-:-:S04]  /*63d0*/  IMAD.HI.U32 R5, R23, R13, RZ ;  /* 0x0000000d17057227 */ /* 0x000fc800078e00ff */
[----:B------:R-:W-:Y:S02]  /*63e0*/  @!P4 IMAD.IADD R11, R11, 0x1, -R6 ;  /* 0x000000010b0bc824 */ /* 0x000fe400078e0a06 */
[----:B0-----:R-:W-:Y:S02]  /*63f0*/  IMAD.MOV.U32 R0, RZ, RZ, R19 ;  /* 0x000000ffff007224 */ /* 0x001fe400078e0013 */
[----:B------:R-:W-:Y:S01]  /*6400*/  IMAD.MOV R5, RZ, RZ, -R5 ;  /* 0x000000ffff057224 */ /* 0x000fe200078e0a05 */
[----:B------:R-:W-:Y:S01]  /*6410*/  ISETP.GT.U32.AND P4, PT, R6, R11, PT ;  /* 0x0000000b0600720c */ /* 0x000fe20003f84070 */
[----:B------:R-:W-:Y:S01]  /*6420*/  @!P3 IMAD.MOV R0, RZ, RZ, -R0 ;  /* 0x000000ffff00b224 */ /* 0x000fe200078e0a00 */
[----:B------:R-:W-:Y:S01]  /*6430*/  ISETP.GE.AND P3, PT, R2, RZ, PT ;  /* 0x000000ff0200720c */ /* 0x000fe20003f66270 */
[----:B------:R-:W-:Y:S02]  /*6440*/  IMAD.MOV R2, RZ, RZ, -R18 ;  /* 0x000000ffff027224 */ /* 0x000fe400078e0a12 */
[--C-:B------:R-:W-:Y:S01]  /*6450*/  @!P2 IMAD.IADD R12, R12, 0x1, -R6.reuse ;  /* 0x000000010c0ca824 */ /* 0x100fe200078e0a06 */
[----:B------:R0:W-:Y:S01]  /*6460*/  STL [R1+0x58], R0 ;  /* 0x0000580001007387 */ /* 0x0001e20000100800 */
[C---:B------:R-:W-:Y:S01]  /*6470*/  IMAD R15, R6.reuse, R2, R15 ;  /* 0x00000002060f7224 */ /* 0x040fe200078e020f */
[----:B------:R-:W-:Y:S01]  /*6480*/  IADD3 R2, R7, 0xa, RZ ;  /* 0x0000000a07027810 */ /* 0x000fe20007ffe0ff */
[C---:B------:R-:W-:Y:S01]  /*6490*/  IMAD R13, R6.reuse, R5, R13 ;  /* 0x00000005060d7224 */ /* 0x040fe200078e020d */
[C---:B------:R-:W-:Y:S01]  /*64a0*/  ISETP.GT.U32.AND P2, PT, R6.reuse, R12, PT ;  /* 0x0000000c0600720c */ /* 0x040fe20003f44070 */
[--C-:B------:R-:W-:Y:S01]  /*64b0*/  @!P6 IMAD.IADD R17, R17, 0x1, -R6.reuse ;  /* 0x000000011111e824 */ /* 0x100fe200078e0a06 */
[C---:B------:R-:W-:Y:S01]  /*64c0*/  ISETP.GT.U32.AND P6, PT, R6.reuse, R15, PT ;  /* 0x0000000f0600720c */ /* 0x040fe20003fc4070 */
[----:B------:R-:W-:Y:S01]  /*64d0*/  @!P4 IMAD.IADD R11, R11, 0x1, -R6 ;  /* 0x000000010b0bc824 */ /* 0x000fe200078e0a06 */
[C---:B------:R-:W-:Y:S01]  /*64e0*/  IADD3 R5, R7.reuse, 0xc, RZ ;  /* 0x0000000c07057810 */ /* 0x040fe20007ffe0ff */
[----:B------:R-:W-:Y:S01]  /*64f0*/  IMAD.MOV R4, RZ, RZ, -R4 ;  /* 0x000000ffff047224 */ /* 0x000fe200078e0a04 */
[C---:B------:R-:W-:Y:S01]  /*6500*/  ISETP.GT.U32.AND P4, PT, R6.reuse, R13, PT ;  /* 0x0000000d0600720c */ /* 0x040fe20003f84070 */
[----:B------:R-:W-:Y:S01]  /*6510*/  @!P0 IMAD.MOV R10, RZ, RZ, -R10 ;  /* 0x000000ffff0a8224 */ /* 0x000fe200078e0a0a */
[----:B------:R-:W-:Y:S01]  /*6520*/  IABS R18, R5 ;  /* 0x0000000500127213 */ /* 0x000fe20000000000 */
[----:B------:R-:W-:Y:S01]  /*6530*/  IMAD R14, R6, R4, R14 ;  /* 0x00000004060e7224 */ /* 0x000fe200078e020e */
[C---:B0-----:R-:W-:Y:S01]  /*6540*/  IADD3 R0, R7.reuse, 0x9, RZ ;  /* 0x0000000907007810 */ /* 0x041fe20007ffe0ff */
[----:B------:R-:W-:Y:S01]  /*6550*/  @!P1 IMAD.MOV R11, RZ, RZ, -R11 ;  /* 0x000000ffff0b9224 */ /* 0x000fe200078e0a0b */
[----:B------:R-:W-:Y:S01]  /*6560*/  IADD3 R4, R7, 0xb, RZ ;  /* 0x0000000b07047810 */ /* 0x000fe20007ffe0ff */
[----:B------:R-:W-:Y:S01]  /*6570*/  IMAD.HI.U32 R19, R23, R18, RZ ;  /* 0x0000001217137227 */ /* 0x000fe200078e00ff */
[----:B------:R-:W-:Y:S01]  /*6580*/  IABS R20, R0 ;  /* 0x0000000000147213 */ /* 0x000fe20000000000 */
[----:B------:R0:W-:Y:S01]  /*6590*/  STL [R1+0xa60], R10 ;  /* 0x000a600a01007387 */ /* 0x0001e20000100800 */
[----:B------:R-:W-:Y:S01]  /*65a0*/  IABS R26, R2 ;  /* 0x00000002001a7213 */ /* 0x000fe20000000000 */
[--C-:B------:R-:W-:Y:S01]  /*65b0*/  @!P2 IMAD.IADD R12, R12, 0x1, -R6.reuse ;  /* 0x000000010c0ca824 */ /* 0x100fe200078e0a06 */
[----:B------:R-:W-:Y:S01]  /*65c0*/  ISETP.GT.U32.AND P2, PT, R6, R14, PT ;  /* 0x0000000e0600720c */ /* 0x000fe20003f44070 */
[--C-:B------:R-:W-:Y:S01]  /*65d0*/  @!P6 IMAD.IADD R15, R15, 0x1, -R6.reuse ;  /* 0x000000010f0fe824 */ /* 0x100fe200078e0a06 */
[----:B------:R-:W-:Y:S01]  /*65e0*/  ISETP.GE.AND P6, PT, R21, RZ, PT ;  /* 0x000000ff1500720c */ /* 0x000fe20003fc6270 */
[----:B------:R-:W-:Y:S01]  /*65f0*/  IMAD.MOV R19, RZ, RZ, -R19 ;  /* 0x000000ffff137224 */ /* 0x000fe200078e0a13 */
[----:B------:R-:W-:Y:S01]  /*6600*/  IABS R25, R4 ;  /* 0x0000000400197213 */ /* 0x000fe20000000000 */
[----:B------:R-:W-:Y:S01]  /*6610*/  @!P4 IMAD.IADD R13, R13, 0x1, -R6 ;  /* 0x000000010d0dc824 */ /* 0x000fe200078e0a06 */
[----:B------:R-:W-:Y:S01]  /*6620*/  ISETP.GE.AND P4, PT, R16, RZ, PT ;  /* 0x000000ff1000720c */ /* 0x000fe20003f86270 */
[----:B------:R-:W-:Y:S01]  /*6630*/  @!P5 IMAD.MOV R12, RZ, RZ, -R12 ;  /* 0x000000ffff0cd224 */ /* 0x000fe200078e0a0c */
[C---:B------:R-:W-:Y:S01]  /*6640*/  ISETP.GT.U32.AND P5, PT, R6.reuse, R15, PT ;  /* 0x0000000f0600720c */ /* 0x040fe20003fa4070 */
[C---:B------:R-:W-:Y:S01]  /*6650*/  IMAD R16, R6.reuse, R19, R18 ;  /* 0x0000001306107224 */ /* 0x040fe200078e0212 */
[----:B------:R-:W-:Y:S01]  /*6660*/  IABS R21, R27 ;  /* 0x0000001b00157213 */ /* 0x000fe20000000000 */
[----:B------:R-:W-:Y:S01]  /*6670*/  IMAD.HI.U32 R18, R23, R20, RZ ;  /* 0x0000001417127227 */ /* 0x000fe200078e00ff */
[----:B------:R-:W-:Y:S01]  /*6680*/  ISETP.GT.U32.AND P0, PT, R6, R13, PT ;  /* 0x0000000d0600720c */ /* 0x000fe20003f04070 */
[----:B------:R1:W-:Y:S01]  /*6690*/  STL [R1+0xa64], R11 ;  /* 0x000a640b01007387 */ /* 0x0003e20000100800 */
[----:B0-----:R-:W-:Y:S01]  /*66a0*/  IADD3 R10, R7, 0x9, RZ ;  /* 0x00000009070a7810 */ /* 0x001fe20007ffe0ff */
[----:B------:R-:W-:-:S02]  /*66b0*/  IMAD.MOV R18, RZ, RZ, -R18 ;  /* 0x000000ffff127224 */ /* 0x000fc400078e0a12 */
[----:B------:R-:W-:Y:S01]  /*66c0*/  @!P2 IMAD.IADD R14, R14, 0x1, -R6 ;  /* 0x000000010e0ea824 */ /* 0x000fe200078e0a06 */
[C---:B------:R-:W-:Y:S01]  /*66d0*/  ISETP.GT.U32.AND P2, PT, R6.reuse, R16, PT ;  /* 0x000000100600720c */ /* 0x040fe20003f44070 */
[C---:B------:R-:W-:Y:S01]  /*66e0*/  IMAD R20, R6.reuse, R18, R20 ;  /* 0x0000001206147224 */ /* 0x040fe200078e0214 */
[----:B------:R-:W-:Y:S01]  /*66f0*/  IADD3 R18, R7, 0x7, RZ ;  /* 0x0000000707127810 */ /* 0x000fe20007ffe0ff */
[----:B------:R-:W-:Y:S01]  /*6700*/  IMAD.HI.U32 R19, R23, R26, RZ ;  /* 0x0000001a17137227 */ /* 0x000fe200078e00ff */
[C---:B------:R-:W-:Y:S01]  /*6710*/  ISETP.GT.U32.AND P1, PT, R6.reuse, R14, PT ;  /* 0x0000000e0600720c */ /* 0x040fe20003f24070 */
[----:B------:R0:W-:Y:S01]  /*6720*/  STL [R1+0xa68], R12 ;  /* 0x000a680c01007387 */ /* 0x0001e20000100800 */
[----:B-1----:R-:W-:Y:S01]  /*6730*/  IADD3 R11, R7, 0x3, RZ ;  /* 0x00000003070b7810 */ /* 0x002fe20007ffe0ff */
[----:B------:R-:W-:Y:S01]  /*6740*/  @!P5 IMAD.IADD R15, R15, 0x1, -R6 ;  /* 0x000000010f0fd824 */ /* 0x000fe200078e0a06 */
[----:B------:R-:W-:Y:S01]  /*6750*/  ISETP.GT.U32.AND P5, PT, R6, R20, PT ;  /* 0x000000140600720c */ /* 0x000fe20003fa4070 */
[----:B------:R-:W-:-:S02]  /*6760*/  IMAD.MOV.U32 R0, RZ, RZ, R17 ;  /* 0x000000ffff007224 */ /* 0x000fc400078e0011 */
[----:B------:R-:W-:-:S04]  /*6770*/  IMAD.HI.U32 R22, R23, R25, RZ ;  /* 0x0000001917167227 */ /* 0x000fc800078e00ff */
[----:B------:R-:W-:Y:S01]  /*6780*/  IMAD.MOV R19, RZ, RZ, -R19 ;  /* 0x000000ffff137224 */ /* 0x000fe200078e0a13 */
[----:B0-----:R-:W-:Y:S01]  /*6790*/  IADD3 R12, R7, 0x4, RZ ;  /* 0x00000004070c7810 */ /* 0x001fe20007ffe0ff */
[----:B------:R-:W-:-:S04]  /*67a0*/  IMAD.HI.U32 R17, R23, R21, RZ ;  /* 0x0000001517117227 */ /* 0x000fc800078e00ff */
[----:B------:R-:W-:Y:S02]  /*67b0*/  IMAD.MOV R22, RZ, RZ, -R22 ;  /* 0x000000ffff167224 */ /* 0x000fe400078e0a16 */
[C---:B------:R-:W-:Y:S01]  /*67c0*/  IMAD R26, R6.reuse, R19, R26 ;  /* 0x00000013061a7224 */ /* 0x040fe200078e021a */
[----:B------:R-:W-:Y:S01]  /*67d0*/  IADD3 R19, R7, 0x6, RZ ;  /* 0x0000000607137810 */ /* 0x000fe20007ffe0ff */
[----:B------:R-:W-:Y:S02]  /*67e0*/  IMAD.MOV R17, RZ, RZ, -R17 ;  /* 0x000000ffff117224 */ /* 0x000fe400078e0a11 */
[C---:B------:R-:W-:Y:S01]  /*67f0*/  IMAD R25, R6.reuse, R22, R25 ;  /* 0x0000001606197224 */ /* 0x040fe200078e0219 */
[----:B------:R-:W-:Y:S01]  /*6800*/  IABS R22, R18 ;  /* 0x0000001200167213 */ /* 0x000fe20000000000 */
[--C-:B------:R-:W-:Y:S01]  /*6810*/  @!P0 IMAD.IADD R13, R13, 0x1, -R6.reuse ;  /* 0x000000010d0d8824 */ /* 0x100fe200078e0a06 */
[C---:B------:R-:W-:Y:S01]  /*6820*/  ISETP.GT.U32.AND P0, PT, R6.reuse, R26, PT ;  /* 0x0000001a0600720c */ /* 0x040fe20003f04070 */
[----:B------:R-:W-:Y:S01]  /*6830*/  IMAD R21, R6, R17, R21 ;  /* 0x0000001106157224 */ /* 0x000fe200078e0215 */
[----:B------:R-:W-:Y:S01]  /*6840*/  IABS R24, R19 ;  /* 0x0000001300187213 */ /* 0x000fe20000000000 */
[--C-:B------:R-:W-:Y:S01]  /*6850*/  @!P1 IMAD.IADD R14, R14, 0x1, -R6.reuse ;  /* 0x000000010e0e9824 */ /* 0x100fe200078e0a06 */
[----:B------:R-:W-:Y:S01]  /*6860*/  ISETP.GE.AND P1, PT, R3, RZ, PT ;  /* 0x000000ff0300720c */ /* 0x000fe20003f26270 */
[----:B------:R-:W-:Y:S01]  /*6870*/  @!P5 IMAD.IADD R20, R20, 0x1, -R6 ;  /* 0x000000011414d824 */ /* 0x000fe200078e0a06 */
[C---:B------:R-:W-:Y:S01]  /*6880*/  ISETP.GT.U32.AND P5, PT, R6.reuse, R21, PT ;  /* 0x000000150600720c */ /* 0x040fe20003fa4070 */
[----:B------:R-:W-:Y:S01]  /*6890*/  @!P3 IMAD.MOV R0, RZ, RZ, -R0 ;  /* 0x000000ffff00b224 */ /* 0x000fe200078e0a00 */
[----:B------:R-:W-:Y:S01]  /*68a0*/  ISETP.GT.U32.AND P3, PT, R6, R25, PT ;  /* 0x000000190600720c */ /* 0x000fe20003f64070 */
[----:B------:R-:W-:-:S03]  /*68b0*/  IMAD.HI.U32 R3, R23, R22, RZ ;  /* 0x0000001617037227 */ /* 0x000fc600078e00ff */
[----:B------:R0:W-:Y:S01]  /*68c0*/  STL [R1+0x1c], R0 ;  /* 0x00001c0001007387 */ /* 0x0001e20000100800 */
[--C-:B------:R-:W-:Y:S02]  /*68d0*/  @!P2 IMAD.IADD R16, R16, 0x1, -R6.reuse ;  /* 0x000000011010a824 */ /* 0x100fe400078e0a06 */
[----:B------:R-:W-:Y:S02]  /*68e0*/  IMAD.MOV R3, RZ, RZ, -R3 ;  /* 0x000000ffff037224 */ /* 0x000fe400078e0a03 */
[----:B------:R-:W-:Y:S01]  /*68f0*/  @!P0 IMAD.IADD R26, R26, 0x1, -R6 ;  /* 0x000000011a1a8824 */ /* 0x000fe200078e0a06 */
[C---:B------:R-:W-:Y:S01]  /*6900*/  ISETP.GT.U32.AND P2, PT, R6.reuse, R16, PT ;  /* 0x000000100600720c */ /* 0x040fe20003f44070 */
[----:B------:R-:W-:Y:S01]  /*6910*/  IMAD R22, R6, R3, R22 ;  /* 0x0000000306167224 */ /* 0x000fe200078e0216 */
[----:B------:R-:W-:Y:S01]  /*6920*/  ISETP.GE.AND P0, PT, R2, RZ, PT ;  /* 0x000000ff0200720c */ /* 0x000fe20003f06270 */
[----:B------:R-:W-:Y:S01]  /*6930*/  @!P5 IMAD.IADD R21, R21, 0x1, -R6 ;  /* 0x000000011515d824 */ /* 0x000fe200078e0a06 */
[----:B0-----:R-:W-:Y:S01]  /*6940*/  IADD3 R0, R7, 0x5, RZ ;  /* 0x0000000507007810 */ /* 0x001fe20007ffe0ff */
[----:B------:R-:W-:Y:S01]  /*6950*/  IMAD.HI.U32 R17, R23, R24, RZ ;  /* 0x0000001817117227 */ /* 0x000fe200078e00ff */
[----:B------:R-:W-:-:S02]  /*6960*/  ISETP.GT.U32.AND P5, PT, R6, R22, PT ;  /* 0x000000160600720c */ /* 0x000fc40003fa4070 */
[----:B------:R-:W-:Y:S01]  /*6970*/  IABS R2, R0 ;  /* 0x0000000000027213 */ /* 0x000fe20000000000 */
[----:B------:R-:W-:Y:S01]  /*6980*/  @!P1 IMAD.MOV R15, RZ, RZ, -R15 ;  /* 0x000000ffff0f9224 */ /* 0x000fe200078e0a0f */
[----:B------:R-:W-:Y:S01]  /*6990*/  IABS R3, R12 ;  /* 0x0000000c00037213 */ /* 0x000fe20000000000 */
[--C-:B------:R-:W-:Y:S01]  /*69a0*/  @!P3 IMAD.IADD R25, R25, 0x1, -R6.reuse ;  /* 0x000000011919b824 */ /* 0x100fe200078e0a06 */
[----:B------:R-:W-:Y:S01]  /*69b0*/  ISETP.GT.U32.AND P1, PT, R6, R20, PT ;  /* 0x000000140600720c */ /* 0x000fe20003f24070 */
[----:B------:R-:W-:Y:S01]  /*69c0*/  IMAD.HI.U32 R29, R23, R2, RZ ;  /* 0x00000002171d7227 */ /* 0x000fe200078e00ff */
[----:B------:R-:W-:Y:S02]  /*69d0*/  ISETP.GE.AND P3, PT, R4, RZ, PT ;  /* 0x000000ff0400720c */ /* 0x000fe40003f66270 */
[----:B------:R-:W-:Y:S01]  /*69e0*/  IABS R4, R11 ;  /* 0x0000000b00047213 */ /* 0x000fe20000000000 */
[----:B------:R-:W-:Y:S02]  /*69f0*/  IMAD.MOV R8, RZ, RZ, -R29 ;  /* 0x000000ffff087224 */ /* 0x000fe400078e0a1d */
[----:B------:R-:W-:Y:S01]  /*6a00*/  @!P2 IMAD.IADD R16, R16, 0x1, -R6 ;  /* 0x000000011010a824 */ /* 0x000fe200078e0a06 */
[----:B------:R-:W-:Y:S01]  /*6a10*/  ISETP.GE.AND P2, PT, R5, RZ, PT ;  /* 0x000000ff0500720c */ /* 0x000fe20003f46270 */
[----:B------:R-:W-:Y:S01]  /*6a20*/  IMAD R2, R6, R8, R2 ;  /* 0x0000000806027224 */ /* 0x000fe200078e0202 */
[----:B------:R-:W-:Y:S01]  /*6a30*/  IABS R5, R9 ;  /* 0x0000000900057213 */ /* 0x000fe20000000000 */
[----:B------:R-:W0:Y:S01]  /*6a40*/  S2R R8, SR_TID.X ;  /* 0x0000000000087919 */ /* 0x000e220000002100 */
[----:B------:R-:W-:Y:S01]  /*6a50*/  @!P5 IMAD.IADD R22, R22, 0x1, -R6 ;  /* 0x000000011616d824 */ /* 0x000fe200078e0a06 */
[----:B------:R-:W-:Y:S01]  /*6a60*/  ISETP.GT.U32.AND P5, PT, R6, R26, PT ;  /* 0x0000001a0600720c */ /* 0x000fe20003fa4070 */
[----:B------:R-:W-:-:S04]  /*6a70*/  IMAD.HI.U32 R28, R23, R3, RZ ;  /* 0x00000003171c7227 */ /* 0x000fc800078e00ff */
[----:B------:R-:W-:Y:S02]  /*6a80*/  IMAD.MOV R17, RZ, RZ, -R17 ;  /* 0x000000ffff117224 */ /* 0x000fe400078e0a11 */
[----:B------:R-:W-:Y:S02]  /*6a90*/  IMAD.MOV R29, RZ, RZ, -R28 ;  /* 0x000000ffff1d7224 */ /* 0x000fe400078e0a1c */
[----:B------:R-:W-:Y:S01]  /*6aa0*/  @!P2 IMAD.MOV R16, RZ, RZ, -R16 ;  /* 0x000000ffff10a224 */ /* 0x000fe200078e0a10 */
[C---:B------:R-:W-:Y:S01]  /*6ab0*/  ISETP.GT.U32.AND P2, PT, R6.reuse, R22, PT ;  /* 0x000000160600720c */ /* 0x040fe20003f44070 */
[----:B------:R-:W-:Y:S02]  /*6ac0*/  IMAD R17, R6, R17, R24 ;  /* 0x0000001106117224 */ /* 0x000fe400078e0218 */
[----:B------:R-:W-:-:S04]  /*6ad0*/  IMAD.HI.U32 R24, R23, R4, RZ ;  /* 0x0000000417187227 */ /* 0x000fc800078e00ff */
[----:B------:R-:W-:Y:S02]  /*6ae0*/  IMAD R3, R6, R29, R3 ;  /* 0x0000001d06037224 */ /* 0x000fe400078e0203 */
[----:B------:R-:W-:Y:S01]  /*6af0*/  @!P5 IMAD.IADD R26, R26, 0x1, -R6 ;  /* 0x000000011a1ad824 */ /* 0x000fe200078e0a06 */
[C---:B------:R-:W-:Y:S01]  /*6b00*/  ISETP.GT.U32.AND P5, PT, R6.reuse, R2, PT ;  /* 0x000000020600720c */ /* 0x040fe20003fa4070 */
[----:B------:R-:W-:Y:S01]  /*6b10*/  IMAD.MOV R28, RZ, RZ, -R24 ;  /* 0x000000ffff1c7224 */ /* 0x000fe200078e0a18 */
[----:B0-----:R-:W-:Y:S01]  /*6b20*/  SHF.R.U32.HI R8, RZ, 0x6, R8 ;  /* 0x00000006ff087819 */ /* 0x001fe20000011608 */
[----:B------:R-:W-:Y:S01]  /*6b30*/  @!P6 IMAD.MOV R14, RZ, RZ, -R14 ;  /* 0x000000ffff0ee224 */ /* 0x000fe200078e0a0e */
[----:B------:R-:W-:Y:S01]  /*6b40*/  ISETP.GT.U32.AND P6, PT, R6, R21, PT ;  /* 0x000000150600720c */ /* 0x000fe20003fc4070 */
[----:B------:R-:W-:Y:S01]  /*6b50*/  @!P1 IMAD.IADD R20, R20, 0x1, -R6 ;  /* 0x0000000114149824 */ /* 0x000fe200078e0a06 */
[C---:B------:R-:W-:Y:S01]  /*6b60*/  ISETP.GT.U32.AND P1, PT, R6.reuse, R3, PT ;  /* 0x000000030600720c */ /* 0x040fe20003f24070 */
[----:B------:R-:W-:Y:S01]  /*6b70*/  IMAD R4, R6, R28, R4 ;  /* 0x0000001c06047224 */ /* 0x000fe200078e0204 */
[----:B------:R-:W-:Y:S01]  /*6b80*/  SGXT.U32 R8, R8, 0x1 ;  /* 0x000000010808781a */ /* 0x000fe20000000000 */
[----:B------:R-:W-:Y:S01]  /*6b90*/  @!P4 IMAD.MOV R13, RZ, RZ, -R13 ;  /* 0x000000ffff0dc224 */ /* 0x000fe200078e0a0d */
[----:B------:R-:W-:Y:S01]  /*6ba0*/  ISETP.GT.U32.AND P4, PT, R6, R25, PT ;  /* 0x000000190600720c */ /* 0x000fe20003f84070 */
[--C-:B------:R-:W-:Y:S01]  /*6bb0*/  @!P2 IMAD.IADD R22, R22, 0x1, -R6.reuse ;  /* 0x000000011616a824 */ /* 0x100fe200078e0a06 */
[----:B------:R-:W-:Y:S01]  /*6bc0*/  ISETP.GT.U32.AND P2, PT, R6, R4, PT ;  /* 0x000000040600720c */ /* 0x000fe20003f44070 */
[--C-:B------:R-:W-:Y:S01]  /*6bd0*/  @!P5 IMAD.IADD R2, R2, 0x1, -R6.reuse ;  /* 0x000000010202d824 */ /* 0x100fe200078e0a06 */
[----:B------:R-:W-:Y:S01]  /*6be0*/  ISETP.GE.AND P5, PT, R27, RZ, PT ;  /* 0x000000ff1b00720c */ /* 0x000fe20003fa6270 */
[----:B------:R-:W-:Y:S01]  /*6bf0*/  IMAD.HI.U32 R24, R23, R5, RZ ;  /* 0x0000000517187227 */ /* 0x000fe200078e00ff */
[----:B------:R-:W-:Y:S01]  /*6c00*/  LOP3.LUT R8, R8, 0x7e, RZ, 0xfc, !PT ;  /* 0x0000007e08087812 */ /* 0x000fe200078efcff */
[----:B------:R-:W-:Y:S02]  /*6c10*/  STL [R1+0xa6c], R13 ;  /* 0x000a6c0d01007387 */ /* 0x000fe40000100800 */
[--C-:B------:R-:W-:Y:S01]  /*6c20*/  @!P6 IMAD.IADD R21, R21, 0x1, -R6.reuse ;  /* 0x000000011515e824 */ /* 0x100fe200078e0a06 */
[----:B------:R-:W-:Y:S01]  /*6c30*/  ISETP.GE.AND P6, PT, R10, RZ, PT ;  /* 0x000000ff0a00720c */ /* 0x000fe20003fc6270 */
[--C-:B------:R-:W-:Y:S01]  /*6c40*/  @!P1 IMAD.IADD R3, R3, 0x1, -R6.reuse ;  /* 0x0000000103039824 */ /* 0x100fe200078e0a06 */
[----:B------:R-:W-:Y:S01]  /*6c50*/  ISETP.GE.AND P1, PT, R18, RZ, PT ;  /* 0x000000ff1200720c */ /* 0x000fe20003f26270 */
[----:B------:R-:W-:Y:S01]  /*6c60*/  @!P4 IMAD.IADD R25, R25, 0x1, -R6 ;  /* 0x000000011919c824 */ /* 0x000fe200078e0a06 */
[----:B------:R-:W-:Y:S01]  /*6c70*/  ISETP.GT.U32.AND P4, PT, R6, R17, PT ;  /* 0x000000110600720c */ /* 0x000fe20003f84070 */
[----:B------:R-:W-:Y:S01]  /*6c80*/  IMAD R8, R8, c[0x0][0x188], RZ ;  /* 0x0000620008087a24 */ /* 0x000fe200078e02ff */
[----:B------:R-:W-:Y:S01]  /*6c90*/  STL [R1+0xa70], R14 ;  /* 0x000a700e01007387 */ /* 0x000fe20000100800 */
[----:B------:R-:W-:-:S02]  /*6ca0*/  IMAD.MOV R10, RZ, RZ, -c[0x0][0x188] ;  /* 0x80006200ff0a7624 */ /* 0x000fc400078e02ff */
[----:B------:R-:W-:Y:S01]  /*6cb0*/  @!P2 IMAD.IADD R4, R4, 0x1, -R6 ;  /* 0x000000010404a824 */ /* 0x000fe200078e0a06 */
[----:B------:R-:W-:Y:S01]  /*6cc0*/  STL [R1+0xa74], R15 ;  /* 0x000a740f01007387 */ /* 0x000fe20000100800 */
[----:B------:R-:W-:Y:S02]  /*6cd0*/  IMAD.MOV R24, RZ, RZ, -R24 ;  /* 0x000000ffff187224 */ /* 0x000fe400078e0a18 */
[----:B------:R-:W-:Y:S01]  /*6ce0*/  IMAD R8, R10, 0x2, R8 ;  /* 0x000000020a087824 */ /* 0x000fe200078e0208 */
[----:B------:R-:W-:Y:S01]  /*6cf0*/  STL [R1+0xa78], R16 ;  /* 0x000a781001007387 */ /* 0x000fe20000100800 */
[----:B------:R-:W-:Y:S02]  /*6d00*/  @!P3 IMAD.MOV R25, RZ, RZ, -R25 ;  /* 0x000000ffff19b224 */ /* 0x000fe400078e0a19 */
[----:B------:R-:W-:Y:S01]  /*6d10*/  @!P5 IMAD.MOV R21, RZ, RZ, -R21 ;  /* 0x000000ffff15d224 */ /* 0x000fe200078e0a15 */
[----:B------:R-:W-:Y:S01]  /*6d20*/  ISETP.GT.U32.AND P5, PT, R6, R4, PT ;  /* 0x000000040600720c */ /* 0x000fe20003fa4070 */
[----:B------:R-:W-:-:S02]  /*6d30*/  @!P0 IMAD.MOV R26, RZ, RZ, -R26 ;  /* 0x000000ffff1a8224 */ /* 0x000fc400078e0a1a */
[----:B------:R-:W-:Y:S01]  /*6d40*/  IMAD R5, R6, R24, R5 ;  /* 0x0000001806057224 */ /* 0x000fe200078e0205 */
[----:B------:R-:W-:Y:S01]  /*6d50*/  IADD3 R24, R7, 0x1, RZ ;  /* 0x0000000107187810 */ /* 0x000fe20007ffe0ff */
[----:B------:R-:W-:Y:S01]  /*6d60*/  @!P6 IMAD.MOV R20, RZ, RZ, -R20 ;  /* 0x000000ffff14e224 */ /* 0x000fe200078e0a14 */
[----:B------:R-:W2:Y:S01]  /*6d70*/  LDL.LU R7, [R1+0xab0] ;  /* 0x000ab00001077983 */ /* 0x000ea20000300800 */
[----:B------:R-:W-:Y:S01]  /*6d80*/  IMAD R8, R10, 0x2, R8 ;  /* 0x000000020a087824 */ /* 0x000fe200078e0208 */
[----:B------:R-:W-:Y:S01]  /*6d90*/  ISETP.GE.AND P6, PT, R0, RZ, PT ;  /* 0x000000ff0000720c */ /* 0x000fe20003fc6270 */
[----:B------:R-:W-:Y:S01]  /*6da0*/  @!P1 IMAD.MOV R22, RZ, RZ, -R22 ;  /* 0x000000ffff169224 */ /* 0x000fe200078e0a16 */
[----:B------:R-:W-:Y:S01]  /*6db0*/  STL [R1+0xa7c], R25 ;  /* 0x000a7c1901007387 */ /* 0x000fe20000100800 */
[----:B------:R-:W-:Y:S01]  /*6dc0*/  IMAD R8, R10, 0x2, R8 ;  /* 0x000000020a087824 */ /* 0x000fe200078e0208 */
[----:B------:R-:W-:Y:S01]  /*6dd0*/  IABS R28, R24 ;  /* 0x00000018001c7213 */ /* 0x000fe20000000000 */
[--C-:B------:R-:W-:Y:S01]  /*6de0*/  @!P4 IMAD.IADD R17, R17, 0x1, -R6.reuse ;  /* 0x000000011111c824 */ /* 0x100fe200078e0a06 */
[----:B------:R-:W-:Y:S01]  /*6df0*/  STL [R1+0xa80], R26 ;  /* 0x000a801a01007387 */ /* 0x000fe20000100800 */
[----:B------:R-:W-:Y:S01]  /*6e00*/  @!P5 IMAD.IADD R4, R4, 0x1, -R6 ;  /* 0x000000010404d824 */ /* 0x000fe200078e0a06 */
[C---:B------:R-:W-:Y:S01]  /*6e10*/  ISETP.GT.U32.AND P4, PT, R6.reuse, R5, PT ;  /* 0x000000050600720c */ /* 0x040fe20003f84070 */
[----:B------:R-:W-:Y:S01]  /*6e20*/  IMAD.HI.U32 R18, R23, R28, RZ ;  /* 0x0000001c17127227 */ /* 0x000fe200078e00ff */
[----:B------:R-:W-:Y:S01]  /*6e30*/  STL [R1+0xa84], R20 ;  /* 0x000a841401007387 */ /* 0x000fe20000100800 */
[----:B------:R-:W-:-:S02]  /*6e40*/  ISETP.GT.U32.AND P3, PT, R6, R17, PT ;  /* 0x000000110600720c */ /* 0x000fc40003f64070 */
[----:B------:R-:W-:Y:S01]  /*6e50*/  ISETP.GE.AND P5, PT, R9, RZ, PT ;  /* 0x000000ff0900720c */ /* 0x000fe20003fa6270 */
[----:B------:R-:W-:Y:S01]  /*6e60*/  STL [R1+0xa88], R21 ;  /* 0x000a881501007387 */ /* 0x000fe20000100800 */
[----:B------:R-:W-:Y:S01]  /*6e70*/  IMAD.MOV R18, RZ, RZ, -R18 ;  /* 0x000000ffff127224 */ /* 0x000fe200078e0a12 */
[C---:B------:R-:W-:Y:S02]  /*6e80*/  ISETP.GT.U32.AND P0, PT, R6.reuse, R2, PT ;  /* 0x000000020600720c */ /* 0x040fe40003f04070 */
[----:B------:R-:W-:Y:S01]  /*6e90*/  STL [R1+0xa8c], R22 ;  /* 0x000a8c1601007387 */ /* 0x000fe20000100800 */
[----:B------:R-:W-:Y:S02]  /*6ea0*/  ISETP.GE.AND P2, PT, R19, RZ, PT ;  /* 0x000000ff1300720c */ /* 0x000fe40003f46270 */
[----:B------:R-:W-:Y:S01]  /*6eb0*/  @!P4 IMAD.IADD R5, R5, 0x1, -R6 ;  /* 0x000000010505c824 */ /* 0x000fe200078e0a06 */
[----:B------:R-:W3:Y:S01]  /*6ec0*/  LDL.LU R0, [R1+0xaac] ;  /* 0x000aac0001007983 */ /* 0x000ee20000300800 */
[----:B------:R-:W-:-:S03]  /*6ed0*/  ISETP.GT.U32.AND P4, PT, R6, R3, PT ;  /* 0x000000030600720c */ /* 0x000fc60003f84070 */
[----:B------:R0:W-:Y:S02]  /*6ee0*/  STL [R1+0x258], R8 ;  /* 0x0002580801007387 */ /* 0x0001e40000100800 */
[----:B0-----:R-:W-:-:S04]  /*6ef0*/  IMAD R8, R10, 0x2, R8 ;  /* 0x000000020a087824 */ /* 0x001fc800078e0208 */
[----:B------:R-:W-:Y:S01]  /*6f00*/  IMAD R9, R10, 0x2, R8 ;  /* 0x000000020a097824 */ /* 0x000fe200078e0208 */
[----:B------:R-:W-:Y:S04]  /*6f10*/  STL [R1+0x260], R8 ;  /* 0x0002600801007387 */ /* 0x000fe80000100800 */
[----:B------:R0:W-:Y:S01]  /*6f20*/  STL [R1+0x214], R9 ;  /* 0x0002140901007387 */ /* 0x0001e20000100800 */
[----:B------:R-:W-:Y:S01]  /*6f30*/  @!P3 IMAD.IADD R17, R17, 0x1, -R6 ;  /* 0x000000011111b824 */ /* 0x000fe200078e0a06 */
[----:B------:R-:W-:Y:S01]  /*6f40*/  ISETP.GE.AND P3, PT, R12, RZ, PT ;  /* 0x000000ff0c00720c */ /* 0x000fe20003f66270 */
[----:B0-----:R-:W-:-:S04]  /*6f50*/  IMAD R9, R10, 0x2, R9 ;  /* 0x000000020a097824 */ /* 0x001fc800078e0209 */
[----:B------:R-:W-:Y:S01]  /*6f60*/  IMAD R12, R10, 0x2, R9 ;  /* 0x000000020a0c7824 */ /* 0x000fe200078e0209 */
[----:B------:R0:W-:Y:S04]  /*6f70*/  STL [R1+0x218], R9 ;  /* 0x0002180901007387 */ /* 0x0001e80000100800 */
[----:B0-----:R-:W4:Y:S01]  /*6f80*/  LDL R9, [R1+0x878] ;  /* 0x0008780001097983 */ /* 0x001f220000100800 */
[----:B------:R-:W-:Y:S01]  /*6f90*/  @!P4 IMAD.IADD R3, R3, 0x1, -R6 ;  /* 0x000000010303c824 */ /* 0x000fe200078e0a06 */
[----:B------:R-:W-:Y:S01]  /*6fa0*/  ISETP.GE.AND P4, PT, R11, RZ, PT ;  /* 0x000000ff0b00720c */ /* 0x000fe20003f86270 */
[----:B------:R-:W-:Y:S02]  /*6fb0*/  IMAD.MOV.U32 R11, RZ, RZ, c[0x0][0x180] ;  /* 0x00006000ff0b7624 */ /* 0x000fe400078e00ff */
[----:B------:R-:W-:-:S03]  /*6fc0*/  IMAD R28, R6, R18, R28 ;  /* 0x00000012061c7224 */ /* 0x000fc600078e021c */
[----:B------:R-:W-:Y:S01]  /*6fd0*/  IADD3 R11, R11, 0x7f, RZ ;  /* 0x0000007f0b0b7810 */ /* 0x000fe20007ffe0ff */
[----:B------:R-:W0:Y:S03]  /*6fe0*/  S2R R8, SR_TID.X ;  /* 0x0000000000087919 */ /* 0x000e260000002100 */
[----:B------:R-:W-:-:S04]  /*6ff0*/  SHF.R.S32.HI R18, RZ, 0x1f, R11 ;  /* 0x0000001fff127819 */ /* 0x000fc8000001140b */
[----:B------:R-:W-:-:S06]  /*7000*/  LEA.HI R11, R18, R11, RZ, 0x7 ;  /* 0x0000000b120b7211 */ /* 0x000fcc00078f38ff */
[----:B------:R-:W1:Y:S01]  /*7010*/  S2R R11, SR_TID.X ;  /* 0x00000000000b7919 */ /* 0x000e620000002100 */
[----:B------:R-:W-:Y:S01]  /*7020*/  @!P0 IMAD.IADD R2, R2, 0x1, -R6 ;  /* 0x0000000102028824 */ /* 0x000fe200078e0a06 */
[C---:B------:R-:W-:Y:S02]  /*7030*/  ISETP.GT.U32.AND P0, PT, R6.reuse, R28, PT ;  /* 0x0000001c0600720c */ /* 0x040fe40003f04070 */
[----:B------:R-:W-:Y:S01]  /*7040*/  ISETP.GT.U32.AND P1, PT, R6, R5, PT ;  /* 0x000000050600720c */ /* 0x000fe20003f24070 */
[----:B------:R0:W-:Y:S02]  /*7050*/  STL [R1+0x21c], R12 ;  /* 0x00021c0c01007387 */ /* 0x0001e40000100800 */
[C---:B0-----:R-:W-:Y:S01]  /*7060*/  IMAD.SHL.U32 R29, R8.reuse, 0x40, RZ ;  /* 0x00000040081d7824 */ /* 0x041fe200078e00ff */
[----:B------:R-:W-:Y:S01]  /*7070*/  LOP3.LUT R18, R8, 0x7, RZ, 0xc0, !PT ;  /* 0x0000000708127812 */ /* 0x000fe200078ec0ff */
[----:B------:R-:W-:-:S03]  /*7080*/  IMAD R12, R10, 0x2, R12 ;  /* 0x000000020a0c7824 */ /* 0x000fc600078e020c */
[----:B------:R-:W-:-:S03]  /*7090*/  LOP3.LUT R19, R29, 0x1800, RZ, 0xc0, !PT ;  /* 0x000018001d137812 */ /* 0x000fc600078ec0ff */
[----:B------:R-:W-:Y:S01]  /*70a0*/  @!P0 IMAD.IADD R28, R28, 0x1, -R6 ;  /* 0x000000011c1c8824 */ /* 0x000fe200078e0a06 */
[----:B------:R-:W-:Y:S01]  /*70b0*/  LOP3.LUT P0, RZ, R8, 0x40, RZ, 0xc0, !PT ;  /* 0x0000004008ff7812 */ /* 0x000fe2000780c0ff */
[C---:B------:R-:W-:Y:S01]  /*70c0*/  IMAD R23, R18.reuse, 0x90, RZ ;  /* 0x0000009012177824 */ /* 0x040fe200078e02ff */
[----:B------:R0:W-:Y:S01]  /*70d0*/  STL [R1+0x220], R12 ;  /* 0x0002200c01007387 */ /* 0x0001e20000100800 */
[----:B------:R-:W-:Y:S01]  /*70e0*/  IMAD R19, R18, 0x100, R19 ;  /* 0x0000010012137824 */ /* 0x000fe200078e0213 */
[----:B-1----:R-:W-:Y:S01]  /*70f0*/  LOP3.LUT R11, R11, 0x3f, RZ, 0xc0, !PT ;  /* 0x0000003f0b0b7812 */ /* 0x002fe200078ec0ff */
[----:B------:R-:W-:Y:S02]  /*7100*/  IMAD.SHL.U32 R27, R8, 0x2, RZ ;  /* 0x00000002081b7824 */ /* 0x000fe400078e00ff */
[----:B------:R-:W-:Y:S02]  /*7110*/  IMAD.SHL.U32 R18, R18, 0x10, RZ ;  /* 0x0000001012127824 */ /* 0x000fe400078e00ff */
[----:B0-----:R-:W-:-:S02]  /*7120*/  IMAD R12, R10, 0x2, R12 ;  /* 0x000000020a0c7824 */ /* 0x001fc400078e020c */
[----:B------:R-:W-:Y:S01]  /*7130*/  @!P1 IMAD.IADD R5, R5, 0x1, -R6 ;  /* 0x0000000105059824 */ /* 0x000fe200078e0a06 */
[----:B------:R-:W-:Y:S01]  /*7140*/  ISETP.GE.AND P1, PT, R24, RZ, PT ;  /* 0x000000ff1800720c */ /* 0x000fe20003f26270 */
[----:B------:R-:W-:Y:S01]  /*7150*/  IMAD.SHL.U32 R11, R11, 0x2, RZ ;  /* 0x000000020b0b7824 */ /* 0x000fe200078e00ff */
[----:B------:R-:W-:Y:S01]  /*7160*/  SEL R24, RZ, 0x90, !P0 ;  /* 0x00000090ff187807 */ /* 0x000fe20004000000 */
[----:B------:R-:W-:Y:S01]  /*7170*/  IMAD R10, R10, 0x2, R12 ;  /* 0x000000020a0a7824 */ /* 0x000fe200078e020c */
[--C-:B------:R-:W-:Y:S02]  /*7180*/  LOP3.LUT R23, R23, 0x10, R27.reuse, 0x78, !PT ;  /* 0x0000001017177812 */ /* 0x100fe400078e781b */
[----:B------:R-:W-:Y:S01]  /*7190*/  LOP3.LUT R18, R18, 0x30, R27, 0x78, !PT ;  /* 0x0000003012127812 */ /* 0x000fe200078e781b */
[----:B------:R-:W-:Y:S01]  /*71a0*/  IMAD.MOV R27, RZ, RZ, -c[0x0][0x188] ;  /* 0x80006200ff1b7624 */ /* 0x000fe200078e02ff */
[----:B------:R-:W-:Y:S01]  /*71b0*/  ISETP.GT.U32.AND P0, PT, R6, R28, PT ;  /* 0x0000001c0600720c */ /* 0x000fe20003f04070 */
[----:B------:R0:W-:Y:S04]  /*71c0*/  STL [R1+0x224], R12 ;  /* 0x0002240c01007387 */ /* 0x0001e80000100800 */
[----:B------:R1:W-:Y:S01]  /*71d0*/  STL [R1+0x22c], R10 ;  /* 0x00022c0a01007387 */ /* 0x0003e20000100800 */
[----:B0-----:R-:W-:-:S02]  /*71e0*/  LOP3.LUT R12, R24, R11, RZ, 0x3c, !PT ;  /* 0x0000000b180c7212 */ /* 0x001fc400078e3cff */
[----:B------:R-:W-:Y:S01]  /*71f0*/  LOP3.LUT R11, R23, 0x400, R29, 0xf8, !PT ;  /* 0x00000400170b7812 */ /* 0x000fe200078ef81d */
[----:B-1----:R-:W-:Y:S02]  /*7200*/  IMAD R10, R27, 0x2, R10 ;  /* 0x000000021b0a7824 */ /* 0x002fe400078e020a */
[----:B------:R-:W-:Y:S01]  /*7210*/  STL [R1+0x1c0], R12 ;  /* 0x0001c00c01007387 */ /* 0x000fe20000100800 */
[----:B------:R-:W-:-:S03]  /*7220*/  @!P2 IMAD.MOV R17, RZ, RZ, -R17 ;  /* 0x000000ffff11a224 */ /* 0x000fc600078e0a11 */
[----:B------:R0:W-:Y:S04]  /*7230*/  STL [R1+0x1c8], R11 ;  /* 0x0001c80b01007387 */ /* 0x0001e80000100800 */
[----:B------:R1:W-:Y:S01]  /*7240*/  STL [R1+0x238], R10 ;  /* 0x0002380a01007387 */ /* 0x0003e20000100800 */
[----:B------:R-:W-:Y:S02]  /*7250*/  @!P0 IMAD.IADD R28, R28, 0x1, -R6 ;  /* 0x000000011c1c8824 */ /* 0x000fe400078e0a06 */
[----:B------:R-:W-:Y:S02]  /*7260*/  @!P6 IMAD.MOV R2, RZ, RZ, -R2 ;  /* 0x000000ffff02e224 */ /* 0x000fe400078e0a02 */
[----:B0-----:R-:W-:Y:S02]  /*7270*/  IMAD.IADD R11, R19, 0x1, R18 ;  /* 0x00000001130b7824 */ /* 0x001fe400078e0212 */
[----:B-1----:R-:W-:-:S03]  /*7280*/  IMAD R10, R27, 0x2, R10 ;  /* 0x000000021b0a7824 */ /* 0x002fc600078e020a */
[----:B------:R-:W-:Y:S01]  /*7290*/  STL [R1+0x1e8], R11 ;  /* 0x0001e80b01007387 */ /* 0x000fe20000100800 */
[----:B------:R-:W-:-:S03]  /*72a0*/  IMAD R6, R27, 0x2, R10 ;  /* 0x000000021b067824 */ /* 0x000fc600078e020a */
[----:B------:R-:W-:Y:S04]  /*72b0*/  STL [R1+0xa90], R17 ;  /* 0x000a901101007387 */ /* 0x000fe80000100800 */
[----:B------:R-:W-:Y:S04]  /*72c0*/  STL [R1+0x228], R10 ;  /* 0x0002280a01007387 */ /* 0x000fe80000100800 */
[----:B------:R0:W-:Y:S04]  /*72d0*/  STL [R1+0xa94], R2 ;  /* 0x000a940201007387 */ /* 0x0001e80000100800 */
[----:B------:R-:W-:Y:S04]  /*72e0*/  STL [R1+0x230], R6 ;  /* 0x0002300601007387 */ /* 0x000fe80000100800 */
[----:B------:R-:W3:Y:S01]  /*72f0*/  LDL.LU R22, [R1+0x34] ;  /* 0x0000340001167983 */ /* 0x000ee20000300800 */
[----:B0-----:R-:W-:-:S03]  /*7300*/  IMAD R2, R27, 0x2, R6 ;  /* 0x000000021b027824 */ /* 0x001fc600078e0206 */
[----:B------:R-:W3:Y:S04]  /*7310*/  LDL.LU R21, [R1+0x30] ;  /* 0x0000300001157983 */ /* 0x000ee80000300800 */
[----:B------:R-:W3:Y:S04]  /*7320*/  LDL.LU R20, [R1+0x24] ;  /* 0x0000240001147983 */ /* 0x000ee80000300800 */
[----:B------:R0:W-:Y:S04]  /*7330*/  STL [R1+0x294], R2 ;  /* 0x0002940201007387 */ /* 0x0001e80000100800 */
[----:B------:R-:W3:Y:S04]  /*7340*/  LDL.LU R26, [R1+0x20] ;  /* 0x00002000011a7983 */ /* 0x000ee80000300800 */
[----:B------:R-:W3:Y:S04]  /*7350*/  LDL.LU R25, [R1+0x4] ;  /* 0x0000040001197983 */ /* 0x000ee80000300800 */
[----:B------:R-:W3:Y:S04]  /*7360*/  LDL.LU R16, [R1] ;  /* 0x0000000001107983 */ /* 0x000ee80000300800 */
[----:B------:R-:W3:Y:S04]  /*7370*/  LDL.LU R13, [R1+0x104] ;  /* 0x00010400010d7983 */ /* 0x000ee80000300800 */
[----:B------:R-:W3:Y:S04]  /*7380*/  LDL.LU R12, [R1+0x118] ;  /* 0x00011800010c7983 */ /* 0x000ee80000300800 */
[----:B------:R-:W3:Y:S01]  /*7390*/  LDL.LU R11, [R1+0x190] ;  /* 0x00019000010b7983 */ /* 0x000ee20000300800 */
[----:B------:R-:W-:-:S03]  /*73a0*/  LOP3.LUT R8, R8, 0x7f, RZ, 0xc0, !PT ;  /* 0x0000007f08087812 */ /* 0x000fc600078ec0ff */
[----:B------:R-:W3:Y:S02]  /*73b0*/  LDL.LU R10, [R1+0x194] ;  /* 0x00019400010a7983 */ /* 0x000ee40000300800 */
[----:B------:R-:W-:Y:S01]  /*73c0*/  IMAD R19, R8, c[0x0][0x18c], RZ ;  /* 0x0000630008137a24 */ /* 0x000fe200078e02ff */
[----:B----4-:R-:W-:Y:S02]  /*73d0*/  ISETP.GE.AND P2, PT, R9, RZ, PT ;  /* 0x000000ff0900720c */ /* 0x010fe40003f46270 */
[----:B------:R-:W4:Y:S04]  /*73e0*/  LDL.LU R9, [R1+0x19c] ;  /* 0x00019c0001097983 */ /* 0x000f280000300800 */
[----:B------:R-:W4:Y:S01]  /*73f0*/  LDL.LU R8, [R1+0x1a0] ;  /* 0x0001a00001087983 */ /* 0x000f220000300800 */
[----:B------:R-:W-:Y:S01]  /*7400*/  @!P3 IMAD.MOV R3, RZ, RZ, -R3 ;  /* 0x000000ffff03b224 */ /* 0x000fe200078e0a03 */
[----:B------:R-:W-:Y:S01]  /*7410*/  LEA R18, P6, R19, c[0x0][0x168], 0x1 ;  /* 0x00005a0013127a11 */ /* 0x000fe200078c08ff */
[----:B0-----:R-:W-:-:S03]  /*7420*/  IMAD R2, R27, 0x2, R2 ;  /* 0x000000021b027824 */ /* 0x001fc600078e0202 */
[----:B------:R-:W-:Y:S01]  /*7430*/  STL [R1+0xa98], R3 ;  /* 0x000a980301007387 */ /* 0x000fe20000100800 */
[----:B------:R-:W-:-:S03]  /*7440*/  @!P4 IMAD.MOV R4, RZ, RZ, -R4 ;  /* 0x000000ffff04c224 */ /* 0x000fc600078e0a04 */
[----:B------:R-:W-:Y:S04]  /*7450*/  STL [R1+0x9d0], R18 ;  /* 0x0009d01201007387 */ /* 0x000fe80000100800 */
[----:B------:R-:W4:Y:S04]  /*7460*/  LDL.LU R15, [R1+0x11c] ;  /* 0x00011c00010f7983 */ /* 0x000f280000300800 */
[----:B------:R0:W-:Y:S01]  /*7470*/  STL [R1+0x2a0], R2 ;  /* 0x0002a00201007387 */ /* 0x0001e20000100800 */
[----:B------:R-:W-:Y:S01]  /*7480*/  ISETP.NE.AND P0, PT, RZ, c[0x0][0x17c], PT ;  /* 0x00005f00ff007a0c */ /* 0x000fe20003f05270 */
[----:B------:R-:W-:Y:S01]  /*7490*/  @!P5 IMAD.MOV R5, RZ, RZ, -R5 ;  /* 0x000000ffff05d224 */ /* 0x000fe200078e0a05 */
[----:B------:R-:W-:Y:S01]  /*74a0*/  LOP3.LUT R6, RZ, c[0x0][0x17c], RZ, 0x33, !PT ;  /* 0x00005f00ff067a12 */ /* 0x000fe200078e33ff */
[----:B------:R-:W4:Y:S01]  /*74b0*/  LDL.LU R14, [R1+0x120] ;  /* 0x00012000010e7983 */ /* 0x000f220000300800 */
[----:B0-----:R-:W-:-:S03]  /*74c0*/  IMAD R2, R27, 0x2, R2 ;  /* 0x000000021b027824 */ /* 0x001fc600078e0202 */
[----:B------:R-:W-:Y:S01]  /*74d0*/  STL [R1+0xaa4], R4 ;  /* 0x000aa40401007387 */ /* 0x000fe20000100800 */
[----:B--2---:R-:W-:-:S03]  /*74e0*/  SEL R3, R6, R7, !P0 ;  /* 0x0000000706037207 */ /* 0x004fc60004000000 */
[----:B------:R0:W-:Y:S04]  /*74f0*/  STL [R1+0x298], R2 ;  /* 0x0002980201007387 */ /* 0x0001e80000100800 */
[----:B------:R-:W-:Y:S01]  /*7500*/  STL [R1+0xaa8], R5 ;  /* 0x000aa80501007387 */ /* 0x000fe20000100800 */
[----:B0-----:R-:W-:-:S05]  /*7510*/  IMAD R2, R27, 0x2, R2 ;  /* 0x000000021b027824 */ /* 0x001fca00078e0202 */
[----:B------:R0:W-:Y:S04]  /*7520*/  STL [R1+0x29c], R2 ;  /* 0x00029c0201007387 */ /* 0x0001e80000100800 */
[----:B------:R1:W-:Y:S01]  /*7530*/  STL [R1+0x1fc], R3 ;  /* 0x0001fc0301007387 */ /* 0x0003e20000100800 */
[C---:B---3--:R-:W-:Y:S02]  /*7540*/  SEL R4, R6.reuse, R22, !P0 ;  /* 0x0000001606047207 */ /* 0x048fe40004000000 */
[----:B0-----:R-:W-:-:S03]  /*7550*/  SEL R2, R6, R21, !P0 ;  /* 0x0000001506027207 */ /* 0x001fc60004000000 */
[----:B------:R0:W-:Y:S01]  /*7560*/  STL [R1+0x200], R4 ;  /* 0x0002000401007387 */ /* 0x0001e20000100800 */
[----:B-1----:R-:W-:-:S03]  /*7570*/  SEL R3, R6, R20, !P0 ;  /* 0x0000001406037207 */ /* 0x002fc60004000000 */
[----:B------:R1:W-:Y:S04]  /*7580*/  STL [R1+0x1f8], R2 ;  /* 0x0001f80201007387 */ /* 0x0003e80000100800 */
[----:B------:R2:W-:Y:S01]  /*7590*/  STL [R1+0x1f0], R3 ;  /* 0x0001f00301007387 */ /* 0x0005e20000100800 */
[C---:B0-----:R-:W-:Y:S02]  /*75a0*/  SEL R4, R6.reuse, R26, !P0 ;  /* 0x0000001a06047207 */ /* 0x041fe40004000000 */
[----:B-1----:R-:W-:-:S03]  /*75b0*/  SEL R2, R6, R25, !P0 ;  /* 0x0000001906027207 */ /* 0x002fc60004000000 */
[----:B------:R0:W-:Y:S01]  /*75c0*/  STL [R1+0x1ec], R4 ;  /* 0x0001ec0401007387 */ /* 0x0001e20000100800 */
[----:B--2---:R-:W-:-:S03]  /*75d0*/  SEL R3, R6, R16, !P0 ;  /* 0x0000001006037207 */ /* 0x004fc60004000000 */
[----:B------:R1:W-:Y:S01]  /*75e0*/  STL [R1+0x1e0], R2 ;  /* 0x0001e00201007387 */ /* 0x0003e20000100800 */
[----:B0-----:R-:W-:-:S03]  /*75f0*/  SEL R4, R6, R13, !P0 ;  /* 0x0000000d06047207 */ /* 0x001fc60004000000 */
[----:B------:R0:W-:Y:S01]  /*7600*/  STL [R1+0x1d8], R3 ;  /* 0x0001d80301007387 */ /* 0x0001e20000100800 */
[----:B-1----:R-:W-:-:S03]  /*7610*/  SEL R2, R6, R12, !P0 ;  /* 0x0000000c06027207 */ /* 0x002fc60004000000 */
[----:B------:R-:W-:Y:S04]  /*7620*/  STL [R1+0x1d4], R4 ;  /* 0x0001d40401007387 */ /* 0x000fe80000100800 */
[----:B------:R-:W2:Y:S01]  /*7630*/  LDL.LU R13, [R1+0x130] ;  /* 0x00013000010d7983 */ /* 0x000ea20000300800 */
[----:B0-----:R-:W-:-:S03]  /*7640*/  SEL R3, R6, R11, !P0 ;  /* 0x0000000b06037207 */ /* 0x001fc60004000000 */
[----:B------:R0:W-:Y:S04]  /*7650*/  STL [R1+0x1d0], R2 ;  /* 0x0001d00201007387 */ /* 0x0001e80000100800 */
[----:B------:R4:W-:Y:S04]  /*7660*/  STL [R1+0x1c4], R3 ;  /* 0x0001c40301007387 */ /* 0x0009e80000100800 */
[----:B------:R-:W3:Y:S01]  /*7670*/  LDL.LU R12, [R1+0x180] ;  /* 0x00018000010c7983 */ /* 0x000ee20000300800 */
[----:B0-----:R-:W-:-:S05]  /*7680*/  SEL R2, R6, R10, !P0 ;  /* 0x0000000a06027207 */ /* 0x001fca0004000000 */
[----:B------:R0:W-:Y:S04]  /*7690*/  STL [R1+0x1bc], R2 ;  /* 0x0001bc0201007387 */ /* 0x0001e80000100800 */
[----:B------:R-:W3:Y:S01]  /*76a0*/  LDL.LU R11, [R1+0x184] ;  /* 0x00018400010b7983 */ /* 0x000ee20000300800 */
[C---:B----4-:R-:W-:Y:S02]  /*76b0*/  SEL R3, R6.reuse, R9, !P0 ;  /* 0x0000000906037207 */ /* 0x050fe40004000000 */
[----:B0-----:R-:W-:-:S03]  /*76c0*/  SEL R2, R6, R8, !P0 ;  /* 0x0000000806027207 */ /* 0x001fc60004000000 */
[----:B------:R-:W-:Y:S04]  /*76d0*/  STL [R1+0x1b8], R3 ;  /* 0x0001b80301007387 */ /* 0x000fe80000100800 */
[----:B------:R-:W4:Y:S04]  /*76e0*/  LDL.LU R5, [R1+0x18c] ;  /* 0x00018c0001057983 */ /* 0x000f280000300800 */
[----:B------:R-:W4:Y:S04]  /*76f0*/  LDL.LU R4, [R1+0x188] ;  /* 0x0001880001047983 */ /* 0x000f280000300800 */
[----:B------:R0:W-:Y:S04]  /*7700*/  STL [R1+0x1b4], R2 ;  /* 0x0001b40201007387 */ /* 0x0001e80000100800 */
[----:B------:R-:W4:Y:S04]  /*7710*/  LDL.LU R9, [R1+0x164] ;  /* 0x0001640001097983 */ /* 0x000f280000300800 */
[----:B------:R-:W4:Y:S04]  /*7720*/  LDL.LU R8, [R1+0x168] ;  /* 0x0001680001087983 */ /* 0x000f280000300800 */
[----:B------:R-:W4:Y:S04]  /*7730*/  LDL.LU R10, [R1+0x17c] ;  /* 0x00017c00010a7983 */ /* 0x000f280000300800 */
[----:B------:R-:W4:Y:S01]  /*7740*/  LDL.LU R7, [R1+0x178] ;  /* 0x0001780001077983 */ /* 0x000f220000300800 */
[----:B0-----:R-:W-:-:S03]  /*7750*/  SEL R2, R6, R15, !P0 ;  /* 0x0000000f06027207 */ /* 0x001fc60004000000 */
[----:B------:R-:W4:Y:S04]  /*7760*/  LDL.LU R18, [R1+0x170] ;  /* 0x0001700001127983 */ /* 0x000f280000300800 */
[----:B------:R0:W-:Y:S04]  /*7770*/  STL [R1+0x1b0], R2 ;  /* 0x0001b00201007387 */ /* 0x0001e80000100800 */
[----:B------:R-:W4:Y:S04]  /*7780*/  LDL.LU R19, [R1+0x174] ;  /* 0x0001740001137983 */ /* 0x000f280000300800 */
[----:B------:R-:W4:Y:S04]  /*7790*/  LDL.LU R3, [R1+0x16c] ;  /* 0x00016c0001037983 */ /* 0x000f280000300800 */
[----:B0-----:R-:W4:Y:S04]  /*77a0*/  LDL.LU R2, [R1+0x160] ;  /* 0x0001600001027983 */ /* 0x001f280000300800 */
[----:B------:R-:W4:Y:S01]  /*77b0*/  LDL.LU R17, [R1+0x15c] ;  /* 0x00015c0001117983 */ /* 0x000f220000300800 */
[----:B------:R-:W-:-:S03]  /*77c0*/  SEL R14, R6, R14, !P0 ;  /* 0x0000000e060e7207 */ /* 0x000fc60004000000 */
[----:B------:R-:W4:Y:S04]  /*77d0*/  LDL.LU R25, [R1+0x158] ;  /* 0x0001580001197983 */ /* 0x000f280000300800 */
[----:B------:R-:W4:Y:S04]  /*77e0*/  LDL.LU R23, [R1+0x154] ;  /* 0x0001540001177983 */ /* 0x000f280000300800 */
[----:B------:R-:W4:Y:S04]  /*77f0*/  LDL.LU R29, [R1+0x134] ;  /* 0x00013400011d7983 */ /* 0x000f280000300800 */
[----:B------:R0:W-:Y:S04]  /*7800*/  STL [R1+0x1ac], R14 ;  /* 0x0001ac0e01007387 */ /* 0x0001e80000100800 */
[----:B------:R-:W4:Y:S04]  /*7810*/  LDL.LU R24, [R1+0x144] ;  /* 0x0001440001187983 */ /* 0x000f280000300800 */
[----:B------:R-:W4:Y:S04]  /*7820*/  LDL.LU R27, [R1+0x148] ;  /* 0x00014800011b7983 */ /* 0x000f280000300800 */
[----:B------:R-:W4:Y:S04]  /*7830*/  LDL.LU R22, [R1+0x13c] ;  /* 0x00013c0001167983 */ /* 0x000f280000300800 */
[----:B------:R-:W4:Y:S04]  /*7840*/  LDL.LU R21, [R1+0x140] ;  /* 0x0001400001157983 */ /* 0x000f280000300800 */
[----:B------:R-:W4:Y:S04]  /*7850*/  LDL.LU R20, [R1+0x12c] ;  /* 0x00012c0001147983 */ /* 0x000f280000300800 */
[----:B------:R-:W4:Y:S04]  /*7860*/  LDL.LU R26, [R1+0x128] ;  /* 0x00012800011a7983 */ /* 0x000f280000300800 */
[----:B------:R-:W4:Y:S04]  /*7870*/  LDL.LU R16, [R1+0x124] ;  /* 0x0001240001107983 */ /* 0x000f280000300800 */
[----:B------:R-:W4:Y:S04]  /*7880*/  LDL.LU R15, [R1+0x114] ;  /* 0x00011400010f7983 */ /* 0x000f280000300800 */
[----:B0-----:R-:W4:Y:S01]  /*7890*/  LDL.LU R14, [R1+0x110] ;  /* 0x00011000010e7983 */ /* 0x001f220000300800 */
[----:B--2---:R-:W-:-:S05]  /*78a0*/  SEL R13, R6, R13, !P0 ;  /* 0x0000000d060d7207 */ /* 0x004fca0004000000 */
[----:B------:R0:W-:Y:S01]  /*78b0*/  STL [R1+0x1a0], R13 ;  /* 0x0001a00d01007387 */ /* 0x0001e20000100800 */
[----:B---3--:R-:W-:-:S03]  /*78c0*/  SEL R12, R6, R12, !P0 ;  /* 0x0000000c060c7207 */ /* 0x008fc60004000000 */
[----:B0-----:R-:W2:Y:S04]  /*78d0*/  LDL.LU R13, [R1+0x10c] ;  /* 0x00010c00010d7983 */ /* 0x001ea80000300800 */
[----:B------:R0:W-:Y:S01]  /*78e0*/  STL [R1+0x19c], R12 ;  /* 0x00019c0c01007387 */ /* 0x0001e20000100800 */
[----:B------:R-:W-:-:S03]  /*78f0*/  SEL R11, R6, R11, !P0 ;  /* 0x0000000b060b7207 */ /* 0x000fc60004000000 */
[----:B0-----:R-:W3:Y:S04]  /*7900*/  LDL.LU R12, [R1+0x108] ;  /* 0x00010800010c7983 */ /* 0x001ee80000300800 */
[----:B------:R0:W-:Y:S04]  /*7910*/  STL [R1+0x194], R11 ;  /* 0x0001940b01007387 */ /* 0x0001e80000100800 */
[----:B0-----:R-:W3:Y:S01]  /*7920*/  LDL.LU R11, [R1+0x9c] ;  /* 0x00009c00010b7983 */ /* 0x001ee20000300800 */
[C---:B----4-:R-:W-:Y:S02]  /*7930*/  SEL R5, R6.reuse, R5, !P0 ;  /* 0x0000000506057207 */ /* 0x050fe40004000000 */
[----:B------:R-:W-:-:S03]  /*7940*/  SEL R4, R6, R4, !P0 ;  /* 0x0000000406047207 */ /* 0x000fc60004000000 */
[----:B------:R0:W-:Y:S01]  /*7950*/  STL [R1+0x190], R5 ;  /* 0x0001900501007387 */ /* 0x0001e20000100800 */
[----:B------:R-:W-:-:S03]  /*7960*/  SEL R9, R6, R9, !P0 ;  /* 0x0000000906097207 */ /* 0x000fc60004000000 */
[----:B0-----:R-:W4:Y:S01]  /*7970*/  LDL.LU R5, [R1+0xaa8] ;  /* 0x000aa80001057983 */ /* 0x001f220000300800 */
[----:B------:R-:W-:-:S03]  /*7980*/  SEL R8, R6, R8, !P0 ;  /* 0x0000000806087207 */ /* 0x000fc60004000000 */
[----:B------:R0:W-:Y:S04]  /*7990*/  STL [R1+0x18c], R4 ;  /* 0x00018c0401007387 */ /* 0x0001e80000100800 */
[----:B0-----:R-:W4:Y:S04]  /*79a0*/  LDL.LU R4, [R1+0xaa4] ;  /* 0x000aa40001047983 */ /* 0x001f280000300800 */
[----:B------:R0:W-:Y:S01]  /*79b0*/  STL [R1+0x188], R9 ;  /* 0x0001880901007387 */ /* 0x0001e20000100800 */
[----:B------:R-:W-:-:S03]  /*79c0*/  SEL R10, R6, R10, !P0 ;  /* 0x0000000a060a7207 */ /* 0x000fc60004000000 */
[----:B0-----:R-:W4:Y:S04]  /*79d0*/  LDL.LU R9, [R1+0xaa0] ;  /* 0x000aa00001097983 */ /* 0x001f280000300800 */
[----:B------:R0:W-:Y:S04]  /*79e0*/  STL [R1+0x184], R8 ;  /* 0x0001840801007387 */ /* 0x0001e80000100800 */
[----:B0-----:R-:W4:Y:S04]  /*79f0*/  LDL.LU R8, [R1+0xa9c] ;  /* 0x000a9c0001087983 */ /* 0x001f280000300800 */
[----:B------:R0:W-:Y:S04]  /*7a00*/  STL [R1+0x180], R10 ;  /* 0x0001800a01007387 */ /* 0x0001e80000100800 */
[----:B0-----:R-:W4:Y:S01]  /*7a10*/  LDL.LU R10, [R1+0xb8] ;  /* 0x0000b800010a7983 */ /* 0x001f220000300800 */
[----:B------:R-:W-:-:S05]  /*7a20*/  SEL R7, R6, R7, !P0 ;  /* 0x0000000706077207 */ /* 0x000fca0004000000 */
[----:B------:R0:W-:Y:S01]  /*7a30*/  STL [R1+0x17c], R7 ;  /* 0x00017c0701007387 */ /* 0x0001e20000100800 */
[C---:B------:R-:W-:Y:S02]  /*7a40*/  SEL R19, R6.reuse, R19, !P0 ;  /* 0x0000001306137207 */ /* 0x040fe40004000000 */
[C---:B0-----:R-:W-:Y:S02]  /*7a50*/  SEL R7, R6.reuse, R18, !P0 ;  /* 0x0000001206077207 */ /* 0x041fe40004000000 */
[----:B------:R-:W-:-:S03]  /*7a60*/  SEL R18, R6, R3, !P0 ;  /* 0x0000000306127207 */ /* 0x000fc60004000000 */
[----:B------:R0:W-:Y:S01]  /*7a70*/  STL [R1+0x178], R7 ;  /* 0x0001780701007387 */ /* 0x0001e20000100800 */
[----:B------:R-:W-:-:S03]  /*7a80*/  SEL R3, R6, R17, !P0 ;  /* 0x0000001106037207 */ /* 0x000fc60004000000 */
[----:B------:R-:W-:Y:S01]  /*7a90*/  STL [R1+0x174], R19 ;  /* 0x0001741301007387 */ /* 0x000fe20000100800 */
[----:B0-----:R-:W-:-:S03]  /*7aa0*/  SEL R7, R6, R2, !P0 ;  /* 0x0000000206077207 */ /* 0x001fc60004000000 */
[----:B------:R-:W-:Y:S01]  /*7ab0*/  STL [R1+0x170], R18 ;  /* 0x0001701201007387 */ /* 0x000fe20000100800 */
[----:B------:R-:W-:-:S03]  /*7ac0*/  SEL R2, R6, R25, !P0 ;  /* 0x0000001906027207 */ /* 0x000fc60004000000 */
[----:B------:R0:W-:Y:S04]  /*7ad0*/  STL [R1+0x16c], R7 ;  /* 0x00016c0701007387 */ /* 0x0001e80000100800 */
[----:B------:R-:W4:Y:S04]  /*7ae0*/  LDL.LU R25, [R1+0x100] ;  /* 0x0001000001197983 */ /* 0x000f280000300800 */
[----:B------:R1:W-:Y:S01]  /*7af0*/  STL [R1+0x168], R3 ;  /* 0x0001680301007387 */ /* 0x0003e20000100800 */
[----:B0-----:R-:W-:-:S03]  /*7b00*/  SEL R7, R6, R24, !P0 ;  /* 0x0000001806077207 */ /* 0x001fc60004000000 */
[----:B------:R0:W-:Y:S01]  /*7b10*/  STL [R1+0x164], R2 ;  /* 0x0001640201007387 */ /* 0x0001e20000100800 */
[C---:B-1----:R-:W-:Y:S02]  /*7b20*/  SEL R3, R6.reuse, R23, !P0 ;  /* 0x0000001706037207 */ /* 0x042fe40004000000 */
[----:B0-----:R-:W-:-:S03]  /*7b30*/  SEL R2, R6, R29, !P0 ;  /* 0x0000001d06027207 */ /* 0x001fc60004000000 */
[----:B------:R0:W-:Y:S04]  /*7b40*/  STL [R1+0x160], R3 ;  /* 0x0001600301007387 */ /* 0x0001e80000100800 */
[----:B------:R1:W-:Y:S01]  /*7b50*/  STL [R1+0x15c], R2 ;  /* 0x00015c0201007387 */ /* 0x0003e20000100800 */
[----:B0-----:R-:W-:-:S03]  /*7b60*/  SEL R3, R6, R27, !P0 ;  /* 0x0000001b06037207 */ /* 0x001fc60004000000 */
[----:B------:R0:W-:Y:S01]  /*7b70*/  STL [R1+0x158], R7 ;  /* 0x0001580701007387 */ /* 0x0001e20000100800 */
[----:B-1----:R-:W-:-:S03]  /*7b80*/  SEL R2, R6, R22, !P0 ;  /* 0x0000001606027207 */ /* 0x002fc60004000000 */
[----:B------:R1:W-:Y:S01]  /*7b90*/  STL [R1+0x154], R3 ;  /* 0x0001540301007387 */ /* 0x0003e20000100800 */
        /* <DEDUP_REMOVED lines=9> */
[----:B------:R-:W-:Y:S04]  /*7c30*/  STL [R1+0x134], R7 ;  /* 0x0001340701007387 */ /* 0x000fe80000100800 */
[----:B------:R-:W2:Y:S01]  /*7c40*/  LDL.LU R16, [R1+0xfc] ;  /* 0x0000fc0001107983 */ /* 0x000ea20000300800 */
[----:B0-----:R-:W-:-:S03]  /*7c50*/  SEL R2, R6, R14, !P0 ;  /* 0x0000000e06027207 */ /* 0x001fc60004000000 */
[----:B------:R0:W-:Y:S04]  /*7c60*/  STL [R1+0x130], R3 ;  /* 0x0001300301007387 */ /* 0x0001e80000100800 */
[----:B------:R3:W-:Y:S04]  /*7c70*/  STL [R1+0x12c], R2 ;  /* 0x00012c0201007387 */ /* 0x0007e80000100800 */
[----:B------:R-:W2:Y:S01]  /*7c80*/  LDL.LU R15, [R1+0xf8] ;  /* 0x0000f800010f7983 */ /* 0x000ea20000300800 */
[C---:B0-----:R-:W-:Y:S02]  /*7c90*/  SEL R3, R6.reuse, R13, !P0 ;  /* 0x0000000d06037207 */ /* 0x041fe40004000000 */
[----:B---3--:R-:W-:-:S03]  /*7ca0*/  SEL R2, R6, R12, !P0 ;  /* 0x0000000c06027207 */ /* 0x008fc60004000000 */
[----:B------:R0:W-:Y:S04]  /*7cb0*/  STL [R1+0x128], R3 ;  /* 0x0001280301007387 */ /* 0x0001e80000100800 */
[----:B------:R-:W3:Y:S01]  /*7cc0*/  LDL.LU R14, [R1+0xdc] ;  /* 0x0000dc00010e7983 */ /* 0x000ee20000300800 */
[----:B0-----:R-:W-:-:S03]  /*7cd0*/  SEL R3, R6, R11, !P0 ;  /* 0x0000000b06037207 */ /* 0x001fc60004000000 */
[----:B------:R-:W-:Y:S04]  /*7ce0*/  STL [R1+0x124], R2 ;  /* 0x0001240201007387 */ /* 0x000fe80000100800 */
[----:B------:R-:W3:Y:S04]  /*7cf0*/  LDL.LU R13, [R1+0xe8] ;  /* 0x0000e800010d7983 */ /* 0x000ee80000300800 */
[----:B------:R4:W-:Y:S04]  /*7d00*/  STL [R1+0x120], R3 ;  /* 0x0001200301007387 */ /* 0x0009e80000100800 */
[----:B------:R-:W3:Y:S01]  /*7d10*/  LDL.LU R12, [R1+0xec] ;  /* 0x0000ec00010c7983 */ /* 0x000ee20000300800 */
[----:B----4-:R-:W-:-:S02]  /*7d20*/  SEL R3, R6, R9, !P0 ;  /* 0x0000000906037207 */ /* 0x010fc40004000000 */
[----:B------:R-:W-:-:S05]  /*7d30*/  SEL R2, R6, R8, !P0 ;  /* 0x0000000806027207 */ /* 0x000fca0004000000 */
[----:B------:R0:W-:Y:S04]  /*7d40*/  STL [R1+0x11c], R2 ;  /* 0x00011c0201007387 */ /* 0x0001e80000100800 */
[----:B------:R-:W4:Y:S04]  /*7d50*/  LDL.LU R11, [R1+0xf4] ;  /* 0x0000f400010b7983 */ /* 0x000f280000300800 */
[----:B------:R1:W-:Y:S01]  /*7d60*/  STL [R1+0x118], R3 ;  /* 0x0001180301007387 */ /* 0x0003e20000100800 */
[----:B0-----:R-:W-:-:S03]  /*7d70*/  SEL R2, R6, R10, !P0 ;  /* 0x0000000a06027207 */ /* 0x001fc60004000000 */
[----:B------:R-:W4:Y:S04]  /*7d80*/  LDL.LU R9, [R1+0xe4] ;  /* 0x0000e40001097983 */ /* 0x000f280000300800 */
[----:B------:R-:W4:Y:S04]  /*7d90*/  LDL.LU R8, [R1+0xcc] ;  /* 0x0000cc0001087983 */ /* 0x000f280000300800 */
[----:B------:R0:W-:Y:S04]  /*7da0*/  STL [R1+0x114], R2 ;  /* 0x0001140201007387 */ /* 0x0001e80000100800 */
[----:B------:R-:W4:Y:S04]  /*7db0*/  LDL.LU R7, [R1+0xd0] ;  /* 0x0000d00001077983 */ /* 0x000f280000300800 */
[----:B------:R-:W4:Y:S04]  /*7dc0*/  LDL.LU R18, [R1+0xd4] ;  /* 0x0000d40001127983 */ /* 0x000f280000300800 */
[----:B------:R-:W4:Y:S04]  /*7dd0*/  LDL.LU R19, [R1+0xc8] ;  /* 0x0000c80001137983 */ /* 0x000f280000300800 */
[----:B-1----:R-:W4:Y:S04]  /*7de0*/  LDL.LU R3, [R1+0xc4] ;  /* 0x0000c40001037983 */ /* 0x002f280000300800 */
[----:B------:R-:W4:Y:S04]  /*7df0*/  LDL.LU R10, [R1+0xc0] ;  /* 0x0000c000010a7983 */ /* 0x000f280000300800 */
[----:B0-----:R-:W4:Y:S04]  /*7e00*/  LDL.LU R2, [R1+0xbc] ;  /* 0x0000bc0001027983 */ /* 0x001f280000300800 */
[----:B------:R-:W4:Y:S01]  /*7e10*/  LDL.LU R17, [R1+0xb4] ;  /* 0x0000b40001117983 */ /* 0x000f220000300800 */
[----:B------:R-:W-:-:S05]  /*7e20*/  SEL R20, R6, R25, !P0 ;  /* 0x0000001906147207 */ /* 0x000fca0004000000 */
[----:B------:R0:W-:Y:S04]  /*7e30*/  STL [R1+0x110], R20 ;  /* 0x0001101401007387 */ /* 0x0001e80000100800 */
[----:B------:R-:W4:Y:S04]  /*7e40*/  LDL.LU R23, [R1+0xac] ;  /* 0x0000ac0001177983 */ /* 0x000f280000300800 */
[----:B------:R-:W4:Y:S04]  /*7e50*/  LDL.LU R29, [R1+0xa0] ;  /* 0x0000a000011d7983 */ /* 0x000f280000300800 */
[----:B------:R-:W4:Y:S04]  /*7e60*/  LDL.LU R24, [R1+0xa4] ;  /* 0x0000a40001187983 */ /* 0x000f280000300800 */
[----:B------:R-:W4:Y:S04]  /*7e70*/  LDL.LU R27, [R1+0x54] ;  /* 0x00005400011b7983 */ /* 0x000f280000300800 */
[----:B------:R-:W4:Y:S04]  /*7e80*/  LDL.LU R22, [R1+0x68] ;  /* 0x0000680001167983 */ /* 0x000f280000300800 */
[----:B------:R-:W4:Y:S04]  /*7e90*/  LDL.LU R21, [R1+0x8c] ;  /* 0x00008c0001157983 */ /* 0x000f280000300800 */
[----:B0-----:R-:W4:Y:S04]  /*7ea0*/  LDL.LU R20, [R1+0x70] ;  /* 0x0000700001147983 */ /* 0x001f280000300800 */
[----:B------:R-:W4:Y:S04]  /*7eb0*/  LDL.LU R26, [R1+0x74] ;  /* 0x00007400011a7983 */ /* 0x000f280000300800 */
[----:B------:R-:W4:Y:S01]  /*7ec0*/  LDL.LU R25, [R1+0x7c] ;  /* 0x00007c0001197983 */ /* 0x000f220000300800 */
[----:B--2---:R-:W-:-:S05]  /*7ed0*/  SEL R16, R6, R16, !P0 ;  /* 0x0000001006107207 */ /* 0x004fca0004000000 */
[----:B------:R0:W-:Y:S01]  /*7ee0*/  STL [R1+0x10c], R16 ;  /* 0x00010c1001007387 */ /* 0x0001e20000100800 */
[----:B------:R-:W-:-:S03]  /*7ef0*/  SEL R15, R6, R15, !P0 ;  /* 0x0000000f060f7207 */ /* 0x000fc60004000000 */
[----:B0-----:R-:W2:Y:S04]  /*7f00*/  LDL.LU R16, [R1+0x84] ;  /* 0x0000840001107983 */ /* 0x001ea80000300800 */
[----:B------:R0:W-:Y:S01]  /*7f10*/  STL [R1+0x108], R15 ;  /* 0x0001080f01007387 */ /* 0x0001e20000100800 */
[----:B---3--:R-:W-:-:S03]  /*7f20*/  SEL R14, R6, R14, !P0 ;  /* 0x0000000e060e7207 */ /* 0x008fc60004000000 */
[----:B0-----:R-:W3:Y:S04]  /*7f30*/  LDL.LU R15, [R1+0x88] ;  /* 0x00008800010f7983 */ /* 0x001ee80000300800 */
[----:B------:R0:W-:Y:S01]  /*7f40*/  STL [R1+0x104], R14 ;  /* 0x0001040e01007387 */ /* 0x0001e20000100800 */
[C---:B------:R-:W-:Y:S02]  /*7f50*/  SEL R13, R6.reuse, R13, !P0 ;  /* 0x0000000d060d7207 */ /* 0x040fe40004000000 */
[C---:B------:R-:W-:Y:S01]  /*7f60*/  SEL R12, R6.reuse, R12, !P0 ;  /* 0x0000000c060c7207 */ /* 0x040fe20004000000 */
[----:B0-----:R-:W3:Y:S04]  /*7f70*/  LDL.LU R14, [R1+0x20c] ;  /* 0x00020c00010e7983 */ /* 0x001ee80000300800 */
[----:B------:R0:W-:Y:S04]  /*7f80*/  STL [R1+0x100], R13 ;  /* 0x0001000d01007387 */ /* 0x0001e80000100800 */
[----:B0-----:R-:W3:Y:S04]  /*7f90*/  LDL.LU R13, [R1+0x204] ;  /* 0x00020400010d7983 */ /* 0x001ee80000300800 */
[----:B------:R0:W-:Y:S04]  /*7fa0*/  STL [R1+0xfc], R12 ;  /* 0x0000fc0c01007387 */ /* 0x0001e80000100800 */
[----:B0-----:R-:W3:Y:S01]  /*7fb0*/  LDL.LU R12, [R1+0x208] ;  /* 0x00020800010c7983 */ /* 0x001ee20000300800 */
[----:B----4-:R-:W-:-:S05]  /*7fc0*/  SEL R11, R6, R11, !P0 ;  /* 0x0000000b060b7207 */ /* 0x010fca0004000000 */
[----:B------:R0:W-:Y:S01]  /*7fd0*/  STL [R1+0xf8], R11 ;  /* 0x0000f80b01007387 */ /* 0x0001e20000100800 */
[C---:B------:R-:W-:Y:S02]  /*7fe0*/  SEL R9, R6.reuse, R9, !P0 ;  /* 0x0000000906097207 */ /* 0x040fe40004000000 */
[C---:B------:R-:W-:Y:S01]  /*7ff0*/  SEL R8, R6.reuse, R8, !P0 ;  /* 0x0000000806087207 */ /* 0x040fe20004000000 */
[----:B0-----:R-:W4:Y:S04]  /*8000*/  LDL.LU R11, [R1+0x6c] ;  /* 0x00006c00010b7983 */ /* 0x001f280000300800 */
[----:B------:R0:W-:Y:S01]  /*8010*/  STL [R1+0xf4], R9 ;  /* 0x0000f40901007387 */ /* 0x0001e20000100800 */
[----:B------:R-:W-:-:S03]  /*8020*/  SEL R7, R6, R7, !P0 ;  /* 0x0000000706077207 */ /* 0x000fc60004000000 */
[----:B------:R1:W-:Y:S01]  /*8030*/  STL [R1+0xec], R8 ;  /* 0x0000ec0801007387 */ /* 0x0003e20000100800 */
[----:B0-----:R-:W-:-:S03]  /*8040*/  SEL R9, R6, R18, !P0 ;  /* 0x0000001206097207 */ /* 0x001fc60004000000 */
[----:B------:R0:W-:Y:S01]  /*8050*/  STL [R1+0xe8], R7 ;  /* 0x0000e80701007387 */ /* 0x0001e20000100800 */
[----:B-1----:R-:W-:-:S03]  /*8060*/  SEL R8, R6, R19, !P0 ;  /* 0x0000001306087207 */ /* 0x002fc60004000000 */
[----:B------:R-:W-:Y:S04]  /*8070*/  STL [R1+0xe4], R9 ;  /* 0x0000e40901007387 */ /* 0x000fe80000100800 */
[----:B------:R-:W-:Y:S01]  /*8080*/  STL [R1+0xdc], R8 ;  /* 0x0000dc0801007387 */ /* 0x000fe20000100800 */
[C---:B0-----:R-:W-:Y:S02]  /*8090*/  SEL R7, R6.reuse, R3, !P0 ;  /* 0x0000000306077207 */ /* 0x041fe40004000000 */
[C---:B------:R-:W-:Y:S02]  /*80a0*/  SEL R3, R6.reuse, R10, !P0 ;  /* 0x0000000a06037207 */ /* 0x040fe40004000000 */
[----:B------:R-:W4:Y:S01]  /*80b0*/  LDL.LU R10, [R1+0x64] ;  /* 0x00006400010a7983 */ /* 0x000f220000300800 */
[----:B------:R-:W-:-:S03]  /*80c0*/  SEL R2, R6, R2, !P0 ;  /* 0x0000000206027207 */ /* 0x000fc60004000000 */
[----:B------:R0:W-:Y:S04]  /*80d0*/  STL [R1+0xd4], R7 ;  /* 0x0000d40701007387 */ /* 0x0001e80000100800 */
[----:B------:R1:W-:Y:S04]  /*80e0*/  STL [R1+0xd0], R3 ;  /* 0x0000d00301007387 */ /* 0x0003e80000100800 */
[----:B------:R1:W-:Y:S01]  /*80f0*/  STL [R1+0xcc], R2 ;  /* 0x0000cc0201007387 */ /* 0x0003e20000100800 */
[C---:B0-----:R-:W-:Y:S02]  /*8100*/  SEL R7, R6.reuse, R23, !P0 ;  /* 0x0000001706077207 */ /* 0x041fe40004000000 */
[----:B-1----:R-:W-:-:S02]  /*8110*/  SEL R3, R6, R17, !P0 ;  /* 0x0000001106037207 */ /* 0x002fc40004000000 */
[----:B------:R-:W-:-:S03]  /*8120*/  SEL R2, R6, R29, !P0 ;  /* 0x0000001d06027207 */ /* 0x000fc60004000000 */
[----:B------:R0:W-:Y:S04]  /*8130*/  STL [R1+0xc8], R3 ;  /* 0x0000c80301007387 */ /* 0x0001e80000100800 */
[----:B------:R1:W-:Y:S04]  /*8140*/  STL [R1+0xc4], R7 ;  /* 0x0000c40701007387 */ /* 0x0003e80000100800 */
[----:B------:R1:W-:Y:S01]  /*8150*/  STL [R1+0xc0], R2 ;  /* 0x0000c00201007387 */ /* 0x0003e20000100800 */
[C---:B0-----:R-:W-:Y:S02]  /*8160*/  SEL R3, R6.reuse, R24, !P0 ;  /* 0x0000001806037207 */ /* 0x041fe40004000000 */
[----:B-1----:R-:W-:-:S03]  /*8170*/  SEL R7, R6, R27, !P0 ;  /* 0x0000001b06077207 */ /* 0x002fc60004000000 */
[----:B------:R0:W-:Y:S01]  /*8180*/  STL [R1+0xbc], R3 ;  /* 0x0000bc0301007387 */ /* 0x0001e20000100800 */
[----:B------:R-:W-:-:S03]  /*8190*/  SEL R2, R6, R22, !P0 ;  /* 0x0000001606027207 */ /* 0x000fc60004000000 */
[----:B------:R1:W-:Y:S04]  /*81a0*/  STL [R1+0xb8], R7 ;  /* 0x0000b80701007387 */ /* 0x0003e80000100800 */
[----:B------:R1:W-:Y:S01]  /*81b0*/  STL [R1+0xb4], R2 ;  /* 0x0000b40201007387 */ /* 0x0003e20000100800 */
[C---:B0-----:R-:W-:Y:S02]  /*81c0*/  SEL R3, R6.reuse, R21, !P0 ;  /* 0x0000001506037207 */ /* 0x041fe40004000000 */
[----:B-1----:R-:W-:-:S03]  /*81d0*/  SEL R7, R6, R20, !P0 ;  /* 0x0000001406077207 */ /* 0x002fc60004000000 */
[----:B------:R0:W-:Y:S01]  /*81e0*/  STL [R1+0xac], R3 ;  /* 0x0000ac0301007387 */ /* 0x0001e20000100800 */
[----:B------:R-:W-:-:S03]  /*81f0*/  SEL R2, R6, R26, !P0 ;  /* 0x0000001a06027207 */ /* 0x000fc60004000000 */
[----:B------:R-:W-:Y:S04]  /*8200*/  STL [R1+0xa4], R7 ;  /* 0x0000a40701007387 */ /* 0x000fe80000100800 */
[----:B------:R-:W4:Y:S01]  /*8210*/  LDL.LU R29, [R1+0x60] ;  /* 0x00006000011d7983 */ /* 0x000f220000300800 */
[----:B0-----:R-:W-:-:S03]  /*8220*/  SEL R3, R6, R25, !P0 ;  /* 0x0000001906037207 */ /* 0x001fc60004000000 */
[----:B------:R2:W-:Y:S04]  /*8230*/  STL [R1+0xa0], R2 ;  /* 0x0000a00201007387 */ /* 0x0005e80000100800 */
[----:B------:R3:W-:Y:S04]  /*8240*/  STL [R1+0x9c], R3 ;  /* 0x00009c0301007387 */ /* 0x0007e80000100800 */
[----:B------:R-:W4:Y:S01]  /*8250*/  LDL.LU R27, [R1+0x5c] ;  /* 0x00005c00011b7983 */ /* 0x000f220000300800 */
[----:B--2---:R-:W-:-:S05]  /*8260*/  SEL R2, R6, R16, !P0 ;  /* 0x0000001006027207 */ /* 0x004fca0004000000 */
[----:B------:R0:W-:Y:S04]  /*8270*/  STL [R1+0x8c], R2 ;  /* 0x00008c0201007387 */ /* 0x0001e80000100800 */
[----:B------:R-:W2:Y:S01]  /*8280*/  LDL.LU R24, [R1+0x3c] ;  /* 0x00003c0001187983 */ /* 0x000ea20000300800 */
[----:B---3--:R-:W-:-:S05]  /*8290*/  SEL R3, R6, R15, !P0 ;  /* 0x0000000f06037207 */ /* 0x008fca0004000000 */
[----:B------:R1:W-:Y:S04]  /*82a0*/  STL [R1+0x88], R3 ;  /* 0x0000880301007387 */ /* 0x0003e80000100800 */
[----:B------:R-:W3:Y:S01]  /*82b0*/  LDL.LU R23, [R1+0x40] ;  /* 0x0000400001177983 */ /* 0x000ee20000300800 */
[----:B0-----:R-:W-:-:S05]  /*82c0*/  SEL R2, R6, R14, !P0 ;  /* 0x0000000e06027207 */ /* 0x001fca0004000000 */
[----:B------:R0:W-:Y:S04]  /*82d0*/  STL [R1+0x84], R2 ;  /* 0x0000840201007387 */ /* 0x0001e80000100800 */
[----:B------:R-:W3:Y:S01]  /*82e0*/  LDL.LU R7, [R1+0x50] ;  /* 0x0000500001077983 */ /* 0x000ee20000300800 */
[----:B-1----:R-:W-:-:S05]  /*82f0*/  SEL R3, R6, R13, !P0 ;  /* 0x0000000d06037207 */ /* 0x002fca0004000000 */
[----:B------:R1:W-:Y:S04]  /*8300*/  STL [R1+0x7c], R3 ;  /* 0x00007c0301007387 */ /* 0x0003e80000100800 */
[----:B------:R-:W3:Y:S01]  /*8310*/  LDL.LU R8, [R1+0x44] ;  /* 0x0000440001087983 */ /* 0x000ee20000300800 */
[----:B0-----:R-:W-:-:S05]  /*8320*/  SEL R2, R6, R12, !P0 ;  /* 0x0000000c06027207 */ /* 0x001fca0004000000 */
[----:B------:R0:W-:Y:S04]  /*8330*/  STL [R1+0x74], R2 ;  /* 0x0000740201007387 */ /* 0x0001e80000100800 */
[----:B-1----:R-:W3:Y:S04]  /*8340*/  LDL.LU R3, [R1+0x4c] ;  /* 0x00004c0001037983 */ /* 0x002ee80000300800 */
[----:B0-----:R-:W3:Y:S01]  /*8350*/  LDL.LU R2, [R1+0x48] ;  /* 0x0000480001027983 */ /* 0x001ee20000300800 */
[----:B----4-:R-:W-:-:S05]  /*8360*/  SEL R9, R6, R11, !P0 ;  /* 0x0000000b06097207 */ /* 0x010fca0004000000 */
[----:B------:R0:W-:Y:S04]  /*8370*/  STL [R1+0x70], R9 ;  /* 0x0000700901007387 */ /* 0x0001e80000100800 */
[----:B------:R-:W4:Y:S04]  /*8380*/  LDL.LU R17, [R1+0x1f4] ;  /* 0x0001f40001117983 */ /* 0x000f280000300800 */
[----:B------:R-:W4:Y:S04]  /*8390*/  LDL.LU R22, [R1+0x1e4] ;  /* 0x0001e40001167983 */ /* 0x000f280000300800 */
[----:B------:R-:W4:Y:S04]  /*83a0*/  LDL.LU R21, [R1+0x1dc] ;  /* 0x0001dc0001157983 */ /* 0x000f280000300800 */
[----:B------:R-:W4:Y:S04]  /*83b0*/  LDL.LU R20, [R1+0x38] ;  /* 0x0000380001147983 */ /* 0x000f280000300800 */
[----:B0-----:R-:W4:Y:S01]  /*83c0*/  LDL.LU R9, [R1+0x1a8] ;  /* 0x0001a80001097983 */ /* 0x001f220000300800 */
[----:B------:R-:W-:-:S03]  /*83d0*/  SEL R10, R6, R10, !P0 ;  /* 0x0000000a060a7207 */ /* 0x000fc60004000000 */
        /* <DEDUP_REMOVED lines=12> */
[----:B------:R-:W-:-:S05]  /*84a0*/  SEL R29, R6, R29, !P0 ;  /* 0x0000001d061d7207 */ /* 0x000fca0004000000 */
[----:B------:R0:W-:Y:S01]  /*84b0*/  STL [R1+0x68], R29 ;  /* 0x0000681d01007387 */ /* 0x0001e20000100800 */
[----:B------:R-:W-:-:S03]  /*84c0*/  SEL R27, R6, R27, !P0 ;  /* 0x0000001b061b7207 */ /* 0x000fc60004000000 */
[----:B0-----:R-:W4:Y:S04]  /*84d0*/  LDL.LU R29, [R1+0xd8] ;  /* 0x0000d800011d7983 */ /* 0x001f280000300800 */
[----:B------:R0:W-:Y:S01]  /*84e0*/  STL [R1+0x64], R27 ;  /* 0x0000641b01007387 */ /* 0x0001e20000100800 */
[----:B--2---:R-:W-:-:S03]  /*84f0*/  SEL R24, R6, R24, !P0 ;  /* 0x0000001806187207 */ /* 0x004fc60004000000 */
[----:B0-----:R-:W2:Y:S04]  /*8500*/  LDL.LU R27, [R1+0xe0] ;  /* 0x0000e000011b7983 */ /* 0x001ea80000300800 */
[----:B------:R0:W-:Y:S01]  /*8510*/  STL [R1+0x60], R24 ;  /* 0x0000601801007387 */ /* 0x0001e20000100800 */
[----:B---3--:R-:W-:-:S03]  /*8520*/  SEL R23, R6, R23, !P0 ;  /* 0x0000001706177207 */ /* 0x008fc60004000000 */
[----:B0-----:R-:W3:Y:S04]  /*8530*/  LDL.LU R24, [R1+0xa8] ;  /* 0x0000a80001187983 */ /* 0x001ee80000300800 */
[----:B------:R0:W-:Y:S01]  /*8540*/  STL [R1+0x5c], R23 ;  /* 0x00005c1701007387 */ /* 0x0001e20000100800 */
[----:B------:R-:W-:-:S03]  /*8550*/  SEL R7, R6, R7, !P0 ;  /* 0x0000000706077207 */ /* 0x000fc60004000000 */
[----:B0-----:R-:W2:Y:S04]  /*8560*/  LDL.LU R23, [R1+0xb0] ;  /* 0x0000b00001177983 */ /* 0x001ea80000300800 */
[----:B------:R0:W-:Y:S01]  /*8570*/  STL [R1+0x54], R7 ;  /* 0x0000540701007387 */ /* 0x0001e20000100800 */
[----:B------:R-:W-:-:S03]  /*8580*/  SEL R8, R6, R8, !P0 ;  /* 0x0000000806087207 */ /* 0x000fc60004000000 */
[----:B0-----:R-:W2:Y:S04]  /*8590*/  LDL.LU R7, [R1+0x94] ;  /* 0x0000940001077983 */ /* 0x001ea80000300800 */
[----:B------:R0:W-:Y:S01]  /*85a0*/  STL [R1+0x50], R8 ;  /* 0x0000500801007387 */ /* 0x0001e20000100800 */
[----:B------:R-:W-:-:S03]  /*85b0*/  SEL R3, R6, R3, !P0 ;  /* 0x0000000306037207 */ /* 0x000fc60004000000 */
[----:B0-----:R-:W2:Y:S01]  /*85c0*/  LDL.LU R8, [R1+0x58] ;  /* 0x0000580001087983 */ /* 0x001ea20000300800 */
[----:B------:R-:W-:-:S03]  /*85d0*/  SEL R2, R6, R2, !P0 ;  /* 0x0000000206027207 */ /* 0x000fc60004000000 */
[----:B------:R0:W-:Y:S04]  /*85e0*/  STL [R1+0x4c], R3 ;  /* 0x00004c0301007387 */ /* 0x0001e80000100800 */
[----:B0-----:R-:W2:Y:S04]  /*85f0*/  LDL.LU R3, [R1+0xa98] ;  /* 0x000a980001037983 */ /* 0x001ea80000300800 */
[----:B------:R0:W-:Y:S04]  /*8600*/  STL [R1+0x48], R2 ;  /* 0x0000480201007387 */ /* 0x0001e80000100800 */
[----:B0-----:R-:W2:Y:S01]  /*8610*/  LDL.LU R2, [R1+0xa94] ;  /* 0x000a940001027983 */ /* 0x001ea20000300800 */
[----:B----4-:R-:W-:-:S02]  /*8620*/  SEL R17, R6, R17, !P0 ;  /* 0x0000001106117207 */ /* 0x010fc40004000000 */
[----:B------:R-:W-:-:S03]  /*8630*/  SEL R22, R6, R22, !P0 ;  /* 0x0000001606167207 */ /* 0x000fc60004000000 */
[----:B------:R0:W-:Y:S01]  /*8640*/  STL [R1+0x44], R17 ;  /* 0x0000441101007387 */ /* 0x0001e20000100800 */
[C---:B------:R-:W-:Y:S02]  /*8650*/  SEL R21, R6.reuse, R21, !P0 ;  /* 0x0000001506157207 */ /* 0x040fe40004000000 */
[C---:B------:R-:W-:Y:S01]  /*8660*/  SEL R20, R6.reuse, R20, !P0 ;  /* 0x0000001406147207 */ /* 0x040fe20004000000 */
[----:B0-----:R-:W4:Y:S01]  /*8670*/  LDL.LU R17, [R1+0xa90] ;  /* 0x000a900001117983 */ /* 0x001f220000300800 */
[----:B------:R-:W-:-:S03]  /*8680*/  SEL R9, R6, R9, !P0 ;  /* 0x0000000906097207 */ /* 0x000fc60004000000 */
[----:B------:R0:W-:Y:S01]  /*8690*/  STL [R1+0x40], R22 ;  /* 0x0000401601007387 */ /* 0x0001e20000100800 */
[C---:B------:R-:W-:Y:S02]  /*86a0*/  SEL R26, R6.reuse, R26, !P0 ;  /* 0x0000001a061a7207 */ /* 0x040fe40004000000 */
[C---:B------:R-:W-:Y:S01]  /*86b0*/  SEL R25, R6.reuse, R25, !P0 ;  /* 0x0000001906197207 */ /* 0x040fe20004000000 */
[----:B0-----:R-:W4:Y:S04]  /*86c0*/  LDL.LU R22, [R1+0xa8c] ;  /* 0x000a8c0001167983 */ /* 0x001f280000300800 */
[----:B------:R0:W-:Y:S01]  /*86d0*/  STL [R1+0x3c], R21 ;  /* 0x00003c1501007387 */ /* 0x0001e20000100800 */
[C---:B------:R-:W-:Y:S02]  /*86e0*/  SEL R16, R6.reuse, R16, !P0 ;  /* 0x0000001006107207 */ /* 0x040fe40004000000 */
[C---:B------:R-:W-:Y:S01]  /*86f0*/  SEL R15, R6.reuse, R15, !P0 ;  /* 0x0000000f060f7207 */ /* 0x040fe20004000000 */
[----:B0-----:R-:W4:Y:S04]  /*8700*/  LDL.LU R21, [R1+0xa88] ;  /* 0x000a880001157983 */ /* 0x001f280000300800 */
[----:B------:R0:W-:Y:S01]  /*8710*/  STL [R1+0x38], R20 ;  /* 0x0000381401007387 */ /* 0x0001e20000100800 */
[----:B------:R-:W-:-:S03]  /*8720*/  SEL R14, R6, R14, !P0 ;  /* 0x0000000e060e7207 */ /* 0x000fc60004000000 */
        /* <DEDUP_REMOVED lines=13> */
[----:B------:R0:W-:Y:S04]  /*8800*/  STL [R1+0x20], R15 ;  /* 0x0000200f01007387 */ /* 0x0001e80000100800 */
        /* <DEDUP_REMOVED lines=10> */
[----:B0-----:R-:W4:Y:S01]  /*88b0*/  LDL.LU R10, [R1+0xa60] ;  /* 0x000a6000010a7983 */ /* 0x001f220000300800 */
[----:B------:R-:W-:-:S02]  /*88c0*/  SEL R19, R6, R19, !P0 ;  /* 0x0000001306137207 */ /* 0x000fc40004000000 */
[C---:B------:R-:W-:Y:S02]  /*88d0*/  SEL R18, R6.reuse, R18, !P0 ;  /* 0x0000001206127207 */ /* 0x040fe40004000000 */
[C---:B------:R-:W-:Y:S02]  /*88e0*/  SEL R29, R6.reuse, R29, !P0 ;  /* 0x0000001d061d7207 */ /* 0x040fe40004000000 */
[C---:B--2---:R-:W-:Y:S01]  /*88f0*/  SEL R27, R6.reuse, R27, !P0 ;  /* 0x0000001b061b7207 */ /* 0x044fe20004000000 */
[----:B------:R-:W-:Y:S01]  /*8900*/  STL [R1+0x4], R19 ;  /* 0x0000041301007387 */ /* 0x000fe20000100800 */
[C---:B---3--:R-:W-:Y:S02]  /*8910*/  SEL R24, R6.reuse, R24, !P0 ;  /* 0x0000001806187207 */ /* 0x048fe40004000000 */
[C---:B------:R-:W-:Y:S01]  /*8920*/  SEL R23, R6.reuse, R23, !P0 ;  /* 0x0000001706177207 */ /* 0x040fe20004000000 */
[----:B------:R-:W-:Y:S01]  /*8930*/  STL [R1+0x9d4], R18 ;  /* 0x0009d41201007387 */ /* 0x000fe20000100800 */
[----:B------:R-:W-:-:S02]  /*8940*/  SEL R7, R6, R7, !P0 ;  /* 0x0000000706077207 */ /* 0x000fc40004000000 */
[C---:B------:R-:W-:Y:S01]  /*8950*/  SEL R8, R6.reuse, R8, !P0 ;  /* 0x0000000806087207 */ /* 0x040fe20004000000 */
[----:B------:R-:W-:Y:S04]  /*8960*/  STL [R1+0x9d8], R29 ;  /* 0x0009d81d01007387 */ /* 0x000fe80000100800 */
[----:B------:R-:W-:Y:S04]  /*8970*/  STL [R1+0x9dc], R27 ;  /* 0x0009dc1b01007387 */ /* 0x000fe80000100800 */
[----:B------:R-:W-:Y:S04]  /*8980*/  STL [R1+0x9e0], R24 ;  /* 0x0009e01801007387 */ /* 0x000fe80000100800 */
[----:B------:R-:W-:Y:S04]  /*8990*/  STL [R1+0x9e4], R23 ;  /* 0x0009e41701007387 */ /* 0x000fe80000100800 */
[----:B------:R-:W-:Y:S04]  /*89a0*/  STL [R1+0x9e8], R7 ;  /* 0x0009e80701007387 */ /* 0x000fe80000100800 */
[----:B------:R-:W-:Y:S01]  /*89b0*/  STL [R1+0x9ec], R8 ;  /* 0x0009ec0801007387 */ /* 0x000fe20000100800 */
[----:B----4-:R-:W-:-:S02]  /*89c0*/  SEL R9, R6, R9, !P0 ;  /* 0x0000000906097207 */ /* 0x010fc40004000000 */
[C---:B------:R-:W-:Y:S02]  /*89d0*/  SEL R12, R6.reuse, R12, !P0 ;  /* 0x0000000c060c7207 */ /* 0x040fe40004000000 */
[C---:B------:R-:W-:Y:S02]  /*89e0*/  SEL R11, R6.reuse, R11, !P0 ;  /* 0x0000000b060b7207 */ /* 0x040fe40004000000 */
[----:B------:R-:W-:-:S05]  /*89f0*/  SEL R10, R6, R10, !P0 ;  /* 0x0000000a060a7207 */ /* 0x000fca0004000000 */
[----:B------:R-:W-:Y:S04]  /*8a00*/  STL [R1+0x9f0], R10 ;  /* 0x0009f00a01007387 */ /* 0x000fe80000100800 */
[----:B------:R0:W-:Y:S04]  /*8a10*/  STL [R1+0x9f4], R11 ;  /* 0x0009f40b01007387 */ /* 0x0001e80000100800 */
[----:B------:R-:W-:Y:S04]  /*8a20*/  STL [R1+0x9f8], R12 ;  /* 0x0009f80c01007387 */ /* 0x000fe80000100800 */
[----:B0-----:R-:W2:Y:S04]  /*8a30*/  LDL.LU R11, [R1+0x1fc] ;  /* 0x0001fc00010b7983 */ /* 0x001ea80000300800 */
[----:B------:R-:W3:Y:S04]  /*8a40*/  LDL.LU R10, [R1+0x200] ;  /* 0x00020000010a7983 */ /* 0x000ee80000300800 */
[----:B------:R-:W4:Y:S04]  /*8a50*/  LDL.LU R8, [R1+0x1f8] ;  /* 0x0001f80001087983 */ /* 0x000f280000300800 */
[----:B------:R-:W4:Y:S04]  /*8a60*/  LDL.LU R7, [R1+0x1f0] ;  /* 0x0001f00001077983 */ /* 0x000f280000300800 */
[----:B------:R-:W4:Y:S04]  /*8a70*/  LDL.LU R23, [R1+0x1ec] ;  /* 0x0001ec0001177983 */ /* 0x000f280000300800 */
[----:B------:R-:W4:Y:S04]  /*8a80*/  LDL.LU R24, [R1+0x1e0] ;  /* 0x0001e00001187983 */ /* 0x000f280000300800 */
[----:B------:R-:W4:Y:S04]  /*8a90*/  LDL.LU R27, [R1+0x1d8] ;  /* 0x0001d800011b7983 */ /* 0x000f280000300800 */
[----:B------:R-:W4:Y:S04]  /*8aa0*/  LDL.LU R29, [R1+0x1d4] ;  /* 0x0001d400011d7983 */ /* 0x000f280000300800 */
[----:B------:R-:W4:Y:S04]  /*8ab0*/  LDL.LU R18, [R1+0x1d0] ;  /* 0x0001d00001127983 */ /* 0x000f280000300800 */
[----:B------:R0:W-:Y:S04]  /*8ac0*/  STL [R1+0x9fc], R9 ;  /* 0x0009fc0901007387 */ /* 0x0001e80000100800 */
[----:B0-----:R-:W4:Y:S04]  /*8ad0*/  LDL R9, [R1+0x29c] ;  /* 0x00029c0001097983 */ /* 0x001f280000100800 */
[----:B------:R-:W0:Y:S01]  /*8ae0*/  S2R R19, SR_TID.X ;  /* 0x0000000000137919 */ /* 0x000e220000002100 */
[----:B------:R-:W-:-:S02]  /*8af0*/  SEL R13, R6, R13, !P0 ;  /* 0x0000000d060d7207 */ /* 0x000fc40004000000 */
[C---:B------:R-:W-:Y:S02]  /*8b00*/  SEL R14, R6.reuse, R14, !P0 ;  /* 0x0000000e060e7207 */ /* 0x040fe40004000000 */
[C---:B------:R-:W-:Y:S02]  /*8b10*/  SEL R15, R6.reuse, R15, !P0 ;  /* 0x0000000f060f7207 */ /* 0x040fe40004000000 */
[----:B------:R-:W-:Y:S02]  /*8b20*/  ISETP.NE.AND P3, PT, RZ, c[0x0][0x178], PT ;  /* 0x00005e00ff007a0c */ /* 0x000fe40003f65270 */
[C---:B------:R-:W-:Y:S01]  /*8b30*/  SEL R16, R6.reuse, R16, !P0 ;  /* 0x0000001006107207 */ /* 0x040fe20004000000 */
[----:B------:R-:W-:Y:S01]  /*8b40*/  STL [R1+0xa00], R13 ;  /* 0x000a000d01007387 */ /* 0x000fe20000100800 */
[C---:B------:R-:W-:Y:S02]  /*8b50*/  SEL R25, R6.reuse, R25, !P0 ;  /* 0x0000001906197207 */ /* 0x040fe40004000000 */
[C---:B------:R-:W-:Y:S01]  /*8b60*/  SEL R26, R6.reuse, R26, !P0 ;  /* 0x0000001a061a7207 */ /* 0x040fe20004000000 */
[----:B------:R-:W-:Y:S01]  /*8b70*/  STL [R1+0xa04], R14 ;  /* 0x000a040e01007387 */ /* 0x000fe20000100800 */
[----:B------:R-:W-:-:S02]  /*8b80*/  SEL R20, R6, R20, !P0 ;  /* 0x0000001406147207 */ /* 0x000fc40004000000 */
[C---:B------:R-:W-:Y:S01]  /*8b90*/  SEL R21, R6.reuse, R21, !P0 ;  /* 0x0000001506157207 */ /* 0x040fe20004000000 */
[----:B------:R-:W-:Y:S01]  /*8ba0*/  STL [R1+0xa08], R15 ;  /* 0x000a080f01007387 */ /* 0x000fe20000100800 */
[C---:B------:R-:W-:Y:S01]  /*8bb0*/  SEL R22, R6.reuse, R22, !P0 ;  /* 0x0000001606167207 */ /* 0x040fe20004000000 */
[----:B------:R-:W-:Y:S01]  /*8bc0*/  @!P1 IMAD.MOV R28, RZ, RZ, -R28 ;  /* 0x000000ffff1c9224 */ /* 0x000fe200078e0a1c */
[----:B0-----:R-:W-:Y:S01]  /*8bd0*/  LOP3.LUT R19, R19, 0x7f, RZ, 0xc0, !PT ;  /* 0x0000007f13137812 */ /* 0x001fe200078ec0ff */
[----:B------:R-:W-:Y:S01]  /*8be0*/  STL [R1+0xa0c], R16 ;  /* 0x000a0c1001007387 */ /* 0x000fe20000100800 */
[C---:B------:R-:W-:Y:S02]  /*8bf0*/  SEL R17, R6.reuse, R17, !P0 ;  /* 0x0000001106117207 */ /* 0x040fe40004000000 */
[C---:B------:R-:W-:Y:S01]  /*8c00*/  SEL R2, R6.reuse, R2, !P0 ;  /* 0x0000000206027207 */ /* 0x040fe20004000000 */
[----:B------:R-:W-:Y:S01]  /*8c10*/  STL [R1+0xa10], R25 ;  /* 0x000a101901007387 */ /* 0x000fe20000100800 */
[----:B------:R-:W-:Y:S01]  /*8c20*/  IMAD R19, R19, c[0x0][0x18c], RZ ;  /* 0x0000630013137a24 */ /* 0x000fe200078e02ff */
[----:B------:R-:W-:-:S02]  /*8c30*/  SEL R3, R6, R3, !P0 ;  /* 0x0000000306037207 */ /* 0x000fc40004000000 */
[----:B------:R-:W-:Y:S01]  /*8c40*/  STL [R1+0xa14], R26 ;  /* 0x000a141a01007387 */ /* 0x000fe20000100800 */
[----:B------:R-:W-:-:S03]  /*8c50*/  SEL R4, R6, R4, !P0 ;  /* 0x0000000406047207 */ /* 0x000fc60004000000 */
[----:B------:R-:W-:Y:S01]  /*8c60*/  STL [R1+0xa18], R20 ;  /* 0x000a181401007387 */ /* 0x000fe20000100800 */
[----:B------:R-:W-:-:S03]  /*8c70*/  SEL R5, R6, R5, !P0 ;  /* 0x0000000506057207 */ /* 0x000fc60004000000 */
[----:B------:R-:W-:Y:S01]  /*8c80*/  STL [R1+0xa1c], R21 ;  /* 0x000a1c1501007387 */ /* 0x000fe20000100800 */
[----:B------:R-:W-:Y:S01]  /*8c90*/  SEL R6, R6, R28, !P0 ;  /* 0x0000001c06067207 */ /* 0x000fe20004000000 */
[----:B------:R-:W-:Y:S02]  /*8ca0*/  @!P2 IMAD.MOV R0, RZ, RZ, -R0 ;  /* 0x000000ffff00a224 */ /* 0x000fe400078e0a00 */
[----:B------:R-:W-:Y:S01]  /*8cb0*/  STL [R1+0xa20], R22 ;  /* 0x000a201601007387 */ /* 0x000fe20000100800 */
[----:B------:R-:W-:-:S03]  /*8cc0*/  LEA.HI.X.SX32 R19, R19, c[0x0][0x16c], 0x1, P6 ;  /* 0x00005b0013137a11 */ /* 0x000fc600030f0eff */
[----:B------:R-:W-:Y:S01]  /*8cd0*/  STL [R1+0xa24], R17 ;  /* 0x000a241101007387 */ /* 0x000fe20000100800 */
[----:B------:R-:W-:-:S03]  /*8ce0*/  @!P3 LOP3.LUT R0, RZ, c[0x0][0x178], RZ, 0x33, !PT ;  /* 0x00005e00ff00ba12 */ /* 0x000fc600078e33ff */
[----:B------:R3:W-:Y:S01]  /*8cf0*/  STL [R1+0xa28], R2 ;  /* 0x000a280201007387 */ /* 0x0007e20000100800 */
[----:B------:R-:W-:-:S03]  /*8d00*/  IMAD.MOV R12, RZ, RZ, -c[0x0][0x188] ;  /* 0x80006200ff0c7624 */ /* 0x000fc600078e02ff */
[----:B------:R4:W-:Y:S04]  /*8d10*/  STL [R1+0xa2c], R3 ;  /* 0x000a2c0301007387 */ /* 0x0009e80000100800 */
[----:B------:R-:W-:Y:S04]  /*8d20*/  STL [R1+0xa30], R4 ;  /* 0x000a300401007387 */ /* 0x000fe80000100800 */
[----:B------:R-:W-:Y:S04]  /*8d30*/  STL [R1+0xa34], R5 ;  /* 0x000a340501007387 */ /* 0x000fe80000100800 */
[----:B------:R-:W-:Y:S04]  /*8d40*/  STL [R1+0xa38], R6 ;  /* 0x000a380601007387 */ /* 0x000fe80000100800 */
[----:B------:R-:W-:Y:S04]  /*8d50*/  STL [R1+0xa3c], R19 ;  /* 0x000a3c1301007387 */ /* 0x000fe80000100800 */
[----:B------:R0:W-:Y:S01]  /*8d60*/  STL [R1+0xa40], R0 ;  /* 0x000a400001007387 */ /* 0x0001e20000100800 */
[----:B--2---:R-:W-:-:S02]  /*8d70*/  IMAD R28, R11, c[0x0][0x190], RZ ;  /* 0x000064000b1c7a24 */ /* 0x004fc400078e02ff */
[----:B---3--:R-:W-:-:S03]  /*8d80*/  IMAD R2, R10, c[0x0][0x190], RZ ;  /* 0x000064000a027a24 */ /* 0x008fc600078e02ff */
[----:B------:R-:W-:Y:S01]  /*8d90*/  STL [R1+0xa44], R28 ;  /* 0x000a441c01007387 */ /* 0x000fe20000100800 */
[----:B----4-:R-:W-:Y:S02]  /*8da0*/  IMAD R3, R7, c[0x0][0x190], RZ ;  /* 0x0000640007037a24 */ /* 0x010fe400078e02ff */
[----:B0-----:R-:W-:-:S05]  /*8db0*/  IMAD R0, R12, 0x2, R9 ;  /* 0x000000020c007824 */ /* 0x001fca00078e0209 */
[----:B------:R0:W-:Y:S04]  /*8dc0*/  STL [R1+0x198], R0 ;  /* 0x0001980001007387 */ /* 0x0001e80000100800 */
[----:B------:R1:W-:Y:S01]  /*8dd0*/  STL [R1+0x1c], R2 ;  /* 0x00001c0201007387 */ /* 0x0003e20000100800 */
[----:B0-----:R-:W-:Y:S02]  /*8de0*/  IMAD R0, R8, c[0x0][0x190], RZ ;  /* 0x0000640008007a24 */ /* 0x001fe400078e02ff */
[----:B-1----:R-:W-:-:S03]  /*8df0*/  IMAD R2, R23, c[0x0][0x190], RZ ;  /* 0x0000640017027a24 */ /* 0x002fc600078e02ff */
[----:B------:R0:W-:Y:S04]  /*8e00*/  STL [R1+0x28], R0 ;  /* 0x0000280001007387 */ /* 0x0001e80000100800 */
[----:B------:R1:W-:Y:S01]  /*8e10*/  STL [R1+0x58], R3 ;  /* 0x0000580301007387 */ /* 0x0003e20000100800 */
[----:B0-----:R-:W-:-:S03]  /*8e20*/  IMAD R0, R24, c[0x0][0x190], RZ ;  /* 0x0000640018007a24 */ /* 0x001fc600078e02ff */
[----:B------:R0:W-:Y:S01]  /*8e30*/  STL [R1+0x78], R2 ;  /* 0x0000780201007387 */ /* 0x0001e20000100800 */
[----:B-1----:R-:W-:-:S03]  /*8e40*/  IMAD R3, R27, c[0x0][0x190], RZ ;  /* 0x000064001b037a24 */ /* 0x002fc600078e02ff */
[----:B------:R1:W-:Y:S04]  /*8e50*/  STL [R1+0x80], R0 ;  /* 0x0000800001007387 */ /* 0x0003e80000100800 */
[----:B------:R-:W-:Y:S04]  /*8e60*/  STL [R1+0x90], R3 ;  /* 0x0000900301007387 */ /* 0x000fe80000100800 */
[----:B------:R-:W2:Y:S01]  /*8e70*/  LDL.LU R28, [R1+0x1b8] ;  /* 0x0001b800011c7983 */ /* 0x000ea20000300800 */
[----:B0-----:R-:W-:Y:S02]  /*8e80*/  IMAD R2, R29, c[0x0][0x190], RZ ;  /* 0x000064001d027a24 */ /* 0x001fe400078e02ff */
[----:B-1----:R-:W-:-:S03]  /*8e90*/  IMAD R0, R18, c[0x0][0x190], RZ ;  /* 0x0000640012007a24 */ /* 0x002fc600078e02ff */
[----:B------:R-:W-:Y:S04]  /*8ea0*/  STL [R1+0x94], R2 ;  /* 0x0000940201007387 */ /* 0x000fe80000100800 */
[----:B--2---:R0:W-:Y:S04]  /*8eb0*/  STL [R1+0xa58], R28 ;  /* 0x000a581c01007387 */ /* 0x0041e80000100800 */
[----:B------:R-:W-:Y:S04]  /*8ec0*/  STL [R1+0x98], R0 ;  /* 0x0000980001007387 */ /* 0x000fe80000100800 */
[----:B0-----:R-:W2:Y:S04]  /*8ed0*/  LDL.LU R28, [R1+0x1bc] ;  /* 0x0001bc00011c7983 */ /* 0x001ea80000300800 */
[----:B--2---:R0:W-:Y:S04]  /*8ee0*/  STL [R1+0xa5c], R28 ;  /* 0x000a5c1c01007387 */ /* 0x0041e80000100800 */
[----:B0-----:R-:W2:Y:S04]  /*8ef0*/  LDL.LU R28, [R1+0x1c4] ;  /* 0x0001c400011c7983 */ /* 0x001ea80000300800 */
[----:B------:R-:W3:Y:S04]  /*8f00*/  LDL.LU R0, [R1+0x1b4] ;  /* 0x0001b40001007983 */ /* 0x000ee80000300800 */
[----:B------:R-:W4:Y:S04]  /*8f10*/  LDL.LU R19, [R1+0x1b0] ;  /* 0x0001b00001137983 */ /* 0x000f280000300800 */
[----:B------:R-:W3:Y:S04]  /*8f20*/  LDL.LU R6, [R1+0x1ac] ;  /* 0x0001ac0001067983 */ /* 0x000ee80000300800 */
        /* <DEDUP_REMOVED lines=24> */
[----:B------:R-:W3:Y:S01]  /*90b0*/  LDL.LU R18, [R1+0x130] ;  /* 0x0001300001127983 */ /* 0x000ee20000300800 */
[----:B--2---:R-:W-:-:S05]  /*90c0*/  IMAD R28, R28, c[0x0][0x190], RZ ;  /* 0x000064001c1c7a24 */ /* 0x004fca00078e02ff */
[----:B------:R0:W-:Y:S04]  /*90d0*/  STL [R1+0xa8], R28 ;  /* 0x0000a81c01007387 */ /* 0x0001e80000100800 */
[----:B0-----:R-:W2:Y:S02]  /*90e0*/  LDL.LU R28, [R1+0xa5c] ;  /* 0x000a5c00011c7983 */ /* 0x001ea40000300800 */
[----:B--2---:R-:W-:-:S05]  /*90f0*/  IMAD R28, R28, c[0x0][0x190], RZ ;  /* 0x000064001c1c7a24 */ /* 0x004fca00078e02ff */
[----:B------:R0:W-:Y:S04]  /*9100*/  STL [R1+0xb0], R28 ;  /* 0x0000b01c01007387 */ /* 0x0001e80000100800 */
[----:B0-----:R-:W2:Y:S01]  /*9110*/  LDL.LU R28, [R1+0xa58] ;  /* 0x000a5800011c7983 */ /* 0x001ea20000300800 */
[----:B---3--:R-:W-:Y:S02]  /*9120*/  IMAD R0, R0, c[0x0][0x190], RZ ;  /* 0x0000640000007a24 */ /* 0x008fe400078e02ff */
[----:B----4-:R-:W-:Y:S02]  /*9130*/  IMAD R19, R19, c[0x0][0x190], RZ ;  /* 0x0000640013137a24 */ /* 0x010fe400078e02ff */
[----:B------:R-:W-:Y:S02]  /*9140*/  IMAD R6, R6, c[0x0][0x190], RZ ;  /* 0x0000640006067a24 */ /* 0x000fe400078e02ff */
[----:B--2---:R-:W-:-:S05]  /*9150*/  IMAD R28, R28, c[0x0][0x190], RZ ;  /* 0x000064001c1c7a24 */ /* 0x004fca00078e02ff */
[----:B------:R-:W-:Y:S04]  /*9160*/  STL [R1+0xd8], R28 ;  /* 0x0000d81c01007387 */ /* 0x000fe80000100800 */
[----:B------:R0:W-:Y:S04]  /*9170*/  STL [R1+0xe0], R0 ;  /* 0x0000e00001007387 */ /* 0x0001e80000100800 */
[----:B------:R-:W-:Y:S01]  /*9180*/  STL [R1+0xf0], R19 ;  /* 0x0000f01301007387 */ /* 0x000fe20000100800 */
[----:B0-----:R-:W-:-:S03]  /*9190*/  IMAD R0, R5, c[0x0][0x190], RZ ;  /* 0x0000640005007a24 */ /* 0x001fc600078e02ff */
[----:B------:R-:W-:Y:S01]  /*91a0*/  STL [R1+0x138], R6 ;  /* 0x0001380601007387 */ /* 0x000fe20000100800 */
[----:B------:R-:W-:Y:S02]  /*91b0*/  IMAD R5, R4, c[0x0][0x190], RZ ;  /* 0x0000640004057a24 */ /* 0x000fe400078e02ff */
[----:B------:R-:W-:Y:S01]  /*91c0*/  IMAD R4, R3, c[0x0][0x190], RZ ;  /* 0x0000640003047a24 */ /* 0x000fe200078e02ff */
[----:B------:R0:W-:Y:S01]  /*91d0*/  STL [R1+0x14c], R0 ;  /* 0x00014c0001007387 */ /* 0x0001e20000100800 */
[----:B------:R-:W-:-:S03]  /*91e0*/  IMAD R3, R17, c[0x0][0x190], RZ ;  /* 0x0000640011037a24 */ /* 0x000fc600078e02ff */
[----:B------:R-:W-:Y:S01]  /*91f0*/  STL [R1+0x150], R5 ;  /* 0x0001500501007387 */ /* 0x000fe20000100800 */
[----:B0-----:R-:W-:-:S03]  /*9200*/  IMAD R0, R2, c[0x0][0x190], RZ ;  /* 0x0000640002007a24 */ /* 0x001fc600078e02ff */
[----:B------:R-:W-:Y:S01]  /*9210*/  STL [R1+0x194], R4 ;  /* 0x0001940401007387 */ /* 0x000fe20000100800 */
[----:B------:R-:W-:-:S03]  /*9220*/  IMAD R2, R22, c[0x0][0x190], RZ ;  /* 0x0000640016027a24 */ /* 0x000fc600078e02ff */
[----:B------:R0:W-:Y:S04]  /*9230*/  STL [R1+0x190], R0 ;  /* 0x0001900001007387 */ /* 0x0001e80000100800 */
[----:B------:R1:W-:Y:S01]  /*9240*/  STL [R1+0x18c], R3 ;  /* 0x00018c0301007387 */ /* 0x0003e20000100800 */
[----:B0-----:R-:W-:-:S03]  /*9250*/  IMAD R0, R21, c[0x0][0x190], RZ ;  /* 0x0000640015007a24 */ /* 0x001fc600078e02ff */
[----:B------:R0:W-:Y:S01]  /*9260*/  STL [R1+0x188], R2 ;  /* 0x0001880201007387 */ /* 0x0001e20000100800 */
[----:B-1----:R-:W-:-:S03]  /*9270*/  IMAD R3, R20, c[0x0][0x190], RZ ;  /* 0x0000640014037a24 */ /* 0x002fc600078e02ff */
[----:B------:R1:W-:Y:S04]  /*9280*/  STL [R1+0x184], R0 ;  /* 0x0001840001007387 */ /* 0x0003e80000100800 */
[----:B------:R2:W-:Y:S01]  /*9290*/  STL [R1+0x180], R3 ;  /* 0x0001800301007387 */ /* 0x0005e20000100800 */
[----:B0-----:R-:W-:Y:S02]  /*92a0*/  IMAD R2, R26, c[0x0][0x190], RZ ;  /* 0x000064001a027a24 */ /* 0x001fe400078e02ff */
[----:B-1----:R-:W-:-:S03]  /*92b0*/  IMAD R0, R25, c[0x0][0x190], RZ ;  /* 0x0000640019007a24 */ /* 0x002fc600078e02ff */
[----:B------:R0:W-:Y:S01]  /*92c0*/  STL [R1+0x17c], R2 ;  /* 0x00017c0201007387 */ /* 0x0001e20000100800 */
[----:B--2---:R-:W-:-:S03]  /*92d0*/  IMAD R3, R16, c[0x0][0x190], RZ ;  /* 0x0000640010037a24 */ /* 0x004fc600078e02ff */
        /* <DEDUP_REMOVED lines=169> */
[----:B------:R-:W-:-:S02]  /*9d70*/  IMAD R5, R5, c[0x0][0x190], RZ ;  /* 0x0000640005057a24 */ /* 0x000fc400078e02ff */
[----:B------:R-:W-:Y:S02]  /*9d80*/  IMAD R4, R4, c[0x0][0x190], RZ ;  /* 0x0000640004047a24 */ /* 0x000fe400078e02ff */
[----:B------:R-:W-:Y:S02]  /*9d90*/  IMAD R3, R3, c[0x0][0x190], RZ ;  /* 0x0000640003037a24 */ /* 0x000fe400078e02ff */
[----:B------:R-:W-:Y:S02]  /*9da0*/  IMAD R2, R2, c[0x0][0x190], RZ ;  /* 0x0000640002027a24 */ /* 0x000fe400078e02ff */
[----:B------:R-:W-:Y:S02]  /*9db0*/  IMAD R17, R17, c[0x0][0x190], RZ ;  /* 0x0000640011117a24 */ /* 0x000fe400078e02ff */
        /* <DEDUP_REMOVED lines=20> */
[----:B--2---:R-:W-:-:S05]  /*9f00*/  IMAD R28, R28, c[0x0][0x190], RZ ;  /* 0x000064001c1c7a24 */ /* 0x004fca00078e02ff */
[----:B------:R0:W-:Y:S04]  /*9f10*/  STL [R1+0x88], R28 ;  /* 0x0000881c01007387 */ /* 0x0001e80000100800 */
[----:B0-----:R-:W2:Y:S04]  /*9f20*/  LDL.LU R28, [R1+0xa44] ;  /* 0x000a4400011c7983 */ /* 0x001ea80000300800 */
[----:B------:R0:W-:Y:S04]  /*9f30*/  STL [R1+0x84], R0 ;  /* 0x0000840001007387 */ /* 0x0001e80000100800 */
[----:B0-----:R-:W3:Y:S04]  /*9f40*/  LDL.LU R0, [R1+0xa40] ;  /* 0x000a400001007983 */ /* 0x001ee80000300800 */
[----:B------:R0:W-:Y:S04]  /*9f50*/  STL [R1+0x7c], R19 ;  /* 0x00007c1301007387 */ /* 0x0001e80000100800 */
[----:B0-----:R-:W4:Y:S04]  /*9f60*/  LDL.LU R19, [R1+0xa3c] ;  /* 0x000a3c0001137983 */ /* 0x001f280000300800 */
[----:B------:R0:W-:Y:S04]  /*9f70*/  STL [R1+0x74], R6 ;  /* 0x0000740601007387 */ /* 0x0001e80000100800 */
[----:B0-----:R-:W2:Y:S04]  /*9f80*/  LDL.LU R6, [R1+0xa38] ;  /* 0x000a380001067983 */ /* 0x001ea80000300800 */
        /* <DEDUP_REMOVED lines=31> */
[----:B0-----:R-:W3:Y:S04]  /*a180*/  LDL.LU R12, [R1+0x9f8] ;  /* 0x0009f800010c7983 */ /* 0x001ee80000300800 */
[----:B------:R0:W-:Y:S04]  /*a190*/  STL [R1+0x2c], R11 ;  /* 0x00002c0b01007387 */ /* 0x0001e80000100800 */
[----:B0-----:R-:W3:Y:S04]  /*a1a0*/  LDL.LU R11, [R1+0x9f4] ;  /* 0x0009f400010b7983 */ /* 0x001ee80000300800 */
        /* <DEDUP_REMOVED lines=16> */
[----:B--2---:R-:W-:-:S02]  /*a2b0*/  IMAD R9, R9, c[0x0][0x190], RZ ;  /* 0x0000640009097a24 */ /* 0x004fc400078e02ff */
[----:B---3--:R-:W-:Y:S02]  /*a2c0*/  IMAD R11, R11, c[0x0][0x190], RZ ;  /* 0x000064000b0b7a24 */ /* 0x008fe400078e02ff */
[----:B----4-:R-:W-:Y:S02]  /*a2d0*/  IMAD R10, R10, c[0x0][0x190], RZ ;  /* 0x000064000a0a7a24 */ /* 0x010fe400078e02ff */
[----:B------:R-:W-:Y:S02]  /*a2e0*/  IMAD R8, R8, c[0x0][0x190], RZ ;  /* 0x0000640008087a24 */ /* 0x000fe400078e02ff */
[----:B------:R-:W-:Y:S02]  /*a2f0*/  IMAD R7, R7, c[0x0][0x190], RZ ;  /* 0x0000640007077a24 */ /* 0x000fe400078e02ff */
[----:B------:R-:W-:Y:S02]  /*a300*/  IMAD R23, R23, c[0x0][0x190], RZ ;  /* 0x0000640017177a24 */ /* 0x000fe400078e02ff */
[----:B------:R-:W-:-:S02]  /*a310*/  IMAD R24, R24, c[0x0][0x190], RZ ;  /* 0x0000640018187a24 */ /* 0x000fc400078e02ff */
[----:B------:R-:W-:Y:S02]  /*a320*/  IMAD R27, R27, c[0x0][0x190], RZ ;  /* 0x000064001b1b7a24 */ /* 0x000fe400078e02ff */
[----:B------:R-:W-:Y:S02]  /*a330*/  IMAD R29, R29, c[0x0][0x190], RZ ;  /* 0x000064001d1d7a24 */ /* 0x000fe400078e02ff */
[----:B------:R-:W-:-:S05]  /*a340*/  IMAD R18, R18, c[0x0][0x190], RZ ;  /* 0x0000640012127a24 */ /* 0x000fca00078e02ff */
[----:B------:R0:W-:Y:S04]  /*a350*/  STL [R1], R18 ;  /* 0x0000001201007387 */ /* 0x0001e80000100800 */
[----:B0-----:R-:W2:Y:S04]  /*a360*/  LDL.LU R18, [R1+0x9d0] ;  /* 0x0009d00001127983 */ /* 0x001ea80000300800 */
[----:B------:R0:W-:Y:S04]  /*a370*/  STL [R1+0x990], R29 ;  /* 0x0009901d01007387 */ /* 0x0001e80000100800 */
[----:B0-----:R-:W3:Y:S04]  /*a380*/  LDL.LU R29, [R1+0x90] ;  /* 0x00009000011d7983 */ /* 0x001ee80000300800 */
[----:B------:R0:W-:Y:S04]  /*a390*/  STL [R1+0x98c], R27 ;  /* 0x00098c1b01007387 */ /* 0x0001e80000100800 */
[----:B0-----:R-:W4:Y:S04]  /*a3a0*/  LDL.LU R27, [R1+0x94] ;  /* 0x00009400011b7983 */ /* 0x001f280000300800 */
[----:B------:R0:W-:Y:S04]  /*a3b0*/  STL [R1+0x988], R24 ;  /* 0x0009881801007387 */ /* 0x0001e80000100800 */
[----:B0-----:R-:W3:Y:S04]  /*a3c0*/  LDL.LU R24, [R1+0x80] ;  /* 0x0000800001187983 */ /* 0x001ee80000300800 */
[----:B------:R-:W-:Y:S04]  /*a3d0*/  STL [R1+0x984], R23 ;  /* 0x0009841701007387 */ /* 0x000fe80000100800 */
[----:B------:R0:W-:Y:S04]  /*a3e0*/  STL [R1+0x994], R7 ;  /* 0x0009940701007387 */ /* 0x0001e80000100800 */
[----:B0-----:R-:W3:Y:S04]  /*a3f0*/  LDL.LU R7, [R1+0x78] ;  /* 0x0000780001077983 */ /* 0x001ee80000300800 */
[----:B------:R0:W-:Y:S04]  /*a400*/  STL [R1+0x980], R8 ;  /* 0x0009800801007387 */ /* 0x0001e80000100800 */
[----:B0-----:R-:W3:Y:S04]  /*a410*/  LDL.LU R8, [R1+0x58] ;  /* 0x0000580001087983 */ /* 0x001ee80000300800 */
[----:B------:R0:W-:Y:S04]  /*a420*/  STL [R1+0x97c], R10 ;  /* 0x00097c0a01007387 */ /* 0x0001e80000100800 */
[----:B0-----:R-:W3:Y:S04]  /*a430*/  LDL.LU R10, [R1+0x28] ;  /* 0x00002800010a7983 */ /* 0x001ee80000300800 */
[----:B------:R0:W-:Y:S04]  /*a440*/  STL [R1+0x998], R11 ;  /* 0x0009980b01007387 */ /* 0x0001e80000100800 */
[----:B0-----:R-:W4:Y:S01]  /*a450*/  LDL.LU R11, [R1+0x1c] ;  /* 0x00001c00010b7983 */ /* 0x001f220000300800 */
[----:B------:R-:W-:-:S05]  /*a460*/  IMAD R12, R12, c[0x0][0x190], RZ ;  /* 0x000064000c0c7a24 */ /* 0x000fca00078e02ff */
[----:B------:R-:W-:Y:S04]  /*a470*/  STL [R1+0x99c], R12 ;  /* 0x00099c0c01007387 */ /* 0x000fe80000100800 */
[----:B------:R0:W-:Y:S04]  /*a480*/  STL [R1+0x9a0], R9 ;  /* 0x0009a00901007387 */ /* 0x0001e80000100800 */
[----:B0-----:R-:W4:Y:S01]  /*a490*/  LDL R9, [R1+0x198] ;  /* 0x0001980001097983 */ /* 0x001f220000100800 */
[----:B------:R-:W-:Y:S02]  /*a4a0*/  IMAD R13, R13, c[0x0][0x190], RZ ;  /* 0x000064000d0d7a24 */ /* 0x000fe400078e02ff */
[----:B------:R-:W-:-:S02]  /*a4b0*/  IMAD R14, R14, c[0x0][0x190], RZ ;  /* 0x000064000e0e7a24 */ /* 0x000fc400078e02ff */
[----:B------:R-:W-:Y:S02]  /*a4c0*/  IMAD R15, R15, c[0x0][0x190], RZ ;  /* 0x000064000f0f7a24 */ /* 0x000fe400078e02ff */
[----:B------:R-:W-:Y:S01]  /*a4d0*/  IMAD R16, R16, c[0x0][0x190], RZ ;  /* 0x0000640010107a24 */ /* 0x000fe200078e02ff */
[----:B------:R0:W-:Y:S01]  /*a4e0*/  STL [R1+0x9a4], R13 ;  /* 0x0009a40d01007387 */ /* 0x0001e20000100800 */
[----:B------:R-:W-:Y:S02]  /*a4f0*/  IMAD R25, R25, c[0x0][0x190], RZ ;  /* 0x0000640019197a24 */ /* 0x000fe400078e02ff */
[----:B------:R-:W-:Y:S01]  /*a500*/  IMAD R26, R26, c[0x0][0x190], RZ ;  /* 0x000064001a1a7a24 */ /* 0x000fe200078e02ff */
[----:B------:R-:W-:Y:S01]  /*a510*/  STL [R1+0x9a8], R14 ;  /* 0x0009a80e01007387 */ /* 0x000fe20000100800 */
[----:B------:R-:W-:Y:S02]  /*a520*/  IMAD R20, R20, c[0x0][0x190], RZ ;  /* 0x0000640014147a24 */ /* 0x000fe400078e02ff */
[----:B------:R-:W-:Y:S01]  /*a530*/  IMAD R21, R21, c[0x0][0x190], RZ ;  /* 0x0000640015157a24 */ /* 0x000fe200078e02ff */
[----:B------:R-:W-:Y:S04]  /*a540*/  STL [R1+0x9ac], R15 ;  /* 0x0009ac0f01007387 */ /* 0x000fe80000100800 */
[----:B------:R-:W-:Y:S04]  /*a550*/  STL [R1+0x9b0], R16 ;  /* 0x0009b01001007387 */ /* 0x000fe80000100800 */
[----:B------:R-:W-:Y:S04]  /*a560*/  STL [R1+0x9b4], R25 ;  /* 0x0009b41901007387 */ /* 0x000fe80000100800 */
[----:B------:R-:W-:Y:S04]  /*a570*/  STL [R1+0x9b8], R26 ;  /* 0x0009b81a01007387 */ /* 0x000fe80000100800 */
[----:B------:R1:W-:Y:S04]  /*a580*/  STL [R1+0x9bc], R20 ;  /* 0x0009bc1401007387 */ /* 0x0003e80000100800 */
[----:B------:R-:W-:Y:S01]  /*a590*/  STL [R1+0x9c0], R21 ;  /* 0x0009c01501007387 */ /* 0x000fe20000100800 */
[----:B0-----:R-:W-:-:S03]  /*a5a0*/  IMAD R13, R22, c[0x0][0x190], RZ ;  /* 0x00006400160d7a24 */ /* 0x001fc600078e02ff */
[----:B-1----:R-:W4:Y:S01]  /*a5b0*/  LDL.LU R20, [R1+0x98] ;  /* 0x0000980001147983 */ /* 0x002f220000300800 */
[----:B------:R-:W-:-:S03]  /*a5c0*/  IMAD R12, R17, c[0x0][0x190], RZ ;  /* 0x00006400110c7a24 */ /* 0x000fc600078e02ff */
[----:B------:R-:W-:Y:S04]  /*a5d0*/  STL [R1+0x1a0], R13 ;  /* 0x0001a00d01007387 */ /* 0x000fe80000100800 */
[----:B------:R-:W4:Y:S04]  /*a5e0*/  LDL.LU R23, [R1+0xa8] ;  /* 0x0000a80001177983 */ /* 0x000f280000300800 */
[----:B------:R0:W-:Y:S04]  /*a5f0*/  STL [R1+0x19c], R12 ;  /* 0x00019c0c01007387 */ /* 0x0001e80000100800 */
[----:B------:R-:W4:Y:S04]  /*a600*/  LDL.LU R26, [R1+0xb0] ;  /* 0x0000b000011a7983 */ /* 0x000f280000300800 */
[----:B------:R-:W4:Y:S04]  /*a610*/  LDL.LU R25, [R1+0xd8] ;  /* 0x0000d80001197983 */ /* 0x000f280000300800 */
[----:B------:R-:W4:Y:S01]  /*a620*/  LDL.LU R16, [R1+0xe0] ;  /* 0x0000e00001107983 */ /* 0x000f220000300800 */
[----:B------:R-:W-:-:S02]  /*a630*/  IMAD R22, R2, c[0x0][0x190], RZ ;  /* 0x0000640002167a24 */ /* 0x000fc400078e02ff */
[----:B------:R-:W-:Y:S02]  /*a640*/  IMAD R17, R3, c[0x0][0x190], RZ ;  /* 0x0000640003117a24 */ /* 0x000fe400078e02ff */
[----:B------:R-:W-:Y:S01]  /*a650*/  IMAD R2, R4, c[0x0][0x190], RZ ;  /* 0x0000640004027a24 */ /* 0x000fe200078e02ff */
[----:B------:R-:W-:Y:S04]  /*a660*/  STL [R1+0x9c4], R22 ;  /* 0x0009c41601007387 */ /* 0x000fe80000100800 */
[----:B------:R-:W-:Y:S04]  /*a670*/  STL [R1+0x9c8], R17 ;  /* 0x0009c81101007387 */ /* 0x000fe80000100800 */
[----:B------:R2:W-:Y:S04]  /*a680*/  STL [R1+0x9cc], R2 ;  /* 0x0009cc0201007387 */ /* 0x0005e80000100800 */
[----:B------:R-:W4:Y:S04]  /*a690*/  LDL.LU R15, [R1+0xf0] ;  /* 0x0000f000010f7983 */ /* 0x000f280000300800 */
[----:B------:R-:W4:Y:S01]  /*a6a0*/  LDL.LU R14, [R1+0x138] ;  /* 0x00013800010e7983 */ /* 0x000f220000300800 */
[----:B0-----:R-:W-:Y:S01]  /*a6b0*/  IMAD.MOV R12, RZ, RZ, -c[0x0][0x188] ;  /* 0x80006200ff0c7624 */ /* 0x001fe200078e02ff */
[----:B--2---:R-:W-:-:S05]  /*a6c0*/  LEA R2, P2, R28, R18, 0x1 ;  /* 0x000000121c027211 */ /* 0x004fca00078408ff */
[----:B------:R3:W-:Y:S02]  /*a6d0*/  STL [R1+0x838], R2 ;  /* 0x0008380201007387 */ /* 0x0007e40000100800 */
[-C--:B---3--:R-:W-:Y:S02]  /*a6e0*/  LEA R2, P4, R10, R18.reuse, 0x1 ;  /* 0x000000120a027211 */ /* 0x088fe400078808ff */
[----:B----4-:R-:W-:-:S05]  /*a6f0*/  LEA R3, P3, R11, R18, 0x1 ;  /* 0x000000120b037211 */ /* 0x010fca00078608ff */
[----:B------:R0:W-:Y:S04]  /*a700*/  STL [R1+0x460], R3 ;  /* 0x0004600301007387 */ /* 0x0001e80000100800 */
[----:B------:R-:W2:Y:S01]  /*a710*/  LDL.LU R13, [R1+0x14c] ;  /* 0x00014c00010d7983 */ /* 0x000ea20000300800 */
[----:B0-----:R-:W-:-:S03]  /*a720*/  LEA R3, P5, R8, R18, 0x1 ;  /* 0x0000001208037211 */ /* 0x001fc600078a08ff */
[----:B------:R0:W-:Y:S01]  /*a730*/  STL [R1+0x468], R2 ;  /* 0x0004680201007387 */ /* 0x0001e20000100800 */
[----:B------:R-:W-:-:S03]  /*a740*/  IMAD R4, R12, 0x2, R9 ;  /* 0x000000020c047824 */ /* 0x000fc600078e0209 */
[----:B------:R1:W-:Y:S04]  /*a750*/  STL [R1+0x470], R3 ;  /* 0x0004700301007387 */ /* 0x0003e80000100800 */
[----:B------:R-:W3:Y:S01]  /*a760*/  LDL.LU R9, [R1+0x150] ;  /* 0x0001500001097983 */ /* 0x000ee20000300800 */
[-C--:B0-----:R-:W-:Y:S02]  /*a770*/  LEA R2, P6, R7, R18.reuse, 0x1 ;  /* 0x0000001207027211 */ /* 0x081fe400078c08ff */
[----:B-1----:R-:W-:-:S03]  /*a780*/  LEA R3, P0, R24, R18, 0x1 ;  /* 0x0000001218037211 */ /* 0x002fc600078008ff */
[----:B------:R0:W-:Y:S04]  /*a790*/  STL [R1+0x478], R2 ;  /* 0x0004780201007387 */ /* 0x0001e80000100800 */
[----:B------:R1:W-:Y:S04]  /*a7a0*/  STL [R1+0x480], R3 ;  /* 0x0004800301007387 */ /* 0x0003e80000100800 */
[----:B------:R-:W4:Y:S01]  /*a7b0*/  LDL.LU R12, [R1+0x194] ;  /* 0x00019400010c7983 */ /* 0x000f220000300800 */
[----:B0-----:R-:W-:Y:S02]  /*a7c0*/  LEA R2, P1, R29, R18, 0x1 ;  /* 0x000000121d027211 */ /* 0x001fe400078208ff */
[----:B-1----:R-:W-:-:S03]  /*a7d0*/  LEA.HI.X.SX32 R3, R28, R19, 0x1, P2 ;  /* 0x000000131c037211 */ /* 0x002fc600010f0eff */
[----:B------:R0:W-:Y:S04]  /*a7e0*/  STL [R1+0x488], R2 ;  /* 0x0004880201007387 */ /* 0x0001e80000100800 */
[----:B------:R1:W-:Y:S01]  /*a7f0*/  STL [R1+0x834], R3 ;  /* 0x0008340301007387 */ /* 0x0003e20000100800 */
[----:B0-----:R-:W-:Y:S02]  /*a800*/  LEA R2, P2, R27, R18, 0x1 ;  /* 0x000000121b027211 */ /* 0x001fe400078408ff */
[-C--:B-1----:R-:W-:Y:S02]  /*a810*/  LEA.HI.X.SX32 R3, R11, R19.reuse, 0x1, P3 ;  /* 0x000000130b037211 */ /* 0x082fe400018f0eff */
[----:B------:R-:W4:Y:S04]  /*a820*/  LDL.LU R11, [R1+0x190] ;  /* 0x00019000010b7983 */ /* 0x000f280000300800 */
[----:B------:R-:W-:Y:S04]  /*a830*/  STL [R1+0x490], R2 ;  /* 0x0004900201007387 */ /* 0x000fe80000100800 */
[----:B------:R0:W-:Y:S02]  /*a840*/  STL [R1+0x45c], R3 ;  /* 0x00045c0301007387 */ /* 0x0001e40000100800 */
[----:B0-----:R-:W-:-:S02]  /*a850*/  LEA.HI.X.SX32 R3, R10, R19, 0x1, P4 ;  /* 0x000000130a037211 */ /* 0x001fc400020f0eff */
[----:B------:R-:W4:Y:S01]  /*a860*/  LDL.LU R10, [R1+0x18c] ;  /* 0x00018c00010a7983 */ /* 0x000f220000300800 */
[----:B------:R-:W-:-:S05]  /*a870*/  LEA R2, P3, R20, R18, 0x1 ;  /* 0x0000001214027211 */ /* 0x000fca00078608ff */
[----:B------:R0:W-:Y:S04]  /*a880*/  STL [R1+0x498], R2 ;  /* 0x0004980201007387 */ /* 0x0001e80000100800 */
[----:B------:R1:W-:Y:S01]  /*a890*/  STL [R1+0x464], R3 ;  /* 0x0004640301007387 */ /* 0x0003e20000100800 */
[-C--:B0-----:R-:W-:Y:S02]  /*a8a0*/  LEA R2, P4, R23, R18.reuse, 0x1 ;  /* 0x0000001217027211 */ /* 0x081fe400078808ff */
[----:B-1----:R-:W-:Y:S02]  /*a8b0*/  LEA.HI.X.SX32 R3, R8, R19, 0x1, P5 ;  /* 0x0000001308037211 */ /* 0x002fe400028f0eff */
[----:B------:R-:W4:Y:S04]  /*a8c0*/  LDL.LU R8, [R1+0x188] ;  /* 0x0001880001087983 */ /* 0x000f280000300800 */
[----:B------:R0:W-:Y:S04]  /*a8d0*/  STL [R1+0x4a0], R2 ;  /* 0x0004a00201007387 */ /* 0x0001e80000100800 */
[----:B------:R1:W-:Y:S01]  /*a8e0*/  STL [R1+0x46c], R3 ;  /* 0x00046c0301007387 */ /* 0x0003e20000100800 */
[----:B0-----:R-:W-:-:S02]  /*a8f0*/  LEA R2, P5, R26, R18, 0x1 ;  /* 0x000000121a027211 */ /* 0x001fc400078a08ff */
[-C--:B-1----:R-:W-:Y:S02]  /*a900*/  LEA.HI.X.SX32 R3, R7, R19.reuse, 0x1, P6 ;  /* 0x0000001307037211 */ /* 0x082fe400030f0eff */
[----:B------:R-:W4:Y:S04]  /*a910*/  LDL.LU R7, [R1+0x184] ;  /* 0x0001840001077983 */ /* 0x000f280000300800 */
[----:B------:R-:W-:Y:S04]  /*a920*/  STL [R1+0x4a8], R2 ;  /* 0x0004a80201007387 */ /* 0x000fe80000100800 */
[----:B------:R0:W-:Y:S02]  /*a930*/  STL [R1+0x474], R3 ;  /* 0x0004740301007387 */ /* 0x0001e40000100800 */
[----:B0-----:R-:W-:-:S02]  /*a940*/  LEA.HI.X.SX32 R3, R24, R19, 0x1, P0 ;  /* 0x0000001318037211 */ /* 0x001fc400000f0eff */
[----:B------:R-:W4:Y:S01]  /*a950*/  LDL.LU R24, [R1+0x180] ;  /* 0x0001800001187983 */ /* 0x000f220000300800 */
[----:B------:R-:W-:-:S05]  /*a960*/  LEA R2, P6, R25, R18, 0x1 ;  /* 0x0000001219027211 */ /* 0x000fca00078c08ff */
[----:B------:R-:W-:Y:S04]  /*a970*/  STL [R1+0x4b0], R2 ;  /* 0x0004b00201007387 */ /* 0x000fe80000100800 */
[----:B------:R0:W-:Y:S02]  /*a980*/  STL [R1+0x47c], R3 ;  /* 0x00047c0301007387 */ /* 0x0001e40000100800 */
[----:B0-----:R-:W-:Y:S02]  /*a990*/  LEA.HI.X.SX32 R3, R29, R19, 0x1, P1 ;  /* 0x000000131d037211 */ /* 0x001fe400008f0eff */
        /* <DEDUP_REMOVED lines=16> */
[----:B--2---:R-:W-:-:S05]  /*aaa0*/  LEA R2, P3, R13, R18, 0x1 ;  /* 0x000000120d027211 */ /* 0x004fca00078608ff */
[----:B------:R-:W-:Y:S04]  /*aab0*/  STL [R1+0x4d0], R2 ;  /* 0x0004d00201007387 */ /* 0x000fe80000100800 */
[----:B------:R0:W-:Y:S02]  /*aac0*/  STL [R1+0x49c], R3 ;  /* 0x00049c0301007387 */ /* 0x0001e40000100800 */
[----:B0-----:R-:W-:Y:S02]  /*aad0*/  LEA.HI.X.SX32 R3, R26, R19, 0x1, P5 ;  /* 0x000000131a037211 */ /* 0x001fe400028f0eff */
[----:B------:R-:W2:Y:S01]  /*aae0*/  LDL.LU R26, [R1+0x16c] ;  /* 0x00016c00011a7983 */ /* 0x000ea20000300800 */
[----:B---3--:R-:W-:-:S05]  /*aaf0*/  LEA R2, P4, R9, R18, 0x1 ;  /* 0x0000001209027211 */ /* 0x008fca00078808ff */
[----:B------:R-:W-:Y:S04]  /*ab00*/  STL [R1+0x4d8], R2 ;  /* 0x0004d80201007387 */ /* 0x000fe80000100800 */
[----:B------:R0:W-:Y:S02]  /*ab10*/  STL [R1+0x4a4], R3 ;  /* 0x0004a40301007387 */ /* 0x0001e40000100800 */
[----:B0-----:R-:W-:Y:S02]  /*ab20*/  LEA.HI.X.SX32 R3, R25, R19, 0x1, P6 ;  /* 0x0000001319037211 */ /* 0x001fe400030f0eff */
[----:B------:R-:W3:Y:S01]  /*ab30*/  LDL.LU R25, [R1+0x168] ;  /* 0x0001680001197983 */ /* 0x000ee20000300800 */
[----:B----4-:R-:W-:-:S05]  /*ab40*/  LEA R2, P5, R12, R18, 0x1 ;  /* 0x000000120c027211 */ /* 0x010fca00078a08ff */
        /* <DEDUP_REMOVED lines=60> */
[----:B------:R-:W-:Y:S04]  /*af10*/  STL [R1+0x540], R2 ;  /* 0x0005400201007387 */ /* 0x000fe80000100800 */
[----:B------:R0:W-:Y:S02]  /*af20*/  STL [R1+0x50c], R3 ;  /* 0x00050c0301007387 */ /* 0x0001e40000100800 */
[----:B0-----:R-:W-:Y:S02]  /*af30*/  LEA.HI.X.SX32 R3, R27, R19, 0x1, P5 ;  /* 0x000000131b037211 */ /* 0x001fe400028f0eff */
[-C--:B------:R-:W-:Y:S01]  /*af40*/  LEA R2, P4, R15, R18.reuse, 0x1 ;  /* 0x000000120f027211 */ /* 0x080fe200078808ff */
[----:B------:R-:W4:Y:S04]  /*af50*/  LDL.LU R27, [R1+0x128] ;  /* 0x00012800011b7983 */ /* 0x000f280000300800 */
[----:B------:R0:W-:Y:S04]  /*af60*/  STL [R1+0x548], R2 ;  /* 0x0005480201007387 */ /* 0x0001e80000100800 */
[----:B------:R1:W-:Y:S04]  /*af70*/  STL [R1+0x514], R3 ;  /* 0x0005140301007387 */ /* 0x0003e80000100800 */
[----:B------:R-:W4:Y:S01]  /*af80*/  LDL.LU R21, [R1+0x124] ;  /* 0x0001240001157983 */ /* 0x000f220000300800 */
[----:B0-----:R-:W-:-:S02]  /*af90*/  LEA R2, P5, R14, R18, 0x1 ;  /* 0x000000120e027211 */ /* 0x001fc400078a08ff */
[----:B-1----:R-:W-:-:S03]  /*afa0*/  LEA.HI.X.SX32 R3, R20, R19, 0x1, P6 ;  /* 0x0000001314037211 */ /* 0x002fc600030f0eff */
[----:B------:R-:W-:Y:S04]  /*afb0*/  STL [R1+0x550], R2 ;  /* 0x0005500201007387 */ /* 0x000fe80000100800 */
[----:B------:R0:W-:Y:S02]  /*afc0*/  STL [R1+0x51c], R3 ;  /* 0x00051c0301007387 */ /* 0x0001e40000100800 */
[----:B0-----:R-:W-:Y:S02]  /*afd0*/  LEA.HI.X.SX32 R3, R23, R19, 0x1, P0 ;  /* 0x0000001317037211 */ /* 0x001fe400000f0eff */
[----:B------:R-:W4:Y:S01]  /*afe0*/  LDL.LU R23, [R1+0x120] ;  /* 0x0001200001177983 */ /* 0x000f220000300800 */
[----:B------:R-:W-:-:S05]  /*aff0*/  LEA R2, P6, R13, R18, 0x1 ;  /* 0x000000120d027211 */ /* 0x000fca00078c08ff */
[----:B------:R-:W-:Y:S04]  /*b000*/  STL [R1+0x558], R2 ;  /* 0x0005580201007387 */ /* 0x000fe80000100800 */
[----:B------:R0:W-:Y:S04]  /*b010*/  STL [R1+0x524], R3 ;  /* 0x0005240301007387 */ /* 0x0001e80000100800 */
[----:B------:R-:W4:Y:S01]  /*b020*/  LDL.LU R20, [R1+0x11c] ;  /* 0x00011c0001147983 */ /* 0x000f220000300800 */
[----:B0-----:R-:W-:Y:S02]  /*b030*/  LEA.HI.X.SX32 R3, R26, R19, 0x1, P1 ;  /* 0x000000131a037211 */ /* 0x001fe400008f0eff */
[----:B------:R-:W-:-:S05]  /*b040*/  LEA R2, P0, R9, R18, 0x1 ;  /* 0x0000001209027211 */ /* 0x000fca00078008ff */
[----:B------:R0:W-:Y:S04]  /*b050*/  STL [R1+0x560], R2 ;  /* 0x0005600201007387 */ /* 0x0001e80000100800 */
[----:B------:R1:W-:Y:S04]  /*b060*/  STL [R1+0x52c], R3 ;  /* 0x00052c0301007387 */ /* 0x0003e80000100800 */
[----:B------:R-:W4:Y:S01]  /*b070*/  LDL.LU R26, [R1+0x118] ;  /* 0x00011800011a7983 */ /* 0x000f220000300800 */
[----:B0-----:R-:W-:Y:S02]  /*b080*/  LEA R2, P1, R12, R18, 0x1 ;  /* 0x000000120c027211 */ /* 0x001fe400078208ff */
[----:B-1----:R-:W-:-:S03]  /*b090*/  LEA.HI.X.SX32 R3, R25, R19, 0x1, P2 ;  /* 0x0000001319037211 */ /* 0x002fc600010f0eff */
[----:B------:R-:W-:Y:S04]  /*b0a0*/  STL [R1+0x568], R2 ;  /* 0x0005680201007387 */ /* 0x000fe80000100800 */
[----:B------:R0:W-:Y:S04]  /*b0b0*/  STL [R1+0x534], R3 ;  /* 0x0005340301007387 */ /* 0x0001e80000100800 */
[----:B------:R-:W4:Y:S01]  /*b0c0*/  LDL.LU R25, [R1+0x114] ;  /* 0x0001140001197983 */ /* 0x000f220000300800 */
[----:B0-----:R-:W-:Y:S02]  /*b0d0*/  LEA.HI.X.SX32 R3, R16, R19, 0x1, P3 ;  /* 0x0000001310037211 */ /* 0x001fe400018f0eff */
[----:B------:R-:W-:-:S05]  /*b0e0*/  LEA R2, P2, R11, R18, 0x1 ;  /* 0x000000120b027211 */ /* 0x000fca00078408ff */
        /* <DEDUP_REMOVED lines=19> */
[----:B--2---:R-:W-:-:S05]  /*b220*/  LEA R2, P6, R24, R18, 0x1 ;  /* 0x0000001218027211 */ /* 0x004fca00078c08ff */
[----:B------:R-:W-:Y:S04]  /*b230*/  STL [R1+0x590], R2 ;  /* 0x0005900201007387 */ /* 0x000fe80000100800 */
[----:B------:R0:W-:Y:S04]  /*b240*/  STL [R1+0x55c], R3 ;  /* 0x00055c0301007387 */ /* 0x0001e80000100800 */
[----:B------:R-:W2:Y:S01]  /*b250*/  LDL.LU R9, [R1+0x100] ;  /* 0x0001000001097983 */ /* 0x000ea20000300800 */
[----:B0-----:R-:W-:Y:S02]  /*b260*/  LEA.HI.X.SX32 R3, R12, R19, 0x1, P1 ;  /* 0x000000130c037211 */ /* 0x001fe400008f0eff */
[----:B---3--:R-:W-:-:S05]  /*b270*/  LEA R2, P0, R29, R18, 0x1 ;  /* 0x000000121d027211 */ /* 0x008fca00078008ff */
[----:B------:R-:W-:Y:S04]  /*b280*/  STL [R1+0x598], R2 ;  /* 0x0005980201007387 */ /* 0x000fe80000100800 */
[----:B------:R0:W-:Y:S04]  /*b290*/  STL [R1+0x564], R3 ;  /* 0x0005640301007387 */ /* 0x0001e80000100800 */
[----:B------:R-:W3:Y:S01]  /*b2a0*/  LDL.LU R12, [R1+0xfc] ;  /* 0x0000fc00010c7983 */ /* 0x000ee20000300800 */
[----:B0-----:R-:W-:Y:S02]  /*b2b0*/  LEA.HI.X.SX32 R3, R11, R19, 0x1, P2 ;  /* 0x000000130b037211 */ /* 0x001fe400010f0eff */
[----:B----4-:R-:W-:-:S05]  /*b2c0*/  LEA R2, P1, R27, R18, 0x1 ;  /* 0x000000121b027211 */ /* 0x010fca00078208ff */
        /* <DEDUP_REMOVED lines=15> */
[----:B------:R0:W-:Y:S04]  /*b3c0*/  STL [R1+0x5b8], R2 ;  /* 0x0005b80201007387 */ /* 0x0001e80000100800 */
[----:B------:R-:W4:Y:S04]  /*b3d0*/  LDL.LU R7, [R1+0xe8] ;  /* 0x0000e80001077983 */ /* 0x000f280000300800 */
[----:B------:R1:W-:Y:S01]  /*b3e0*/  STL [R1+0x584], R3 ;  /* 0x0005840301007387 */ /* 0x0003e20000100800 */
        /* <DEDUP_REMOVED lines=13> */
[----:B------:R-:W4:Y:S01]  /*b4c0*/  LDL.LU R27, [R1+0xd4] ;  /* 0x0000d400011b7983 */ /* 0x000f220000300800 */
[----:B------:R-:W-:-:S03]  /*b4d0*/  LEA.HI.X.SX32 R17, R21, R19, 0x1, P2 ;  /* 0x0000001315117211 */ /* 0x000fc600010f0eff */
[----:B------:R-:W-:Y:S01]  /*b4e0*/  STL [R1+0x59c], R3 ;  /* 0x00059c0301007387 */ /* 0x000fe20000100800 */
[----:B0-----:R-:W-:-:S05]  /*b4f0*/  LEA R2, P1, R15, R18, 0x1 ;  /* 0x000000120f027211 */ /* 0x001fca00078208ff */
[----:B------:R0:W-:Y:S04]  /*b500*/  STL [R1+0x5d8], R2 ;  /* 0x0005d80201007387 */ /* 0x0001e80000100800 */
[----:B------:R-:W-:Y:S01]  /*b510*/  STL [R1+0x5a4], R17 ;  /* 0x0005a41101007387 */ /* 0x000fe20000100800 */
[----:B0-----:R-:W-:-:S03]  /*b520*/  LEA.HI.X.SX32 R2, R23, R19, 0x1, P3 ;  /* 0x0000001317027211 */ /* 0x001fc600018f0eff */
[----:B------:R-:W4:Y:S01]  /*b530*/  LDL.LU R23, [R1+0xd0] ;  /* 0x0000d00001177983 */ /* 0x000f220000300800 */
        /* <DEDUP_REMOVED lines=22> */
[----:B------:R1:W-:Y:S01]  /*b6a0*/  STL [R1+0x5cc], R2 ;  /* 0x0005cc0201007387 */ /* 0x0003e20000100800 */
[----:B------:R-:W-:Y:S02]  /*b6b0*/  LEA R16, P0, R10, R18, 0x1 ;  /* 0x000000120a107211 */ /* 0x000fe400078008ff */
[----:B0-----:R-:W-:-:S03]  /*b6c0*/  LEA.HI.X.SX32 R3, R15, R19, 0x1, P1 ;  /* 0x000000130f037211 */ /* 0x001fc600008f0eff */
[----:B------:R0:W-:Y:S04]  /*b6d0*/  STL [R1+0x608], R16 ;  /* 0x0006081001007387 */ /* 0x0001e80000100800 */
[----:B------:R-:W4:Y:S04]  /*b6e0*/  LDL.LU R25, [R1+0xbc] ;  /* 0x0000bc0001197983 */ /* 0x000f280000300800 */
[----:B------:R0:W-:Y:S01]  /*b6f0*/  STL [R1+0x5d4], R3 ;  /* 0x0005d40301007387 */ /* 0x0001e20000100800 */
[----:B-1----:R-:W-:-:S05]  /*b700*/  LEA R2, P1, R8, R18, 0x1 ;  /* 0x0000001208027211 */ /* 0x002fca00078208ff */
[----:B------:R1:W-:Y:S04]  /*b710*/  STL [R1+0x610], R2 ;  /* 0x0006100201007387 */ /* 0x0003e80000100800 */
[----:B0-----:R-:W4:Y:S01]  /*b720*/  LDL.LU R16, [R1+0xb8] ;  /* 0x0000b80001107983 */ /* 0x001f220000300800 */
[----:B------:R-:W-:Y:S02]  /*b730*/  LEA.HI.X.SX32 R3, R14, R19, 0x1, P2 ;  /* 0x000000130e037211 */ /* 0x000fe400010f0eff */
[----:B-1----:R-:W-:-:S03]  /*b740*/  LEA R2, P2, R7, R18, 0x1 ;  /* 0x0000001207027211 */ /* 0x002fc600078408ff */
[----:B------:R0:W-:Y:S04]  /*b750*/  STL [R1+0x5dc], R3 ;  /* 0x0005dc0301007387 */ /* 0x0001e80000100800 */
[----:B------:R1:W-:Y:S04]  /*b760*/  STL [R1+0x618], R2 ;  /* 0x0006180201007387 */ /* 0x0003e80000100800 */
[----:B------:R-:W4:Y:S01]  /*b770*/  LDL.LU R15, [R1+0xb4] ;  /* 0x0000b400010f7983 */ /* 0x000f220000300800 */
[----:B0-----:R-:W-:Y:S02]  /*b780*/  LEA.HI.X.SX32 R3, R13, R19, 0x1, P3 ;  /* 0x000000130d037211 */ /* 0x001fe400018f0eff */
        /* <DEDUP_REMOVED lines=9> */
[----:B0-----:R-:W-:-:S05]  /*b820*/  LEA.HI.X.SX32 R3, R12, R19, 0x1, P5 ;  /* 0x000000130c037211 */ /* 0x001fca00028f0eff */
[----:B------:R0:W-:Y:S01]  /*b830*/  STL [R1+0x5f4], R3 ;  /* 0x0005f40301007387 */ /* 0x0001e20000100800 */
[----:B-1----:R-:W-:-:S05]  /*b840*/  LEA R2, P5, R27, R18, 0x1 ;  /* 0x000000121b027211 */ /* 0x002fca00078a08ff */
[----:B------:R-:W-:Y:S04]  /*b850*/  STL [R1+0x630], R2 ;  /* 0x0006300201007387 */ /* 0x000fe80000100800 */
[----:B------:R-:W4:Y:S01]  /*b860*/  LDL.LU R9, [R1+0xa0] ;  /* 0x0000a00001097983 */ /* 0x000f220000300800 */
[----:B0-----:R-:W-:-:S05]  /*b870*/  LEA.HI.X.SX32 R3, R11, R19, 0x1, P6 ;  /* 0x000000130b037211 */ /* 0x001fca00030f0eff */
        /* <DEDUP_REMOVED lines=10> */
[----:B------:R1:W-:Y:S04]  /*b920*/  STL [R1+0x60c], R3 ;  /* 0x00060c0301007387 */ /* 0x0003e80000100800 */
[----:B------:R-:W4:Y:S01]  /*b930*/  LDL.LU R10, [R1+0x88] ;  /* 0x00008800010a7983 */ /* 0x000f220000300800 */
[----:B0-----:R-:W-:Y:S02]  /*b940*/  LEA R2, P1, R21, R18, 0x1 ;  /* 0x0000001215027211 */ /* 0x001fe400078208ff */
[----:B-1----:R-:W-:-:S03]  /*b950*/  LEA.HI.X.SX32 R3, R7, R19, 0x1, P2 ;  /* 0x0000001307037211 */ /* 0x002fc600010f0eff */
[----:B------:R-:W-:Y:S04]  /*b960*/  STL [R1+0x648], R2 ;  /* 0x0006480201007387 */ /* 0x000fe80000100800 */
[----:B------:R-:W4:Y:S04]  /*b970*/  LDL.LU R7, [R1+0x84] ;  /* 0x0000840001077983 */ /* 0x000f280000300800 */
[----:B------:R0:W-:Y:S02]  /*b980*/  STL [R1+0x614], R3 ;  /* 0x0006140301007387 */ /* 0x0001e40000100800 */
[----:B0-----:R-:W-:-:S02]  /*b990*/  LEA.HI.X.SX32 R3, R24, R19, 0x1, P3 ;  /* 0x0000001318037211 */ /* 0x001fc400018f0eff */
[----:B--2---:R-:W-:-:S05]  /*b9a0*/  LEA R2, P2, R20, R18, 0x1 ;  /* 0x0000001214027211 */ /* 0x004fca00078408ff */
[----:B------:R3:W-:Y:S04]  /*b9b0*/  STL [R1+0x650], R2 ;  /* 0x0006500201007387 */ /* 0x0007e80000100800 */
[----:B------:R-:W2:Y:S04]  /*b9c0*/  LDL.LU R24, [R1+0x7c] ;  /* 0x00007c0001187983 */ /* 0x000ea80000300800 */
[----:B------:R0:W-:Y:S01]  /*b9d0*/  STL [R1+0x61c], R3 ;  /* 0x00061c0301007387 */ /* 0x0001e20000100800 */
[----:B---3--:R-:W-:Y:S02]  /*b9e0*/  LEA R2, P3, R26, R18, 0x1 ;  /* 0x000000121a027211 */ /* 0x008fe400078608ff */
[----:B0-----:R-:W-:-:S03]  /*b9f0*/  LEA.HI.X.SX32 R3, R29, R19, 0x1, P4 ;  /* 0x000000131d037211 */ /* 0x001fc600020f0eff */
[----:B------:R-:W-:Y:S04]  /*ba00*/  STL [R1+0x658], R2 ;  /* 0x0006580201007387 */ /* 0x000fe80000100800 */
[----:B------:R-:W3:Y:S04]  /*ba10*/  LDL.LU R29, [R1+0x74] ;  /* 0x00007400011d7983 */ /* 0x000ee80000300800 */
[----:B------:R0:W-:Y:S02]  /*ba20*/  STL [R1+0x624], R3 ;  /* 0x0006240301007387 */ /* 0x0001e40000100800 */
[----:B0-----:R-:W-:-:S02]  /*ba30*/  LEA.HI.X.SX32 R3, R27, R19, 0x1, P5 ;  /* 0x000000131b037211 */ /* 0x001fc400028f0eff */
[----:B------:R-:W3:Y:S01]  /*ba40*/  LDL.LU R27, [R1+0x70] ;  /* 0x00007000011b7983 */ /* 0x000ee20000300800 */
[----:B----4-:R-:W-:-:S05]  /*ba50*/  LEA R2, P4, R25, R18, 0x1 ;  /* 0x0000001219027211 */ /* 0x010fca00078808ff */
[----:B------:R-:W-:Y:S04]  /*ba60*/  STL [R1+0x660], R2 ;  /* 0x0006600201007387 */ /* 0x000fe80000100800 */
[----:B------:R0:W-:Y:S02]  /*ba70*/  STL [R1+0x62c], R3 ;  /* 0x00062c0301007387 */ /* 0x0001e40000100800 */
[----:B0-----:R-:W-:Y:S02]  /*ba80*/  LEA.HI.X.SX32 R3, R23, R19, 0x1, P6 ;  /* 0x0000001317037211 */ /* 0x001fe400030f0eff */
[----:B------:R-:W4:Y:S01]  /*ba90*/  LDL.LU R23, [R1+0x6c] ;  /* 0x00006c0001177983 */ /* 0x000f220000300800 */
        /* <DEDUP_REMOVED lines=8> */
[----:B0-----:R-:W4:Y:S01]  /*bb20*/  LDL.LU R3, [R1+0x64] ;  /* 0x0000640001037983 */ /* 0x001f220000300800 */
[----:B------:R-:W-:Y:S02]  /*bb30*/  LEA R17, P0, R14, R18, 0x1 ;  /* 0x000000120e117211 */ /* 0x000fe400078008ff */
[----:B------:R-:W-:-:S03]  /*bb40*/  LEA.HI.X.SX32 R2, R21, R19, 0x1, P1 ;  /* 0x0000001315027211 */ /* 0x000fc600008f0eff */
[----:B------:R0:W-:Y:S04]  /*bb50*/  STL [R1+0x678], R17 ;  /* 0x0006781101007387 */ /* 0x0001e80000100800 */
[----:B------:R-:W-:Y:S01]  /*bb60*/  STL [R1+0x644], R2 ;  /* 0x0006440201007387 */ /* 0x000fe20000100800 */
[----:B0-----:R-:W-:-:S05]  /*bb70*/  LEA R17, P1, R13, R18, 0x1 ;  /* 0x000000120d117211 */ /* 0x001fca00078208ff */
[----:B------:R0:W-:Y:S01]  /*bb80*/  STL [R1+0x680], R17 ;  /* 0x0006801101007387 */ /* 0x0001e20000100800 */
[----:B------:R-:W-:-:S03]  /*bb90*/  LEA.HI.X.SX32 R20, R20, R19, 0x1, P2 ;  /* 0x0000001314147211 */ /* 0x000fc600010f0eff */
[----:B0-----:R-:W4:Y:S01]  /*bba0*/  LDL.LU R17, [R1+0x60] ;  /* 0x0000600001117983 */ /* 0x001f220000300800 */
[----:B------:R-:W-:Y:S02]  /*bbb0*/  LEA.HI.X.SX32 R21, R26, R19, 0x1, P3 ;  /* 0x000000131a157211 */ /* 0x000fe400018f0eff */
[-C--:B------:R-:W-:Y:S01]  /*bbc0*/  LEA R2, P2, R9, R18.reuse, 0x1 ;  /* 0x0000001209027211 */ /* 0x080fe200078408ff */
[----:B------:R0:W-:Y:S04]  /*bbd0*/  STL [R1+0x64c], R20 ;  /* 0x00064c1401007387 */ /* 0x0001e80000100800 */
[----:B------:R1:W-:Y:S04]  /*bbe0*/  STL [R1+0x688], R2 ;  /* 0x0006880201007387 */ /* 0x0003e80000100800 */
[----:B------:R-:W-:Y:S04]  /*bbf0*/  STL [R1+0x654], R21 ;  /* 0x0006541501007387 */ /* 0x000fe80000100800 */
[----:B------:R-:W4:Y:S01]  /*bc00*/  LDL.LU R22, [R1+0x5c] ;  /* 0x00005c0001167983 */ /* 0x000f220000300800 */
[----:B0-----:R-:W-:-:S02]  /*bc10*/  LEA R20, P3, R12, R18, 0x1 ;  /* 0x000000120c147211 */ /* 0x001fc400078608ff */
[----:B-1----:R-:W-:-:S03]  /*bc20*/  LEA.HI.X.SX32 R2, R25, R19, 0x1, P4 ;  /* 0x0000001319027211 */ /* 0x002fc600020f0eff */
[----:B------:R0:W-:Y:S04]  /*bc30*/  STL [R1+0x690], R20 ;  /* 0x0006901401007387 */ /* 0x0001e80000100800 */
[----:B------:R1:W-:Y:S01]  /*bc40*/  STL [R1+0x65c], R2 ;  /* 0x00065c0201007387 */ /* 0x0003e20000100800 */
[----:B------:R-:W-:Y:S02]  /*bc50*/  LEA.HI.X.SX32 R16, R16, R19, 0x1, P5 ;  /* 0x0000001310107211 */ /* 0x000fe400028f0eff */
[----:B0-----:R-:W-:-:S05]  /*bc60*/  LEA R20, P4, R11, R18, 0x1 ;  /* 0x000000120b147211 */ /* 0x001fca00078808ff */
[----:B------:R-:W-:Y:S04]  /*bc70*/  STL [R1+0x698], R20 ;  /* 0x0006981401007387 */ /* 0x000fe80000100800 */
[----:B------:R-:W4:Y:S04]  /*bc80*/  LDL.LU R21, [R1+0x54] ;  /* 0x0000540001157983 */ /* 0x000f280000300800 */
[----:B------:R0:W-:Y:S01]  /*bc90*/  STL [R1+0x664], R16 ;  /* 0x0006641001007387 */ /* 0x0001e20000100800 */
[----:B-1----:R-:W-:Y:S02]  /*bca0*/  LEA R2, P5, R10, R18, 0x1 ;  /* 0x000000120a027211 */ /* 0x002fe400078a08ff */
[----:B0-----:R-:W-:-:S03]  /*bcb0*/  LEA.HI.X.SX32 R16, R15, R19, 0x1, P6 ;  /* 0x000000130f107211 */ /* 0x001fc600030f0eff */
[----:B------:R0:W-:Y:S04]  /*bcc0*/  STL [R1+0x6a0], R2 ;  /* 0x0006a00201007387 */ /* 0x0001e80000100800 */
[----:B------:R-:W-:Y:S04]  /*bcd0*/  STL [R1+0x66c], R16 ;  /* 0x00066c1001007387 */ /* 0x000fe80000100800 */
[----:B------:R-:W4:Y:S01]  /*bce0*/  LDL.LU R20, [R1+0x50] ;  /* 0x0000500001147983 */ /* 0x000f220000300800 */
[----:B0-----:R-:W-:Y:S02]  /*bcf0*/  LEA.HI.X.SX32 R2, R14, R19, 0x1, P0 ;  /* 0x000000130e027211 */ /* 0x001fe400000f0eff */
[----:B------:R-:W-:-:S05]  /*bd00*/  LEA R15, P6, R7, R18, 0x1 ;  /* 0x00000012070f7211 */ /* 0x000fca00078c08ff */
[----:B------:R-:W-:Y:S04]  /*bd10*/  STL [R1+0x6a8], R15 ;  /* 0x0006a80f01007387 */ /* 0x000fe80000100800 */
[----:B------:R3:W-:Y:S01]  /*bd20*/  STL [R1+0x674], R2 ;  /* 0x0006740201007387 */ /* 0x0007e20000100800 */
[----:B------:R-:W-:Y:S02]  /*bd30*/  LEA.HI.X.SX32 R13, R13, R19, 0x1, P1 ;  /* 0x000000130d0d7211 */ /* 0x000fe400008f0eff */
[----:B--2---:R-:W-:-:S05]  /*bd40*/  LEA R14, P0, R24, R18, 0x1 ;  /* 0x00000012180e7211 */ /* 0x004fca00078008ff */
[----:B------:R-:W-:Y:S04]  /*bd50*/  STL [R1+0x6b0], R14 ;  /* 0x0006b00e01007387 */ /* 0x000fe80000100800 */
[----:B------:R-:W2:Y:S04]  /*bd60*/  LDL.LU R26, [R1+0x4c] ;  /* 0x00004c00011a7983 */ /* 0x000ea80000300800 */
[----:B------:R0:W-:Y:S01]  /*bd70*/  STL [R1+0x67c], R13 ;  /* 0x00067c0d01007387 */ /* 0x0001e20000100800 */
[----:B---3--:R-:W-:Y:S02]  /*bd80*/  LEA R2, P1, R29, R18, 0x1 ;  /* 0x000000121d027211 */ /* 0x008fe400078208ff */
[----:B0-----:R-:W-:-:S03]  /*bd90*/  LEA.HI.X.SX32 R13, R9, R19, 0x1, P2 ;  /* 0x00000013090d7211 */ /* 0x001fc600010f0eff */
[----:B------:R0:W-:Y:S04]  /*bda0*/  STL [R1+0x6b8], R2 ;  /* 0x0006b80201007387 */ /* 0x0001e80000100800 */
[----:B------:R-:W-:Y:S04]  /*bdb0*/  STL [R1+0x684], R13 ;  /* 0x0006840d01007387 */ /* 0x000fe80000100800 */
[----:B------:R-:W3:Y:S01]  /*bdc0*/  LDL.LU R25, [R1+0x48] ;  /* 0x0000480001197983 */ /* 0x000ee20000300800 */
[----:B0-----:R-:W-:Y:S02]  /*bdd0*/  LEA.HI.X.SX32 R2, R12, R19, 0x1, P3 ;  /* 0x000000130c027211 */ /* 0x001fe400018f0eff */
[----:B------:R-:W-:-:S05]  /*bde0*/  LEA R9, P2, R27, R18, 0x1 ;  /* 0x000000121b097211 */ /* 0x000fca00078408ff */
[----:B------:R0:W-:Y:S04]  /*bdf0*/  STL [R1+0x6c0], R9 ;  /* 0x0006c00901007387 */ /* 0x0001e80000100800 */
[----:B------:R1:W-:Y:S01]  /*be00*/  STL [R1+0x68c], R2 ;  /* 0x00068c0201007387 */ /* 0x0003e20000100800 */
[----:B0-----:R-:W-:Y:S02]  /*be10*/  LEA.HI.X.SX32 R9, R11, R19, 0x1, P4 ;  /* 0x000000130b097211 */ /* 0x001fe400020f0eff */
[----:B----4-:R-:W-:-:S05]  /*be20*/  LEA R12, P3, R23, R18, 0x1 ;  /* 0x00000012170c7211 */ /* 0x010fca00078608ff */
[----:B------:R-:W-:Y:S04]  /*be30*/  STL [R1+0x6c8], R12 ;  /* 0x0006c80c01007387 */ /* 0x000fe80000100800 */
[----:B------:R-:W4:Y:S01]  /*be40*/  LDL.LU R16, [R1+0x44] ;  /* 0x0000440001107983 */ /* 0x000f220000300800 */
[----:B-1----:R-:W-:-:S03]  /*be50*/  LEA R2, P4, R8, R18, 0x1 ;  /* 0x0000001208027211 */ /* 0x002fc600078808ff */
[----:B------:R0:W-:Y:S04]  /*be60*/  STL [R1+0x694], R9 ;  /* 0x0006940901007387 */ /* 0x0001e80000100800 */
[----:B------:R1:W-:Y:S04]  /*be70*/  STL [R1+0x6d0], R2 ;  /* 0x0006d00201007387 */ /* 0x0003e80000100800 */
[----:B------:R-:W4:Y:S01]  /*be80*/  LDL.LU R15, [R1+0x40] ;  /* 0x00004000010f7983 */ /* 0x000f220000300800 */
[----:B0-----:R-:W-:-:S05]  /*be90*/  LEA.HI.X.SX32 R9, R10, R19, 0x1, P5 ;  /* 0x000000130a097211 */ /* 0x001fca00028f0eff */
[----:B------:R0:W-:Y:S04]  /*bea0*/  STL [R1+0x69c], R9 ;  /* 0x00069c0901007387 */ /* 0x0001e80000100800 */
[----:B------:R-:W4:Y:S01]  /*beb0*/  LDL.LU R14, [R1+0x3c] ;  /* 0x00003c00010e7983 */ /* 0x000f220000300800 */
[----:B-1----:R-:W-:Y:S02]  /*bec0*/  LEA R2, P5, R3, R18, 0x1 ;  /* 0x0000001203027211 */ /* 0x002fe400078a08ff */
[----:B------:R-:W-:-:S03]  /*bed0*/  LEA.HI.X.SX32 R7, R7, R19, 0x1, P6 ;  /* 0x0000001307077211 */ /* 0x000fc600030f0eff */
[----:B------:R-:W-:Y:S04]  /*bee0*/  STL [R1+0x6d8], R2 ;  /* 0x0006d80201007387 */ /* 0x000fe80000100800 */
[----:B------:R-:W4:Y:S04]  /*bef0*/  LDL.LU R13, [R1+0x38] ;  /* 0x00003800010d7983 */ /* 0x000f280000300800 */
[----:B------:R1:W-:Y:S04]  /*bf00*/  STL [R1+0x6a4], R7 ;  /* 0x0006a40701007387 */ /* 0x0003e80000100800 */
[----:B0-----:R-:W4:Y:S01]  /*bf10*/  LDL.LU R9, [R1+0x34] ;  /* 0x0000340001097983 */ /* 0x001f220000300800 */
[----:B-1----:R-:W-:-:S02]  /*bf20*/  LEA.HI.X.SX32 R7, R24, R19, 0x1, P0 ;  /* 0x0000001318077211 */ /* 0x002fc400000f0eff */
[----:B------:R-:W-:-:S05]  /*bf30*/  LEA R2, P6, R17, R18, 0x1 ;  /* 0x0000001211027211 */ /* 0x000fca00078c08ff */
[----:B------:R0:W-:Y:S04]  /*bf40*/  STL [R1+0x6e0], R2 ;  /* 0x0006e00201007387 */ /* 0x0001e80000100800 */
[----:B------:R-:W4:Y:S04]  /*bf50*/  LDL.LU R12, [R1+0x30] ;  /* 0x00003000010c7983 */ /* 0x000f280000300800 */
[----:B------:R1:W-:Y:S04]  /*bf60*/  STL [R1+0x6ac], R7 ;  /* 0x0006ac0701007387 */ /* 0x0003e80000100800 */
[----:B------:R-:W4:Y:S01]  /*bf70*/  LDL.LU R11, [R1+0x2c] ;  /* 0x00002c00010b7983 */ /* 0x000f220000300800 */
[----:B0-----:R-:W-:-:S02]  /*bf80*/  LEA R2, P0, R22, R18, 0x1 ;  /* 0x0000001216027211 */ /* 0x001fc400078008ff */
[----:B------:R-:W-:-:S03]  /*bf90*/  LEA.HI.X.SX32 R10, R29, R19, 0x1, P1 ;  /* 0x000000131d0a7211 */ /* 0x000fc600008f0eff */
[----:B------:R-:W-:Y:S04]  /*bfa0*/  STL [R1+0x6e8], R2 ;  /* 0x0006e80201007387 */ /* 0x000fe80000100800 */
[----:B-1----:R-:W4:Y:S04]  /*bfb0*/  LDL.LU R7, [R1+0x24] ;  /* 0x0000240001077983 */ /* 0x002f280000300800 */
[----:B------:R0:W-:Y:S04]  /*bfc0*/  STL [R1+0x6b4], R10 ;  /* 0x0006b40a01007387 */ /* 0x0001e80000100800 */
[----:B------:R-:W4:Y:S01]  /*bfd0*/  LDL.LU R29, [R1+0x20] ;  /* 0x00002000011d7983 */ /* 0x000f220000300800 */
[----:B0-----:R-:W-:-:S02]  /*bfe0*/  LEA.HI.X.SX32 R10, R27, R19, 0x1, P2 ;  /* 0x000000131b0a7211 */ /* 0x001fc400010f0eff */
[----:B------:R-:W-:-:S05]  /*bff0*/  LEA R2, P1, R21, R18, 0x1 ;  /* 0x0000001215027211 */ /* 0x000fca00078208ff */
[----:B------:R0:W-:Y:S04]  /*c000*/  STL [R1+0x6f0], R2 ;  /* 0x0006f00201007387 */ /* 0x0001e80000100800 */
[----:B------:R-:W4:Y:S04]  /*c010*/  LDL.LU R27, [R1+0x18] ;  /* 0x00001800011b7983 */ /* 0x000f280000300800 */
[----:B------:R1:W-:Y:S04]  /*c020*/  STL [R1+0x6bc], R10 ;  /* 0x0006bc0a01007387 */ /* 0x0003e80000100800 */
[----:B------:R-:W4:Y:S01]  /*c030*/  LDL.LU R24, [R1+0x14] ;  /* 0x0000140001187983 */ /* 0x000f220000300800 */
[----:B0-----:R-:W-:-:S02]  /*c040*/  LEA R2, P2, R20, R18, 0x1 ;  /* 0x0000001214027211 */ /* 0x001fc400078408ff */
[----:B-1----:R-:W-:-:S03]  /*c050*/  LEA.HI.X.SX32 R10, R23, R19, 0x1, P3 ;  /* 0x00000013170a7211 */ /* 0x002fc600018f0eff */
[----:B------:R-:W-:Y:S04]  /*c060*/  STL [R1+0x6f8], R2 ;  /* 0x0006f80201007387 */ /* 0x000fe80000100800 */
[----:B------:R-:W4:Y:S04]  /*c070*/  LDL.LU R23, [R1+0x10] ;  /* 0x0000100001177983 */ /* 0x000f280000300800 */
[----:B------:R0:W-:Y:S04]  /*c080*/  STL [R1+0x6c4], R10 ;  /* 0x0006c40a01007387 */ /* 0x0001e80000100800 */
[----:B------:R-:W4:Y:S01]  /*c090*/  LDL.LU R28, [R1+0xc] ;  /* 0x00000c00011c7983 */ /* 0x000f220000300800 */
[----:B0-----:R-:W-:-:S02]  /*c0a0*/  LEA.HI.X.SX32 R10, R8, R19, 0x1, P4 ;  /* 0x00000013080a7211 */ /* 0x001fc400020f0eff */
[----:B--2---:R-:W-:-:S05]  /*c0b0*/  LEA R2, P3, R26, R18, 0x1 ;  /* 0x000000121a027211 */ /* 0x004fca00078608ff */
[----:B------:R-:W-:Y:S04]  /*c0c0*/  STL [R1+0x700], R2 ;  /* 0x0007000201007387 */ /* 0x000fe80000100800 */
[----:B------:R-:W2:Y:S04]  /*c0d0*/  LDL.LU R8, [R1+0x8] ;  /* 0x0000080001087983 */ /* 0x000ea80000300800 */
[----:B------:R0:W-:Y:S04]  /*c0e0*/  STL [R1+0x6cc], R10 ;  /* 0x0006cc0a01007387 */ /* 0x0001e80000100800 */
[----:B0-----:R-:W2:Y:S01]  /*c0f0*/  LDL.LU R10, [R1+0x4] ;  /* 0x00000400010a7983 */ /* 0x001ea20000300800 */
[----:B---3--:R-:W-:-:S05]  /*c100*/  LEA R2, P4, R25, R18, 0x1 ;  /* 0x0000001219027211 */ /* 0x008fca00078808ff */
[----:B------:R0:W-:Y:S02]  /*c110*/  STL [R1+0x708], R2 ;  /* 0x0007080201007387 */ /* 0x0001e40000100800 */
[-C--:B0-----:R-:W-:Y:S02]  /*c120*/  LEA.HI.X.SX32 R2, R3, R19.reuse, 0x1, P5 ;  /* 0x0000001303027211 */ /* 0x081fe400028f0eff */
[----:B------:R-:W3:Y:S01]  /*c130*/  LDL.LU R3, [R1] ;  /* 0x0000000001037983 */ /* 0x000ee20000300800 */
[----:B------:R-:W-:-:S03]  /*c140*/  LEA.HI.X.SX32 R17, R17, R19, 0x1, P6 ;  /* 0x0000001311117211 */ /* 0x000fc600030f0eff */
[----:B------:R4:W-:Y:S01]  /*c150*/  STL [R1+0x6d4], R2 ;  /* 0x0006d40201007387 */ /* 0x0009e20000100800 */
[-C--:B------:R-:W-:Y:S02]  /*c160*/  LEA.HI.X.SX32 R22, R22, R19.reuse, 0x1, P0 ;  /* 0x0000001316167211 */ /* 0x080fe400000f0eff */
[----:B------:R-:W-:Y:S02]  /*c170*/  LEA.HI.X.SX32 R21, R21, R19, 0x1, P1 ;  /* 0x0000001315157211 */ /* 0x000fe400008f0eff */
[----:B----4-:R-:W-:-:S05]  /*c180*/  LEA R2, P5, R16, R18, 0x1 ;  /* 0x0000001210027211 */ /* 0x010fca00078a08ff */
[----:B------:R0:W-:Y:S04]  /*c190*/  STL [R1+0x710], R2 ;  /* 0x0007100201007387 */ /* 0x0001e80000100800 */
[----:B0-----:R-:W4:Y:S04]  /*c1a0*/  LDL.LU R2, [R1+0x9cc] ;  /* 0x0009cc0001027983 */ /* 0x001f280000300800 */
[----:B------:R0:W-:Y:S02]  /*c1b0*/  STL [R1+0x6dc], R17 ;  /* 0x0006dc1101007387 */ /* 0x0001e40000100800 */
[----:B0-----:R-:W-:-:S05]  /*c1c0*/  LEA R17, P6, R15, R18, 0x1 ;  /* 0x000000120f117211 */ /* 0x001fca00078c08ff */
[----:B------:R0:W-:Y:S04]  /*c1d0*/  STL [R1+0x718], R17 ;  /* 0x0007181101007387 */ /* 0x0001e80000100800 */
[----:B0-----:R-:W2:Y:S04]  /*c1e0*/  LDL.LU R17, [R1+0x9c8] ;  /* 0x0009c80001117983 */ /* 0x001ea80000300800 */
[----:B------:R0:W-:Y:S02]  /*c1f0*/  STL [R1+0x6e4], R22 ;  /* 0x0006e41601007387 */ /* 0x0001e40000100800 */
[----:B0-----:R-:W-:-:S05]  /*c200*/  LEA R22, P0, R14, R18, 0x1 ;  /* 0x000000120e167211 */ /* 0x001fca00078008ff */
[----:B------:R0:W-:Y:S01]  /*c210*/  STL [R1+0x720], R22 ;  /* 0x0007201601007387 */ /* 0x0001e20000100800 */
[----:B------:R-:W-:-:S03]  /*c220*/  LEA.HI.X.SX32 R20, R20, R19, 0x1, P2 ;  /* 0x0000001314147211 */ /* 0x000fc600010f0eff */
[----:B0-----:R-:W2:Y:S04]  /*c230*/  LDL.LU R22, [R1+0x9c4] ;  /* 0x0009c40001167983 */ /* 0x001ea80000300800 */
[----:B------:R0:W-:Y:S02]  /*c240*/  STL [R1+0x6ec], R21 ;  /* 0x0006ec1501007387 */ /* 0x0001e40000100800 */
[----:B0-----:R-:W-:-:S05]  /*c250*/  LEA R21, P1, R13, R18, 0x1 ;  /* 0x000000120d157211 */ /* 0x001fca00078208ff */
[----:B------:R0:W-:Y:S01]  /*c260*/  STL [R1+0x728], R21 ;  /* 0x0007281501007387 */ /* 0x0001e20000100800 */
[----:B------:R-:W-:-:S03]  /*c270*/  LEA.HI.X.SX32 R26, R26, R19, 0x1, P3 ;  /* 0x000000131a1a7211 */ /* 0x000fc600018f0eff */
[----:B0-----:R-:W3:Y:S04]  /*c280*/  LDL.LU R21, [R1+0x9c0] ;  /* 0x0009c00001157983 */ /* 0x001ee80000300800 */
        /* <DEDUP_REMOVED lines=9> */
[----:B0-----:R-:W4:Y:S04]  /*c320*/  LDL.LU R26, [R1+0x9b8] ;  /* 0x0009b800011a7983 */ /* 0x001f280000300800 */
        /* <DEDUP_REMOVED lines=36> */
[----:B--2---:R-:W-:-:S05]  /*c570*/  LEA R11, P4, R8, R18, 0x1 ;  /* 0x00000012080b7211 */ /* 0x004fca00078808ff */
[----:B------:R0:W-:Y:S01]  /*c580*/  STL [R1+0x778], R11 ;  /* 0x0007780b01007387 */ /* 0x0001e20000100800 */
[----:B------:R-:W-:-:S03]  /*c590*/  LEA.HI.X.SX32 R29, R29, R19, 0x1, P6 ;  /* 0x000000131d1d7211 */ /* 0x000fc600030f0eff */
[----:B0-----:R-:W2:Y:S04]  /*c5a0*/  LDL.LU R11, [R1+0x998] ;  /* 0x00099800010b7983 */ /* 0x001ea80000300800 */
[----:B------:R0:W-:Y:S02]  /*c5b0*/  STL [R1+0x744], R7 ;  /* 0x0007440701007387 */ /* 0x0001e40000100800 */
[----:B0-----:R-:W-:-:S05]  /*c5c0*/  LEA R7, P5, R10, R18, 0x1 ;  /* 0x000000120a077211 */ /* 0x001fca00078a08ff */
[----:B------:R0:W-:Y:S04]  /*c5d0*/  STL [R1+0x780], R7 ;  /* 0x0007800701007387 */ /* 0x0001e80000100800 */
[----:B0-----:R-:W2:Y:S04]  /*c5e0*/  LDL.LU R7, [R1+0x994] ;  /* 0x0009940001077983 */ /* 0x001ea80000300800 */
[----:B------:R3:W-:Y:S02]  /*c5f0*/  STL [R1+0x74c], R29 ;  /* 0x00074c1d01007387 */ /* 0x0007e40000100800 */
[----:B---3--:R-:W-:-:S05]  /*c600*/  LEA R29, P6, R3, R18, 0x1 ;  /* 0x00000012031d7211 */ /* 0x008fca00078c08ff */
[----:B------:R0:W-:Y:S04]  /*c610*/  STL [R1+0x788], R29 ;  /* 0x0007881d01007387 */ /* 0x0001e80000100800 */
[----:B0-----:R-:W3:Y:S01]  /*c620*/  LDL.LU R29, [R1+0x990] ;  /* 0x00099000011d7983 */ /* 0x001ee20000300800 */
[----:B------:R-:W-:-:S05]  /*c630*/  LEA.HI.X.SX32 R27, R27, R19, 0x1, P0 ;  /* 0x000000131b1b7211 */ /* 0x000fca00000f0eff */
        /* <DEDUP_REMOVED lines=14> */
[-C--:B------:R-:W-:Y:S02]  /*c720*/  LEA.HI.X.SX32 R28, R28, R19.reuse, 0x1, P3 ;  /* 0x000000131c1c7211 */ /* 0x080fe400018f0eff */
[----:B------:R-:W-:-:S03]  /*c730*/  LEA.HI.X.SX32 R8, R8, R19, 0x1, P4 ;  /* 0x0000001308087211 */ /* 0x000fc600020f0eff */
[----:B------:R3:W-:Y:S02]  /*c740*/  STL [R1+0x76c], R28 ;  /* 0x00076c1c01007387 */ /* 0x0007e40000100800 */
[----:B---3--:R-:W-:-:S05]  /*c750*/  LEA R28, P3, R23, R18, 0x1 ;  /* 0x00000012171c7211 */ /* 0x008fca00078608ff */
[----:B------:R0:W-:Y:S04]  /*c760*/  STL [R1+0x7a8], R28 ;  /* 0x0007a81c01007387 */ /* 0x0001e80000100800 */
[----:B0-----:R-:W3:Y:S04]  /*c770*/  LDL.LU R28, [R1+0x19c] ;  /* 0x00019c00011c7983 */ /* 0x001ee80000300800 */
[----:B------:R2:W-:Y:S02]  /*c780*/  STL [R1+0x774], R8 ;  /* 0x0007740801007387 */ /* 0x0005e40000100800 */
[----:B--2---:R-:W-:-:S05]  /*c790*/  LEA R8, P4, R7, R18, 0x1 ;  /* 0x0000001207087211 */ /* 0x004fca00078808ff */
[----:B------:R0:W-:Y:S04]  /*c7a0*/  STL [R1+0x7b0], R8 ;  /* 0x0007b00801007387 */ /* 0x0001e80000100800 */
[----:B0-----:R-:W2:Y:S01]  /*c7b0*/  LDL.LU R8, [R1+0x980] ;  /* 0x0009800001087983 */ /* 0x001ea20000300800 */
[----:B------:R-:W-:-:S05]  /*c7c0*/  LEA.HI.X.SX32 R10, R10, R19, 0x1, P5 ;  /* 0x000000130a0a7211 */ /* 0x000fca00028f0eff */
[----:B------:R2:W-:Y:S02]  /*c7d0*/  STL [R1+0x77c], R10 ;  /* 0x00077c0a01007387 */ /* 0x0005e40000100800 */
[----:B--2---:R-:W-:-:S05]  /*c7e0*/  LEA R10, P5, R8, R18, 0x1 ;  /* 0x00000012080a7211 */ /* 0x004fca00078a08ff */
[----:B------:R0:W-:Y:S04]  /*c7f0*/  STL [R1+0x7b8], R10 ;  /* 0x0007b80a01007387 */ /* 0x0001e80000100800 */
[----:B0-----:R-:W2:Y:S01]  /*c800*/  LDL.LU R10, [R1+0x97c] ;  /* 0x00097c00010a7983 */ /* 0x001ea20000300800 */
[----:B------:R-:W-:-:S05]  /*c810*/  LEA.HI.X.SX32 R3, R3, R19, 0x1, P6 ;  /* 0x0000001303037211 */ /* 0x000fca00030f0eff */
[----:B------:R2:W-:Y:S01]  /*c820*/  STL [R1+0x784], R3 ;  /* 0x0007840301007387 */ /* 0x0005e20000100800 */
[-C--:B------:R-:W-:Y:S02]  /*c830*/  LEA.HI.X.SX32 R24, R24, R19.reuse, 0x1, P2 ;  /* 0x0000001318187211 */ /* 0x080fe400010f0eff */
[----:B------:R-:W-:Y:S02]  /*c840*/  LEA.HI.X.SX32 R23, R23, R19, 0x1, P3 ;  /* 0x0000001317177211 */ /* 0x000fe400018f0eff */
[----:B--2---:R-:W-:-:S05]  /*c850*/  LEA R3, P6, R10, R18, 0x1 ;  /* 0x000000120a037211 */ /* 0x004fca00078c08ff */
[----:B------:R0:W-:Y:S02]  /*c860*/  STL [R1+0x7c0], R3 ;  /* 0x0007c00301007387 */ /* 0x0001e40000100800 */
[----:B0-----:R-:W-:-:S05]  /*c870*/  LEA.HI.X.SX32 R3, R29, R19, 0x1, P0 ;  /* 0x000000131d037211 */ /* 0x001fca00000f0eff */
[----:B------:R0:W-:Y:S02]  /*c880*/  STL [R1+0x78c], R3 ;  /* 0x00078c0301007387 */ /* 0x0001e40000100800 */
[----:B0-----:R-:W-:Y:S02]  /*c890*/  LEA.HI.X.SX32 R3, R27, R19, 0x1, P1 ;  /* 0x000000131b037211 */ /* 0x001fe400008f0eff */
[----:B------:R-:W2:Y:S01]  /*c8a0*/  LDL.LU R27, [R1+0x1a0] ;  /* 0x0001a000011b7983 */ /* 0x000ea20000300800 */
[----:B------:R-:W-:-:S05]  /*c8b0*/  LEA R29, P0, R11, R18, 0x1 ;  /* 0x000000120b1d7211 */ /* 0x000fca00078008ff */
[----:B------:R4:W-:Y:S04]  /*c8c0*/  STL [R1+0x7c8], R29 ;  /* 0x0007c81d01007387 */ /* 0x0009e80000100800 */
[----:B------:R0:W-:Y:S01]  /*c8d0*/  STL [R1+0x794], R3 ;  /* 0x0007940301007387 */ /* 0x0001e20000100800 */
[-C--:B----4-:R-:W-:Y:S02]  /*c8e0*/  LEA R29, P1, R12, R18.reuse, 0x1 ;  /* 0x000000120c1d7211 */ /* 0x090fe400078208ff */
[----:B0-----:R-:W-:-:S03]  /*c8f0*/  LEA R3, P2, R9, R18, 0x1 ;  /* 0x0000001209037211 */ /* 0x001fc600078408ff */
[----:B------:R-:W-:Y:S04]  /*c900*/  STL [R1+0x7d0], R29 ;  /* 0x0007d01d01007387 */ /* 0x000fe80000100800 */
[----:B------:R0:W-:Y:S04]  /*c910*/  STL [R1+0x79c], R24 ;  /* 0x00079c1801007387 */ /* 0x0001e80000100800 */
[----:B------:R1:W-:Y:S01]  /*c920*/  STL [R1+0x7d8], R3 ;  /* 0x0007d80301007387 */ /* 0x0003e20000100800 */
[----:B0-----:R-:W-:-:S03]  /*c930*/  LEA R24, P3, R13, R18, 0x1 ;  /* 0x000000120d187211 */ /* 0x001fc600078608ff */
[----:B------:R0:W-:Y:S01]  /*c940*/  STL [R1+0x7a4], R23 ;  /* 0x0007a41701007387 */ /* 0x0001e20000100800 */
[----:B-1----:R-:W-:-:S03]  /*c950*/  LEA.HI.X.SX32 R3, R7, R19, 0x1, P4 ;  /* 0x0000001307037211 */ /* 0x002fc600020f0eff */
[----:B------:R-:W-:Y:S01]  /*c960*/  STL [R1+0x7e0], R24 ;  /* 0x0007e01801007387 */ /* 0x000fe20000100800 */
[----:B------:R-:W-:-:S03]  /*c970*/  LEA.HI.X.SX32 R7, R8, R19, 0x1, P5 ;  /* 0x0000001308077211 */ /* 0x000fc600028f0eff */
[----:B------:R1:W-:Y:S01]  /*c980*/  STL [R1+0x7ac], R3 ;  /* 0x0007ac0301007387 */ /* 0x0003e20000100800 */
[----:B0-----:R-:W-:Y:S02]  /*c990*/  LEA R23, P4, R14, R18, 0x1 ;  /* 0x000000120e177211 */ /* 0x001fe400078808ff */
[----:B------:R-:W-:-:S03]  /*c9a0*/  LEA.HI.X.SX32 R8, R10, R19, 0x1, P6 ;  /* 0x000000130a087211 */ /* 0x000fc600030f0eff */
[----:B------:R-:W-:Y:S01]  /*c9b0*/  STL [R1+0x7e8], R23 ;  /* 0x0007e81701007387 */ /* 0x000fe20000100800 */
[----:B-1----:R-:W-:-:S03]  /*c9c0*/  LEA R3, P5, R15, R18, 0x1 ;  /* 0x000000120f037211 */ /* 0x002fc600078a08ff */
[----:B------:R0:W-:Y:S04]  /*c9d0*/  STL [R1+0x7b4], R7 ;  /* 0x0007b40701007387 */ /* 0x0001e80000100800 */
[----:B------:R1:W-:Y:S01]  /*c9e0*/  STL [R1+0x7f0], R3 ;  /* 0x0007f00301007387 */ /* 0x0003e20000100800 */
[----:B0-----:R-:W-:-:S03]  /*c9f0*/  LEA R7, P6, R16, R18, 0x1 ;  /* 0x0000001210077211 */ /* 0x001fc600078c08ff */
[----:B------:R0:W-:Y:S01]  /*ca00*/  STL [R1+0x7bc], R8 ;  /* 0x0007bc0801007387 */ /* 0x0001e20000100800 */
[----:B-1----:R-:W-:-:S03]  /*ca10*/  LEA.HI.X.SX32 R3, R11, R19, 0x1, P0 ;  /* 0x000000130b037211 */ /* 0x002fc600000f0eff */
[----:B------:R1:W-:Y:S04]  /*ca20*/  STL [R1+0x7f8], R7 ;  /* 0x0007f80701007387 */ /* 0x0003e80000100800 */
[----:B------:R4:W-:Y:S01]  /*ca30*/  STL [R1+0x7c4], R3 ;  /* 0x0007c40301007387 */ /* 0x0009e20000100800 */
[----:B0-----:R-:W-:Y:S02]  /*ca40*/  LEA R8, P0, R25, R18, 0x1 ;  /* 0x0000001219087211 */ /* 0x001fe400078008ff */
[----:B-1----:R-:W-:-:S03]  /*ca50*/  LEA.HI.X.SX32 R7, R12, R19, 0x1, P1 ;  /* 0x000000130c077211 */ /* 0x002fc600008f0eff */
[----:B------:R0:W-:Y:S01]  /*ca60*/  STL [R1+0x800], R8 ;  /* 0x0008000801007387 */ /* 0x0001e20000100800 */
[----:B----4-:R-:W-:-:S03]  /*ca70*/  LEA R3, P1, R26, R18, 0x1 ;  /* 0x000000121a037211 */ /* 0x010fc600078208ff */
[----:B------:R1:W-:Y:S04]  /*ca80*/  STL [R1+0x7cc], R7 ;  /* 0x0007cc0701007387 */ /* 0x0003e80000100800 */
[----:B------:R4:W-:Y:S01]  /*ca90*/  STL [R1+0x808], R3 ;  /* 0x0008080301007387 */ /* 0x0009e20000100800 */
[----:B0-----:R-:W-:Y:S02]  /*caa0*/  LEA.HI.X.SX32 R8, R9, R19, 0x1, P2 ;  /* 0x0000001309087211 */ /* 0x001fe400010f0eff */
[----:B-1----:R-:W-:-:S03]  /*cab0*/  LEA R7, P2, R20, R18, 0x1 ;  /* 0x0000001214077211 */ /* 0x002fc600078408ff */
[----:B------:R0:W-:Y:S01]  /*cac0*/  STL [R1+0x7d4], R8 ;  /* 0x0007d40801007387 */ /* 0x0001e20000100800 */
[----:B----4-:R-:W-:-:S03]  /*cad0*/  LEA.HI.X.SX32 R3, R13, R19, 0x1, P3 ;  /* 0x000000130d037211 */ /* 0x010fc600018f0eff */
[----:B------:R1:W-:Y:S04]  /*cae0*/  STL [R1+0x810], R7 ;  /* 0x0008100701007387 */ /* 0x0003e80000100800 */
[----:B------:R-:W-:Y:S01]  /*caf0*/  STL [R1+0x7dc], R3 ;  /* 0x0007dc0301007387 */ /* 0x000fe20000100800 */
[----:B0-----:R-:W-:Y:S02]  /*cb00*/  LEA R8, P3, R21, R18, 0x1 ;  /* 0x0000001215087211 */ /* 0x001fe400078608ff */
[----:B-1----:R-:W-:-:S03]  /*cb10*/  LEA.HI.X.SX32 R7, R14, R19, 0x1, P4 ;  /* 0x000000130e077211 */ /* 0x002fc600020f0eff */
[----:B------:R0:W-:Y:S04]  /*cb20*/  STL [R1+0x818], R8 ;  /* 0x0008180801007387 */ /* 0x0001e80000100800 */
[----:B------:R3:W-:Y:S01]  /*cb30*/  STL [R1+0x7e4], R7 ;  /* 0x0007e40701007387 */ /* 0x0007e20000100800 */
[----:B0-----:R-:W-:Y:S02]  /*cb40*/  LEA.HI.X.SX32 R8, R15, R19, 0x1, P5 ;  /* 0x000000130f087211 */ /* 0x001fe400028f0eff */
[----:B---3--:R-:W-:Y:S01]  /*cb50*/  LEA R7, P5, R28, R18, 0x1 ;  /* 0x000000121c077211 */ /* 0x008fe200078a08ff */
[----:B------:R-:W-:Y:S02]  /*cb60*/  IMAD R5, R5, c[0x0][0x190], RZ ;  /* 0x0000640005057a24 */ /* 0x000fe400078e02ff */
[----:B------:R-:W-:-:S02]  /*cb70*/  IMAD R6, R6, c[0x0][0x190], RZ ;  /* 0x0000640006067a24 */ /* 0x000fc400078e02ff */
[----:B------:R-:W-:Y:S01]  /*cb80*/  IMAD.MOV R29, RZ, RZ, -c[0x0][0x188] ;  /* 0x80006200ff1d7624 */ /* 0x000fe200078e02ff */
[----:B--2---:R-:W-:-:S05]  /*cb90*/  LEA R3, P4, R27, R18, 0x1 ;  /* 0x000000121b037211 */ /* 0x004fca00078808ff */
[----:B------:R0:W-:Y:S04]  /*cba0*/  STL [R1+0x81c], R3 ;  /* 0x00081c0301007387 */ /* 0x0001e80000100800 */
[----:B------:R1:W-:Y:S01]  /*cbb0*/  STL [R1+0x7ec], R8 ;  /* 0x0007ec0801007387 */ /* 0x0003e20000100800 */
[----:B0-----:R-:W-:-:S03]  /*cbc0*/  LEA.HI.X.SX32 R3, R16, R19, 0x1, P6 ;  /* 0x0000001310037211 */ /* 0x001fc600030f0eff */
[----:B------:R0:W-:Y:S01]  /*cbd0*/  STL [R1+0x820], R7 ;  /* 0x0008200701007387 */ /* 0x0001e20000100800 */
[----:B-1----:R-:W-:-:S03]  /*cbe0*/  LEA R8, P6, R22, R18, 0x1 ;  /* 0x0000001216087211 */ /* 0x002fc600078c08ff */
[----:B------:R1:W-:Y:S01]  /*cbf0*/  STL [R1+0x7f4], R3 ;  /* 0x0007f40301007387 */ /* 0x0003e20000100800 */
[----:B0-----:R-:W-:-:S03]  /*cc00*/  LEA.HI.X.SX32 R7, R25, R19, 0x1, P0 ;  /* 0x0000001319077211 */ /* 0x001fc600000f0eff */
[----:B------:R0:W-:Y:S01]  /*cc10*/  STL [R1+0x824], R8 ;  /* 0x0008240801007387 */ /* 0x0001e20000100800 */
[----:B-1----:R-:W-:-:S03]  /*cc20*/  LEA R3, P0, R17, R18, 0x1 ;  /* 0x0000001211037211 */ /* 0x002fc600078008ff */
[----:B------:R1:W-:Y:S04]  /*cc30*/  STL [R1+0x7fc], R7 ;  /* 0x0007fc0701007387 */ /* 0x0003e80000100800 */
[----:B------:R2:W-:Y:S01]  /*cc40*/  STL [R1+0x828], R3 ;  /* 0x0008280301007387 */ /* 0x0005e20000100800 */
[----:B0-----:R-:W-:Y:S02]  /*cc50*/  LEA.HI.X.SX32 R8, R26, R19, 0x1, P1 ;  /* 0x000000131a087211 */ /* 0x001fe400008f0eff */
[----:B-1----:R-:W-:-:S03]  /*cc60*/  LEA R7, P1, R2, R18, 0x1 ;  /* 0x0000001202077211 */ /* 0x002fc600078208ff */
[----:B------:R0:W-:Y:S01]  /*cc70*/  STL [R1+0x804], R8 ;  /* 0x0008040801007387 */ /* 0x0001e20000100800 */
[----:B--2---:R-:W-:-:S03]  /*cc80*/  LEA.HI.X.SX32 R3, R20, R19, 0x1, P2 ;  /* 0x0000001314037211 */ /* 0x004fc600010f0eff */
[----:B------:R-:W-:Y:S04]  /*cc90*/  STL [R1+0x82c], R7 ;  /* 0x00082c0701007387 */ /* 0x000fe80000100800 */
[----:B------:R1:W-:Y:S01]  /*cca0*/  STL [R1+0x80c], R3 ;  /* 0x00080c0301007387 */ /* 0x0003e20000100800 */
[----:B0-----:R-:W-:-:S05]  /*ccb0*/  LEA R8, P2, R5, R18, 0x1 ;  /* 0x0000001205087211 */ /* 0x001fca00078408ff */
[----:B------:R-:W-:Y:S01]  /*ccc0*/  STL [R1+0x830], R8 ;  /* 0x0008300801007387 */ /* 0x000fe20000100800 */
[----:B-1----:R-:W-:-:S03]  /*ccd0*/  LEA.HI.X.SX32 R3, R21, R19, 0x1, P3 ;  /* 0x0000001315037211 */ /* 0x002fc600018f0eff */
[----:B------:R-:W2:Y:S01]  /*cce0*/  LDL.LU R11, [R1+0x260] ;  /* 0x00026000010b7983 */ /* 0x000ea20000300800 */
[----:B------:R-:W-:-:S03]  /*ccf0*/  LEA R7, P3, R6, R18, 0x1 ;  /* 0x0000001206077211 */ /* 0x000fc600078608ff */
[----:B------:R0:W-:Y:S04]  /*cd00*/  STL [R1+0x814], R3 ;  /* 0x0008140301007387 */ /* 0x0001e80000100800 */
[----:B------:R1:W-:Y:S04]  /*cd10*/  STL [R1+0x458], R7 ;  /* 0x0004580701007387 */ /* 0x0003e80000100800 */
[----:B------:R3:W-:Y:S01]  /*cd20*/  STL [R1+0x978], R4 ;  /* 0x0009780401007387 */ /* 0x0007e20000100800 */
[----:B0-----:R-:W-:-:S03]  /*cd30*/  IMAD R3, R29, 0x2, R4 ;  /* 0x000000021d037824 */ /* 0x001fc600078e0204 */
[----:B------:R-:W4:Y:S01]  /*cd40*/  LDL.LU R12, [R1+0x214] ;  /* 0x00021400010c7983 */ /* 0x000f220000300800 */
[-C--:B-1----:R-:W-:Y:S02]  /*cd50*/  LEA.HI.X.SX32 R7, R27, R19.reuse, 0x1, P4 ;  /* 0x000000131b077211 */ /* 0x082fe400020f0eff */
[----:B---3--:R-:W-:-:S03]  /*cd60*/  LEA.HI.X.SX32 R4, R28, R19, 0x1, P5 ;  /* 0x000000131c047211 */ /* 0x008fc600028f0eff */
[----:B------:R0:W-:Y:S01]  /*cd70*/  STL [R1+0x440], R7 ;  /* 0x0004400701007387 */ /* 0x0001e20000100800 */
[----:B------:R-:W-:-:S03]  /*cd80*/  LEA.HI.X.SX32 R2, R2, R19, 0x1, P1 ;  /* 0x0000001302027211 */ /* 0x000fc600008f0eff */
[----:B------:R1:W-:Y:S01]  /*cd90*/  STL [R1+0x444], R4 ;  /* 0x0004440401007387 */ /* 0x0003e20000100800 */
[-C--:B0-----:R-:W-:Y:S02]  /*cda0*/  LEA.HI.X.SX32 R7, R22, R19.reuse, 0x1, P6 ;  /* 0x0000001316077211 */ /* 0x081fe400030f0eff */
[----:B-1----:R-:W-:-:S03]  /*cdb0*/  LEA.HI.X.SX32 R4, R17, R19, 0x1, P0 ;  /* 0x0000001311047211 */ /* 0x002fc600000f0eff */
[----:B------:R-:W-:Y:S04]  /*cdc0*/  STL [R1+0x448], R7 ;  /* 0x0004480701007387 */ /* 0x000fe80000100800 */
[----:B------:R-:W3:Y:S04]  /*cdd0*/  LDL.LU R17, [R1+0x218] ;  /* 0x0002180001117983 */ /* 0x000ee80000300800 */
[----:B------:R0:W-:Y:S04]  /*cde0*/  STL [R1+0x44c], R4 ;  /* 0x00044c0401007387 */ /* 0x0001e80000100800 */
[----:B------:R1:W-:Y:S01]  /*cdf0*/  STL [R1+0x450], R2 ;  /* 0x0004500201007387 */ /* 0x0003e20000100800 */
[----:B0-----:R-:W-:-:S02]  /*ce00*/  LEA.HI.X.SX32 R4, R5, R19, 0x1, P2 ;  /* 0x0000001305047211 */ /* 0x001fc400010f0eff */
[----:B-1----:R-:W-:Y:S02]  /*ce10*/  LEA.HI.X.SX32 R2, R6, R19, 0x1, P3 ;  /* 0x0000001306027211 */ /* 0x002fe400018f0eff */
[----:B------:R-:W3:Y:S04]  /*ce20*/  LDL.LU R19, [R1+0x258] ;  /* 0x0002580001137983 */ /* 0x000ee80000300800 */
[----:B------:R-:W-:Y:S04]  /*ce30*/  STL [R1+0x454], R4 ;  /* 0x0004540401007387 */ /* 0x000fe80000100800 */
[----:B------:R0:W-:Y:S04]  /*ce40*/  STL [R1+0x23c], R2 ;  /* 0x00023c0201007387 */ /* 0x0001e80000100800 */
[----:B------:R-:W4:Y:S04]  /*ce50*/  LDL.LU R13, [R1+0x21c] ;  /* 0x00021c00010d7983 */ /* 0x000f280000300800 */
[----:B------:R-:W1:Y:S04]  /*ce60*/  S2R R28, SR_TID.X ;  /* 0x00000000001c7919 */ /* 0x000e680000002100 */
[----:B------:R-:W4:Y:S04]  /*ce70*/  LDL.LU R14, [R1+0x220] ;  /* 0x00022000010e7983 */ /* 0x000f280000300800 */
[----:B------:R-:W4:Y:S01]  /*ce80*/  LDL.LU R22, [R1+0x224] ;  /* 0x0002240001167983 */ /* 0x000f220000300800 */
[----:B------:R-:W-:-:S02]  /*ce90*/  IMAD R0, R0, c[0x0][0x184], RZ ;  /* 0x0000610000007a24 */ /* 0x000fc400078e02ff */
[----:B------:R-:W-:Y:S01]  /*cea0*/  IMAD.MOV R23, RZ, RZ, -c[0x0][0x188] ;  /* 0x80006200ff177624 */ /* 0x000fe200078e02ff */
[----:B------:R-:W4:Y:S01]  /*ceb0*/  LDL.LU R15, [R1+0x22c] ;  /* 0x00022c00010f7983 */ /* 0x000f220000300800 */
[----:B-1----:R-:W-:-:S03]  /*cec0*/  SHF.R.U32.HI R27, RZ, 0x6, R28 ;  /* 0x00000006ff1b7819 */ /* 0x002fc6000001161c */
[----:B------:R-:W4:Y:S01]  /*ced0*/  LDL.LU R16, [R1+0x238] ;  /* 0x0002380001107983 */ /* 0x000f220000300800 */
[----:B------:R-:W-:-:S03]  /*cee0*/  SGXT.U32 R24, R27, 0x1 ;  /* 0x000000011b18781a */ /* 0x000fc60000000000 */
[----:B------:R-:W4:Y:S01]  /*cef0*/  LDL.LU R18, [R1+0x228] ;  /* 0x0002280001127983 */ /* 0x000f220000300800 */
[----:B------:R-:W-:Y:S02]  /*cf00*/  SGXT.U32 R28, R27, 0x1 ;  /* 0x000000011b1c781a */ /* 0x000fe40000000000 */
[C---:B------:R-:W-:Y:S02]  /*cf10*/  LOP3.LUT R10, R24.reuse, 0x7e, RZ, 0xfc, !PT ;  /* 0x0000007e180a7812 */ /* 0x040fe400078efcff */
[C---:B------:R-:W-:Y:S02]  /*cf20*/  LOP3.LUT R27, R24.reuse, 0x7e, RZ, 0xfc, !PT ;  /* 0x0000007e181b7812 */ /* 0x040fe400078efcff */
[----:B------:R-:W-:Y:S01]  /*cf30*/  LOP3.LUT R24, R24, 0x7e, RZ, 0xfc, !PT ;  /* 0x0000007e18187812 */ /* 0x000fe200078efcff */
[----:B------:R-:W-:Y:S01]  /*cf40*/  IMAD R10, R10, c[0x0][0x188], RZ ;  /* 0x000062000a0a7a24 */ /* 0x000fe200078e02ff */
[----:B0-----:R-:W-:Y:S01]  /*cf50*/  LEA R2, P0, R0, c[0x0][0x160], 0x1 ;  /* 0x0000580000027a11 */ /* 0x001fe200078008ff */
[----:B------:R-:W-:-:S02]  /*cf60*/  IMAD R27, R27, c[0x0][0x188], RZ ;  /* 0x000062001b1b7a24 */ /* 0x000fc400078e02ff */
[----:B------:R-:W-:Y:S02]  /*cf70*/  IMAD R24, R24, c[0x0][0x188], RZ ;  /* 0x0000620018187a24 */ /* 0x000fe400078e02ff */
[C---:B------:R-:W-:Y:S02]  /*cf80*/  IMAD R10, R23.reuse, 0x2, R10 ;  /* 0x00000002170a7824 */ /* 0x040fe400078e020a */
[C---:B------:R-:W-:Y:S01]  /*cf90*/  IMAD R27, R23.reuse, 0x2, R27 ;  /* 0x00000002171b7824 */ /* 0x040fe200078e021b */
[----:B------:R-:W-:Y:S01]  /*cfa0*/  LEA R4, P3, R24, R2, 0x1 ;  /* 0x0000000218047211 */ /* 0x000fe200078608ff */
[----:B------:R-:W-:-:S03]  /*cfb0*/  IMAD R10, R23, 0x2, R10 ;  /* 0x00000002170a7824 */ /* 0x000fc600078e020a */
[----:B------:R-:W-:Y:S01]  /*cfc0*/  LEA R7, P5, R27, R2, 0x1 ;  /* 0x000000021b077211 */ /* 0x000fe200078a08ff */
[----:B------:R0:W-:Y:S01]  /*cfd0*/  STL [R1+0x244], R4 ;  /* 0x0002440401007387 */ /* 0x0001e20000100800 */
[----:B------:R-:W-:-:S03]  /*cfe0*/  LEA.HI.X.SX32 R0, R0, c[0x0][0x164], 0x1, P0 ;  /* 0x0000590000007a11 */ /* 0x000fc600000f0eff */
[----:B------:R-:W4:Y:S01]  /*cff0*/  LDL.LU R21, [R1+0x230] ;  /* 0x0002300001157983 */ /* 0x000f220000300800 */
[----:B0-----:R-:W-:-:S03]  /*d000*/  LEA R4, P4, R10, R2, 0x1 ;  /* 0x000000020a047211 */ /* 0x001fc600078808ff */
[----:B------:R-:W-:Y:S04]  /*d010*/  STL [R1+0x24c], R7 ;  /* 0x00024c0701007387 */ /* 0x000fe80000100800 */
[----:B------:R-:W4:Y:S04]  /*d020*/  LDL.LU R26, [R1+0x294] ;  /* 0x00029400011a7983 */ /* 0x000f280000300800 */
[----:B------:R3:W-:Y:S04]  /*d030*/  STL [R1+0x254], R4 ;  /* 0x0002540401007387 */ /* 0x0007e80000100800 */
[----:B------:R-:W4:Y:S01]  /*d040*/  LDL.LU R25, [R1+0x2a0] ;  /* 0x0002a00001197983 */ /* 0x000f220000300800 */
[----:B--2---:R-:W-:-:S02]  /*d050*/  LEA R8, P1, R11, R2, 0x1 ;  /* 0x000000020b087211 */ /* 0x004fc400078208ff */
[----:B---3--:R-:W-:-:S05]  /*d060*/  LEA R4, P0, R19, R2, 0x1 ;  /* 0x0000000213047211 */ /* 0x008fca00078008ff */
[----:B------:R4:W-:Y:S04]  /*d070*/  STL [R1+0x25c], R4 ;  /* 0x00025c0401007387 */ /* 0x0009e80000100800 */
[----:B------:R-:W-:Y:S04]  /*d080*/  STL [R1+0x264], R8 ;  /* 0x0002640801007387 */ /* 0x000fe80000100800 */
[----:B------:R-:W2:Y:S01]  /*d090*/  LDL.LU R23, [R1+0x298] ;  /* 0x0002980001177983 */ /* 0x000ea20000300800 */
[----:B----4-:R-:W-:-:S05]  /*d0a0*/  LEA R4, P2, R12, R2, 0x1 ;  /* 0x000000020c047211 */ /* 0x010fca00078408ff */
[----:B------:R0:W-:Y:S02]  /*d0b0*/  STL [R1+0x26c], R4 ;  /* 0x00026c0401007387 */ /* 0x0001e40000100800 */
[----:B0-----:R-:W-:Y:S02]  /*d0c0*/  LEA.HI.X.SX32 R4, R24, R0, 0x1, P3 ;  /* 0x0000000018047211 */ /* 0x001fe400018f0eff */
[----:B------:R-:W3:Y:S01]  /*d0d0*/  LDL.LU R24, [R1+0x29c] ;  /* 0x00029c0001187983 */ /* 0x000ee20000300800 */
[----:B------:R-:W-:-:S03]  /*d0e0*/  LEA R9, P3, R17, R2, 0x1 ;  /* 0x0000000211097211 */ /* 0x000fc600078608ff */
[----:B------:R0:W-:Y:S02]  /*d0f0*/  STL [R1+0x240], R4 ;  /* 0x0002400401007387 */ /* 0x0001e40000100800 */
[----:B0-----:R-:W-:Y:S02]  /*d100*/  LEA.HI.X.SX32 R4, R27, R0, 0x1, P5 ;  /* 0x000000001b047211 */ /* 0x001fe400028f0eff */
[----:B------:R-:W4:Y:S04]  /*d110*/  LDL.LU R27, [R1+0x198] ;  /* 0x00019800011b7983 */ /* 0x000f280000300800 */
[----:B------:R-:W-:Y:S04]  /*d120*/  STL [R1+0x274], R9 ;  /* 0x0002740901007387 */ /* 0x000fe80000100800 */
[----:B------:R0:W-:Y:S02]  /*d130*/  STL [R1+0x248], R4 ;  /* 0x0002480401007387 */ /* 0x0001e40000100800 */
[----:B0-----:R-:W-:-:S05]  /*d140*/  LEA R4, P5, R13, R2, 0x1 ;  /* 0x000000020d047211 */ /* 0x001fca00078a08ff */
[----:B------:R0:W-:Y:S04]  /*d150*/  STL [R1+0x27c], R4 ;  /* 0x00027c0401007387 */ /* 0x0001e80000100800 */
[----:B0-----:R-:W4:Y:S01]  /*d160*/  LDL.LU R4, [R1+0x978] ;  /* 0x0009780001047983 */ /* 0x001f220000300800 */
[-C--:B------:R-:W-:Y:S02]  /*d170*/  LEA.HI.X.SX32 R10, R10, R0.reuse, 0x1, P4 ;  /* 0x000000000a0a7211 */ /* 0x080fe400020f0eff */
[----:B------:R-:W-:-:S03]  /*d180*/  LEA.HI.X.SX32 R19, R19, R0, 0x1, P0 ;  /* 0x0000000013137211 */ /* 0x000fc600000f0eff */
[----:B------:R0:W-:Y:S02]  /*d190*/  STL [R1+0x250], R10 ;  /* 0x0002500a01007387 */ /* 0x0001e40000100800 */
[----:B0-----:R-:W-:-:S05]  /*d1a0*/  LEA R10, P4, R14, R2, 0x1 ;  /* 0x000000020e0a7211 */ /* 0x001fca00078808ff */
[----:B------:R-:W-:Y:S04]  /*d1b0*/  STL [R1+0x284], R10 ;  /* 0x0002840a01007387 */ /* 0x000fe80000100800 */
[----:B------:R0:W-:Y:S02]  /*d1c0*/  STL [R1+0x258], R19 ;  /* 0x0002581301007387 */ /* 0x0001e40000100800 */
[----:B0-----:R-:W-:-:S05]  /*d1d0*/  LEA R19, P0, R22, R2, 0x1 ;  /* 0x0000000216137211 */ /* 0x001fca00078008ff */
[----:B------:R0:W-:Y:S02]  /*d1e0*/  STL [R1+0x28c], R19 ;  /* 0x00028c1301007387 */ /* 0x0001e40000100800 */
[----:B0-----:R-:W-:-:S05]  /*d1f0*/  LEA.HI.X.SX32 R19, R11, R0, 0x1, P1 ;  /* 0x000000000b137211 */ /* 0x001fca00008f0eff */
[----:B------:R0:W-:Y:S01]  /*d200*/  STL [R1+0x260], R19 ;  /* 0x0002601301007387 */ /* 0x0001e20000100800 */
[----:B------:R-:W-:Y:S02]  /*d210*/  LEA.HI.X.SX32 R12, R12, R0, 0x1, P2 ;  /* 0x000000000c0c7211 */ /* 0x000fe400010f0eff */
[----:B0-----:R-:W-:-:S05]  /*d220*/  LEA R19, P1, R15, R2, 0x1 ;  /* 0x000000020f137211 */ /* 0x001fca00078208ff */
[----:B------:R0:W-:Y:S04]  /*d230*/  STL [R1+0x2a8], R19 ;  /* 0x0002a81301007387 */ /* 0x0001e80000100800 */
[----:B------:R-:W-:Y:S01]  /*d240*/  STL [R1+0x268], R12 ;  /* 0x0002680c01007387 */ /* 0x000fe20000100800 */
[----:B0-----:R-:W-:-:S05]  /*d250*/  LEA R19, P2, R16, R2, 0x1 ;  /* 0x0000000210137211 */ /* 0x001fca00078408ff */
[----:B------:R0:W-:Y:S02]  /*d260*/  STL [R1+0x2b0], R19 ;  /* 0x0002b01301007387 */ /* 0x0001e40000100800 */
[----:B0-----:R-:W-:Y:S02]  /*d270*/  LEA.HI.X.SX32 R19, R17, R0, 0x1, P3 ;  /* 0x0000000011137211 */ /* 0x001fe400018f0eff */
[----:B------:R-:W-:-:S03]  /*d280*/  LEA R17, P3, R18, R2, 0x1 ;  /* 0x0000000212117211 */ /* 0x000fc600078608ff */
[----:B------:R0:W-:Y:S04]  /*d290*/  STL [R1+0x270], R19 ;  /* 0x0002701301007387 */ /* 0x0001e80000100800 */
[----:B------:R1:W-:Y:S01]  /*d2a0*/  STL [R1+0x2b8], R17 ;  /* 0x0002b81101007387 */ /* 0x0003e20000100800 */
[----:B0-----:R-:W-:Y:S02]  /*d2b0*/  LEA.HI.X.SX32 R19, R13, R0, 0x1, P5 ;  /* 0x000000000d137211 */ /* 0x001fe400028f0eff */
[----:B-1----:R-:W-:-:S03]  /*d2c0*/  LEA R17, P5, R21, R2, 0x1 ;  /* 0x0000000215117211 */ /* 0x002fc600078a08ff */
[----:B------:R0:W-:Y:S04]  /*d2d0*/  STL [R1+0x278], R19 ;  /* 0x0002781301007387 */ /* 0x0001e80000100800 */
[----:B------:R1:W-:Y:S01]  /*d2e0*/  STL [R1+0x2c0], R17 ;  /* 0x0002c01101007387 */ /* 0x0003e20000100800 */
[-C--:B------:R-:W-:Y:S02]  /*d2f0*/  LEA.HI.X.SX32 R22, R22, R0.reuse, 0x1, P0 ;  /* 0x0000000016167211 */ /* 0x080fe400000f0eff */
[----:B0-----:R-:W-:Y:S02]  /*d300*/  LEA.HI.X.SX32 R19, R14, R0, 0x1, P4 ;  /* 0x000000000e137211 */ /* 0x001fe400020f0eff */
[----:B-1----:R-:W-:-:S03]  /*d310*/  LEA R17, P4, R26, R2, 0x1 ;  /* 0x000000021a117211 */ /* 0x002fc600078808ff */
[----:B------:R0:W-:Y:S04]  /*d320*/  STL [R1+0x280], R19 ;  /* 0x0002801301007387 */ /* 0x0001e80000100800 */
[----:B------:R1:W-:Y:S01]  /*d330*/  STL [R1+0x2c8], R17 ;  /* 0x0002c81101007387 */ /* 0x0003e20000100800 */
[----:B0-----:R-:W-:-:S03]  /*d340*/  LEA R19, P0, R25, R2, 0x1 ;  /* 0x0000000219137211 */ /* 0x001fc600078008ff */
[----:B------:R-:W-:Y:S01]  /*d350*/  STL [R1+0x288], R22 ;  /* 0x0002881601007387 */ /* 0x000fe20000100800 */
[----:B-1----:R-:W-:-:S03]  /*d360*/  LEA.HI.X.SX32 R17, R15, R0, 0x1, P1 ;  /* 0x000000000f117211 */ /* 0x002fc600008f0eff */
[----:B------:R-:W-:Y:S04]  /*d370*/  STL [R1+0x2d0], R19 ;  /* 0x0002d01301007387 */ /* 0x000fe80000100800 */
[----:B------:R0:W-:Y:S02]  /*d380*/  STL [R1+0x290], R17 ;  /* 0x0002901101007387 */ /* 0x0001e40000100800 */
[----:B0-----:R-:W-:Y:S01]  /*d390*/  LEA.HI.X.SX32 R17, R16, R0, 0x1, P2 ;  /* 0x0000000010117211 */ /* 0x001fe200010f0eff */
[----:B------:R-:W-:Y:S02]  /*d3a0*/  IMAD R20, R28, c[0x0][0x188], RZ ;  /* 0x000062001c147a24 */ /* 0x000fe400078e02ff */
[----:B------:R-:W-:-:S04]  /*d3b0*/  IMAD R5, R29, 0x2, R3 ;  /* 0x000000021d057824 */ /* 0x000fc800078e0203 */
[----:B------:R-:W-:-:S04]  /*d3c0*/  IMAD R6, R29, 0x2, R5 ;  /* 0x000000021d067824 */ /* 0x000fc800078e0205 */
[----:B------:R-:W-:-:S04]  /*d3d0*/  IMAD R7, R29, 0x2, R6 ;  /* 0x000000021d077824 */ /* 0x000fc800078e0206 */
[----:B------:R-:W-:-:S04]  /*d3e0*/  IMAD R8, R29, 0x2, R7 ;  /* 0x000000021d087824 */ /* 0x000fc800078e0207 */
[----:B------:R-:W-:Y:S01]  /*d3f0*/  IMAD R9, R29, 0x2, R8 ;  /* 0x000000021d097824 */ /* 0x000fe200078e0208 */
[----:B--2---:R-:W-:-:S05]  /*d400*/  LEA R22, P1, R23, R2, 0x1 ;  /* 0x0000000217167211 */ /* 0x004fca00078208ff */
[----:B------:R-:W-:Y:S04]  /*d410*/  STL [R1+0x2d8], R22 ;  /* 0x0002d81601007387 */ /* 0x000fe80000100800 */
[----:B------:R0:W-:Y:S01]  /*d420*/  STL [R1+0x2ac], R17 ;  /* 0x0002ac1101007387 */ /* 0x0001e20000100800 */
[----:B---3--:R-:W-:Y:S02]  /*d430*/  LEA R19, P2, R24, R2, 0x1 ;  /* 0x0000000218137211 */ /* 0x008fe400078408ff */
[----:B0-----:R-:W-:-:S03]  /*d440*/  LEA.HI.X.SX32 R17, R18, R0, 0x1, P3 ;  /* 0x0000000012117211 */ /* 0x001fc600018f0eff */
[----:B------:R0:W-:Y:S04]  /*d450*/  STL [R1+0x2e0], R19 ;  /* 0x0002e01301007387 */ /* 0x0001e80000100800 */
[----:B------:R-:W-:Y:S01]  /*d460*/  STL [R1+0x2b4], R17 ;  /* 0x0002b41101007387 */ /* 0x000fe20000100800 */
[----:B0-----:R-:W-:Y:S02]  /*d470*/  LEA.HI.X.SX32 R19, R21, R0, 0x1, P5 ;  /* 0x0000000015137211 */ /* 0x001fe400028f0eff */
[----:B----4-:R-:W-:-:S05]  /*d480*/  LEA R18, P3, R27, R2, 0x1 ;  /* 0x000000021b127211 */ /* 0x010fca00078608ff */
[----:B------:R-:W-:Y:S04]  /*d490*/  STL [R1+0x2e8], R18 ;  /* 0x0002e81201007387 */ /* 0x000fe80000100800 */
[----:B------:R0:W-:Y:S02]  /*d4a0*/  STL [R1+0x2bc], R19 ;  /* 0x0002bc1301007387 */ /* 0x0001e40000100800 */
[----:B0-----:R-:W-:Y:S02]  /*d4b0*/  LEA.HI.X.SX32 R19, R26, R0, 0x1, P4 ;  /* 0x000000001a137211 */ /* 0x001fe400020f0eff */
[-C--:B------:R-:W-:Y:S02]  /*d4c0*/  LEA R21, P4, R3, R2.reuse, 0x1 ;  /* 0x0000000203157211 */ /* 0x080fe400078808ff */
[----:B------:R-:W-:-:S05]  /*d4d0*/  LEA R18, P5, R4, R2, 0x1 ;  /* 0x0000000204127211 */ /* 0x000fca00078a08ff */
[----:B------:R-:W-:Y:S04]  /*d4e0*/  STL [R1+0x2f0], R18 ;  /* 0x0002f01201007387 */ /* 0x000fe80000100800 */
[----:B------:R0:W-:Y:S04]  /*d4f0*/  STL [R1+0x2c4], R19 ;  /* 0x0002c41301007387 */ /* 0x0001e80000100800 */
[----:B------:R1:W-:Y:S01]  /*d500*/  STL [R1+0x2f8], R21 ;  /* 0x0002f81501007387 */ /* 0x0003e20000100800 */
[----:B0-----:R-:W-:Y:S02]  /*d510*/  LEA.HI.X.SX32 R19, R25, R0, 0x1, P0 ;  /* 0x0000000019137211 */ /* 0x001fe400000f0eff */
[----:B------:R-:W-:-:S02]  /*d520*/  LEA R22, P0, R20, R2, 0x1 ;  /* 0x0000000214167211 */ /* 0x000fc400078008ff */
[-C--:B-1----:R-:W-:Y:S01]  /*d530*/  LEA.HI.X.SX32 R21, R23, R0.reuse, 0x1, P1 ;  /* 0x0000000017157211 */ /* 0x082fe200008f0eff */
[----:B------:R-:W-:Y:S01]  /*d540*/  STL [R1+0x2cc], R19 ;  /* 0x0002cc1301007387 */ /* 0x000fe20000100800 */
[----:B------:R-:W-:-:S03]  /*d550*/  LEA.HI.X.SX32 R23, R24, R0, 0x1, P2 ;  /* 0x0000000018177211 */ /* 0x000fc600010f0eff */
[----:B------:R0:W-:Y:S04]  /*d560*/  STL [R1+0x43c], R22 ;  /* 0x00043c1601007387 */ /* 0x0001e80000100800 */
[----:B------:R1:W-:Y:S01]  /*d570*/  STL [R1+0x2d4], R21 ;  /* 0x0002d41501007387 */ /* 0x0003e20000100800 */
[----:B0-----:R-:W-:-:S03]  /*d580*/  LEA.HI.X.SX32 R22, R27, R0, 0x1, P3 ;  /* 0x000000001b167211 */ /* 0x001fc600018f0eff */
[----:B------:R-:W-:Y:S01]  /*d590*/  STL [R1+0x2dc], R23 ;  /* 0x0002dc1701007387 */ /* 0x000fe20000100800 */
[----:B-1----:R-:W-:-:S03]  /*d5a0*/  LEA.HI.X.SX32 R21, R4, R0, 0x1, P5 ;  /* 0x0000000004157211 */ /* 0x002fc600028f0eff */
[----:B------:R0:W-:Y:S01]  /*d5b0*/  STL [R1+0x2e4], R22 ;  /* 0x0002e41601007387 */ /* 0x0001e20000100800 */
[----:B------:R-:W-:-:S03]  /*d5c0*/  LEA.HI.X.SX32 R3, R3, R0, 0x1, P4 ;  /* 0x0000000003037211 */ /* 0x000fc600020f0eff */
[----:B------:R1:W-:Y:S04]  /*d5d0*/  STL [R1+0x2ec], R21 ;  /* 0x0002ec1501007387 */ /* 0x0003e80000100800 */
[----:B------:R-:W-:Y:S01]  /*d5e0*/  STL [R1+0x2f4], R3 ;  /* 0x0002f40301007387 */ /* 0x000fe20000100800 */
[-C--:B0-----:R-:W-:Y:S02]  /*d5f0*/  LEA R22, P2, R6, R2.reuse, 0x1 ;  /* 0x0000000206167211 */ /* 0x081fe400078408ff */
[----:B-1----:R-:W-:-:S05]  /*d600*/  LEA R21, P1, R5, R2, 0x1 ;  /* 0x0000000205157211 */ /* 0x002fca00078208ff */
[----:B------:R0:W-:Y:S04]  /*d610*/  STL [R1+0x300], R21 ;  /* 0x0003001501007387 */ /* 0x0001e80000100800 */
[----:B------:R-:W-:Y:S01]  /*d620*/  STL [R1+0x308], R22 ;  /* 0x0003081601007387 */ /* 0x000fe20000100800 */
[-C--:B0-----:R-:W-:Y:S02]  /*d630*/  LEA.HI.X.SX32 R21, R20, R0.reuse, 0x1, P0 ;  /* 0x0000000014157211 */ /* 0x081fe400000f0eff */
[-C--:B------:R-:W-:Y:S02]  /*d640*/  LEA.HI.X.SX32 R20, R5, R0.reuse, 0x1, P1 ;  /* 0x0000000005147211 */ /* 0x080fe400008f0eff */
[----:B------:R-:W-:Y:S01]  /*d650*/  LEA.HI.X.SX32 R5, R6, R0, 0x1, P2 ;  /* 0x0000000006057211 */ /* 0x000fe200010f0eff */
[----:B------:R-:W-:Y:S04]  /*d660*/  STL [R1+0x438], R21 ;  /* 0x0004381501007387 */ /* 0x000fe80000100800 */
[----:B------:R0:W-:Y:S04]  /*d670*/  STL [R1+0x2fc], R20 ;  /* 0x0002fc1401007387 */ /* 0x0001e80000100800 */
[----:B------:R1:W-:Y:S01]  /*d680*/  STL [R1+0x304], R5 ;  /* 0x0003040501007387 */ /* 0x0003e20000100800 */
[----:B0-----:R-:W-:-:S02]  /*d690*/  LEA R20, P0, R7, R2, 0x1 ;  /* 0x0000000207147211 */ /* 0x001fc400078008ff */
[----:B-1----:R-:W-:-:S03]  /*d6a0*/  LEA R5, P1, R8, R2, 0x1 ;  /* 0x0000000208057211 */ /* 0x002fc600078208ff */
[----:B------:R-:W-:Y:S01]  /*d6b0*/  STL [R1+0x310], R20 ;  /* 0x0003101401007387 */ /* 0x000fe20000100800 */
[----:B------:R-:W-:Y:S01]  /*d6c0*/  LEA R21, P2, R9, R2, 0x1 ;  /* 0x0000000209157211 */ /* 0x000fe200078408ff */
[C---:B------:R-:W-:Y:S02]  /*d6d0*/  IMAD R10, R29.reuse, 0x2, R9 ;  /* 0x000000021d0a7824 */ /* 0x040fe400078e0209 */
[----:B------:R0:W-:Y:S01]  /*d6e0*/  STL [R1+0x318], R5 ;  /* 0x0003180501007387 */ /* 0x0001e20000100800 */
[-C--:B------:R-:W-:Y:S01]  /*d6f0*/  LEA.HI.X.SX32 R8, R8, R0.reuse, 0x1, P1 ;  /* 0x0000000008087211 */ /* 0x080fe200008f0eff */
[----:B------:R-:W-:Y:S02]  /*d700*/  IMAD R11, R29, 0x2, R10 ;  /* 0x000000021d0b7824 */ /* 0x000fe400078e020a */
[----:B------:R-:W-:Y:S01]  /*d710*/  STL [R1+0x320], R21 ;  /* 0x0003201501007387 */ /* 0x000fe20000100800 */
[-C--:B0-----:R-:W-:Y:S02]  /*d720*/  LEA.HI.X.SX32 R5, R7, R0.reuse, 0x1, P0 ;  /* 0x0000000007057211 */ /* 0x081fe400000f0eff */
[----:B------:R-:W-:Y:S01]  /*d730*/  LEA.HI.X.SX32 R7, R9, R0, 0x1, P2 ;  /* 0x0000000009077211 */ /* 0x000fe200010f0eff */
[----:B------:R-:W-:-:S02]  /*d740*/  IMAD R12, R29, 0x2, R11 ;  /* 0x000000021d0c7824 */ /* 0x000fc400078e020b */
[----:B------:R-:W-:Y:S01]  /*d750*/  STL [R1+0x30c], R5 ;  /* 0x00030c0501007387 */ /* 0x000fe20000100800 */
[----:B------:R-:W-:-:S03]  /*d760*/  LEA R9, P0, R10, R2, 0x1 ;  /* 0x000000020a097211 */ /* 0x000fc600078008ff */
[----:B------:R0:W-:Y:S04]  /*d770*/  STL [R1+0x314], R8 ;  /* 0x0003140801007387 */ /* 0x0001e80000100800 */
[----:B------:R1:W-:Y:S01]  /*d780*/  STL [R1+0x31c], R7 ;  /* 0x00031c0701007387 */ /* 0x0003e20000100800 */
[----:B------:R-:W-:-:S03]  /*d790*/  IMAD R13, R29, 0x2, R12 ;  /* 0x000000021d0d7824 */ /* 0x000fc600078e020c */
[----:B------:R2:W-:Y:S01]  /*d7a0*/  STL [R1+0x328], R9 ;  /* 0x0003280901007387 */ /* 0x0005e20000100800 */
[-C--:B0-----:R-:W-:Y:S02]  /*d7b0*/  LEA R8, P2, R12, R2.reuse, 0x1 ;  /* 0x000000020c087211 */ /* 0x081fe400078408ff */
[----:B-1----:R-:W-:Y:S01]  /*d7c0*/  LEA R7, P1, R11, R2, 0x1 ;  /* 0x000000020b077211 */ /* 0x002fe200078208ff */
[----:B------:R-:W-:-:S04]  /*d7d0*/  IMAD R14, R29, 0x2, R13 ;  /* 0x000000021d0e7824 */ /* 0x000fc800078e020d */
[----:B------:R0:W-:Y:S01]  /*d7e0*/  STL [R1+0x330], R7 ;  /* 0x0003300701007387 */ /* 0x0001e20000100800 */
[-C--:B--2---:R-:W-:Y:S01]  /*d7f0*/  LEA.HI.X.SX32 R9, R11, R0.reuse, 0x1, P1 ;  /* 0x000000000b097211 */ /* 0x084fe200008f0eff */
[----:B------:R-:W-:Y:S02]  /*d800*/  IMAD R15, R29, 0x2, R14 ;  /* 0x000000021d0f7824 */ /* 0x000fe400078e020e */
[----:B------:R1:W-:Y:S01]  /*d810*/  STL [R1+0x338], R8 ;  /* 0x0003380801007387 */ /* 0x0003e20000100800 */
[-C--:B0-----:R-:W-:Y:S02]  /*d820*/  LEA.HI.X.SX32 R7, R10, R0.reuse, 0x1, P0 ;  /* 0x000000000a077211 */ /* 0x081fe400000f0eff */
[----:B-1----:R-:W-:-:S03]  /*d830*/  LEA.HI.X.SX32 R8, R12, R0, 0x1, P2 ;  /* 0x000000000c087211 */ /* 0x002fc600010f0eff */
[----:B------:R-:W-:Y:S01]  /*d840*/  STL [R1+0x324], R7 ;  /* 0x0003240701007387 */ /* 0x000fe20000100800 */
[----:B------:R-:W-:-:S03]  /*d850*/  LEA R10, P1, R14, R2, 0x1 ;  /* 0x000000020e0a7211 */ /* 0x000fc600078208ff */
[----:B------:R0:W-:Y:S01]  /*d860*/  STL [R1+0x32c], R9 ;  /* 0x00032c0901007387 */ /* 0x0001e20000100800 */
[----:B------:R-:W-:-:S03]  /*d870*/  IMAD R16, R29, 0x2, R15 ;  /* 0x000000021d107824 */ /* 0x000fc600078e020f */
[----:B------:R1:W-:Y:S01]  /*d880*/  STL [R1+0x334], R8 ;  /* 0x0003340801007387 */ /* 0x0003e20000100800 */
[-C--:B0-----:R-:W-:Y:S02]  /*d890*/  LEA R9, P0, R13, R2.reuse, 0x1 ;  /* 0x000000020d097211 */ /* 0x081fe400078008ff */
[----:B-1----:R-:W-:-:S03]  /*d8a0*/  LEA R8, P2, R15, R2, 0x1 ;  /* 0x000000020f087211 */ /* 0x002fc600078408ff */
[----:B------:R-:W-:Y:S01]  /*d8b0*/  STL [R1+0x340], R9 ;  /* 0x0003400901007387 */ /* 0x000fe20000100800 */
[----:B------:R-:W-:-:S03]  /*d8c0*/  LEA.HI.X.SX32 R11, R14, R0, 0x1, P1 ;  /* 0x000000000e0b7211 */ /* 0x000fc600008f0eff */
[----:B------:R0:W-:Y:S01]  /*d8d0*/  STL [R1+0x348], R10 ;  /* 0x0003480a01007387 */ /* 0x0001e20000100800 */
[----:B------:R-:W-:-:S03]  /*d8e0*/  IMAD R17, R29, 0x2, R16 ;  /* 0x000000021d117824 */ /* 0x000fc600078e0210 */
[----:B------:R1:W-:Y:S01]  /*d8f0*/  STL [R1+0x350], R8 ;  /* 0x0003500801007387 */ /* 0x0003e20000100800 */
[-C--:B0-----:R-:W-:Y:S02]  /*d900*/  LEA.HI.X.SX32 R10, R13, R0.reuse, 0x1, P0 ;  /* 0x000000000d0a7211 */ /* 0x081fe400000f0eff */
[----:B-1----:R-:W-:-:S03]  /*d910*/  LEA.HI.X.SX32 R8, R15, R0, 0x1, P2 ;  /* 0x000000000f087211 */ /* 0x002fc600010f0eff */
[----:B------:R-:W-:Y:S01]  /*d920*/  STL [R1+0x33c], R10 ;  /* 0x00033c0a01007387 */ /* 0x000fe20000100800 */
[----:B------:R-:W-:-:S03]  /*d930*/  IMAD R18, R29, 0x2, R17 ;  /* 0x000000021d127824 */ /* 0x000fc600078e0211 */
[----:B------:R0:W-:Y:S01]  /*d940*/  STL [R1+0x344], R11 ;  /* 0x0003440b01007387 */ /* 0x0001e20000100800 */
[----:B------:R-:W-:-:S03]  /*d950*/  IMAD R19, R29, 0x2, R18 ;  /* 0x000000021d137824 */ /* 0x000fc600078e0212 */
[----:B------:R1:W-:Y:S01]  /*d960*/  STL [R1+0x34c], R8 ;  /* 0x00034c0801007387 */ /* 0x0003e20000100800 */
[-C--:B------:R-:W-:Y:S02]  /*d970*/  LEA R12, P2, R18, R2.reuse, 0x1 ;  /* 0x00000002120c7211 */ /* 0x080fe400078408ff */
[-C--:B0-----:R-:W-:Y:S02]  /*d980*/  LEA R11, P0, R16, R2.reuse, 0x1 ;  /* 0x00000002100b7211 */ /* 0x081fe400078008ff */
[----:B-1----:R-:W-:-:S03]  /*d990*/  LEA R8, P1, R17, R2, 0x1 ;  /* 0x0000000211087211 */ /* 0x002fc600078208ff */
[----:B------:R-:W-:Y:S01]  /*d9a0*/  STL [R1+0x358], R11 ;  /* 0x0003580b01007387 */ /* 0x000fe20000100800 */
[----:B------:R-:W-:-:S03]  /*d9b0*/  IMAD R4, R29, 0x2, R19 ;  /* 0x000000021d047824 */ /* 0x000fc600078e0213 */
[----:B------:R0:W-:Y:S01]  /*d9c0*/  STL [R1+0x360], R8 ;  /* 0x0003600801007387 */ /* 0x0001e20000100800 */
[-C--:B------:R-:W-:Y:S01]  /*d9d0*/  LEA.HI.X.SX32 R13, R17, R0.reuse, 0x1, P1 ;  /* 0x00000000110d7211 */ /* 0x080fe200008f0eff */
[----:B------:R-:W-:Y:S02]  /*d9e0*/  IMAD R3, R29, 0x2, R4 ;  /* 0x000000021d037824 */ /* 0x000fe400078e0204 */
[----:B------:R1:W-:Y:S01]  /*d9f0*/  STL [R1+0x368], R12 ;  /* 0x0003680c01007387 */ /* 0x0003e20000100800 */
[-C--:B0-----:R-:W-:Y:S02]  /*da00*/  LEA.HI.X.SX32 R8, R16, R0.reuse, 0x1, P0 ;  /* 0x0000000010087211 */ /* 0x081fe400000f0eff */
[----:B-1----:R-:W-:-:S03]  /*da10*/  LEA.HI.X.SX32 R12, R18, R0, 0x1, P2 ;  /* 0x00000000120c7211 */ /* 0x002fc600010f0eff */
[----:B------:R-:W-:Y:S01]  /*da20*/  STL [R1+0x354], R8 ;  /* 0x0003540801007387 */ /* 0x000fe20000100800 */
[----:B------:R-:W-:-:S03]  /*da30*/  LEA R14, P1, R4, R2, 0x1 ;  /* 0x00000002040e7211 */ /* 0x000fc600078208ff */
[----:B------:R0:W-:Y:S04]  /*da40*/  STL [R1+0x35c], R13 ;  /* 0x00035c0d01007387 */ /* 0x0001e80000100800 */
[----:B------:R1:W-:Y:S01]  /*da50*/  STL [R1+0x364], R12 ;  /* 0x0003640c01007387 */ /* 0x0003e20000100800 */
[-C--:B0-----:R-:W-:Y:S02]  /*da60*/  LEA R13, P0, R19, R2.reuse, 0x1 ;  /* 0x00000002130d7211 */ /* 0x081fe400078008ff */
[----:B-1----:R-:W-:-:S03]  /*da70*/  LEA R12, P2, R3, R2, 0x1 ;  /* 0x00000002030c7211 */ /* 0x002fc600078408ff */
[----:B------:R-:W-:Y:S01]  /*da80*/  STL [R1+0x370], R13 ;  /* 0x0003700d01007387 */ /* 0x000fe20000100800 */
[----:B------:R-:W-:-:S03]  /*da90*/  IMAD R6, R29, 0x2, R3 ;  /* 0x000000021d067824 */ /* 0x000fc600078e0203 */
[----:B------:R0:W-:Y:S01]  /*daa0*/  STL [R1+0x378], R14 ;  /* 0x0003780e01007387 */ /* 0x0001e20000100800 */
[----:B------:R-:W-:-:S03]  /*dab0*/  IMAD R20, R29, 0x2, R6 ;  /* 0x000000021d147824 */ /* 0x000fc600078e0206 */
[----:B------:R1:W-:Y:S01]  /*dac0*/  STL [R1+0x380], R12 ;  /* 0x0003800c01007387 */ /* 0x0003e20000100800 */
[-C--:B0-----:R-:W-:Y:S02]  /*dad0*/  LEA.HI.X.SX32 R14, R19, R0.reuse, 0x1, P0 ;  /* 0x00000000130e7211 */ /* 0x081fe400000f0eff */
[-C--:B-1----:R-:W-:Y:S02]  /*dae0*/  LEA.HI.X.SX32 R12, R4, R0.reuse, 0x1, P1 ;  /* 0x00000000040c7211 */ /* 0x082fe400008f0eff */
[----:B------:R-:W-:Y:S01]  /*daf0*/  LEA.HI.X.SX32 R4, R3, R0, 0x1, P2 ;  /* 0x0000000003047211 */ /* 0x000fe200010f0eff */
[----:B------:R0:W-:Y:S01]  /*db00*/  STL [R1+0x36c], R14 ;  /* 0x00036c0e01007387 */ /* 0x0001e20000100800 */
[----:B------:R-:W-:-:S03]  /*db10*/  IMAD R5, R29, 0x2, R20 ;  /* 0x000000021d057824 */ /* 0x000fc600078e0214 */
[----:B------:R1:W-:Y:S04]  /*db20*/  STL [R1+0x37c], R4 ;  /* 0x00037c0401007387 */ /* 0x0003e80000100800 */
[----:B------:R2:W-:Y:S01]  /*db30*/  STL [R1+0x374], R12 ;  /* 0x0003740c01007387 */ /* 0x0005e20000100800 */
[-C--:B0-----:R-:W-:Y:S01]  /*db40*/  LEA R14, P1, R20, R2.reuse, 0x1 ;  /* 0x00000002140e7211 */ /* 0x081fe200078208ff */
[----:B------:R-:W-:Y:S01]  /*db50*/  IMAD R21, R29, 0x2, R5 ;  /* 0x000000021d157824 */ /* 0x000fe200078e0205 */
[-C--:B-1----:R-:W-:Y:S02]  /*db60*/  LEA R4, P2, R5, R2.reuse, 0x1 ;  /* 0x0000000205047211 */ /* 0x082fe400078408ff */
[----:B--2---:R-:W-:Y:S01]  /*db70*/  LEA R12, P0, R6, R2, 0x1 ;  /* 0x00000002060c7211 */ /* 0x004fe200078008ff */
[----:B------:R-:W-:-:S04]  /*db80*/  IMAD R7, R29, 0x2, R21 ;  /* 0x000000021d077824 */ /* 0x000fc800078e0215 */
[----:B------:R-:W-:Y:S04]  /*db90*/  STL [R1+0x388], R12 ;  /* 0x0003880c01007387 */ /* 0x000fe80000100800 */
[----:B------:R0:W-:Y:S04]  /*dba0*/  STL [R1+0x390], R14 ;  /* 0x0003900e01007387 */ /* 0x0001e80000100800 */
[----:B------:R1:W-:Y:S01]  /*dbb0*/  STL [R1+0x398], R4 ;  /* 0x0003980401007387 */ /* 0x0003e20000100800 */
[----:B------:R-:W-:Y:S01]  /*dbc0*/  IMAD R9, R29, 0x2, R7 ;  /* 0x000000021d097824 */ /* 0x000fe200078e0207 */
[----:B0-----:R-:W-:-:S02]  /*dbd0*/  LEA.HI.X.SX32 R14, R6, R0, 0x1, P0 ;  /* 0x00000000060e7211 */ /* 0x001fc400000f0eff */
[-C--:B------:R-:W-:Y:S02]  /*dbe0*/  LEA.HI.X.SX32 R6, R20, R0.reuse, 0x1, P1 ;  /* 0x0000000014067211 */ /* 0x080fe400008f0eff */
[----:B-1----:R-:W-:Y:S01]  /*dbf0*/  LEA.HI.X.SX32 R4, R5, R0, 0x1, P2 ;  /* 0x0000000005047211 */ /* 0x002fe200010f0eff */
[----:B------:R0:W-:Y:S04]  /*dc00*/  STL [R1+0x384], R14 ;  /* 0x0003840e01007387 */ /* 0x0001e80000100800 */
[----:B------:R1:W-:Y:S01]  /*dc10*/  STL [R1+0x38c], R6 ;  /* 0x00038c0601007387 */ /* 0x0003e20000100800 */
[----:B------:R-:W-:-:S03]  /*dc20*/  IMAD R10, R29, 0x2, R9 ;  /* 0x000000021d0a7824 */ /* 0x000fc600078e0209 */
[----:B------:R2:W-:Y:S01]  /*dc30*/  STL [R1+0x394], R4 ;  /* 0x0003940401007387 */ /* 0x0005e20000100800 */
[-C--:B0-----:R-:W-:Y:S02]  /*dc40*/  LEA R14, P0, R21, R2.reuse, 0x1 ;  /* 0x00000002150e7211 */ /* 0x081fe400078008ff */
[-C--:B-1----:R-:W-:Y:S02]  /*dc50*/  LEA R6, P2, R9, R2.reuse, 0x1 ;  /* 0x0000000209067211 */ /* 0x082fe400078408ff */
[----:B--2---:R-:W-:Y:S01]  /*dc60*/  LEA R4, P1, R7, R2, 0x1 ;  /* 0x0000000207047211 */ /* 0x004fe200078208ff */
[----:B------:R-:W-:Y:S01]  /*dc70*/  STL [R1+0x3a0], R14 ;  /* 0x0003a00e01007387 */ /* 0x000fe20000100800 */
[----:B------:R-:W-:-:S03]  /*dc80*/  IMAD R11, R29, 0x2, R10 ;  /* 0x000000021d0b7824 */ /* 0x000fc600078e020a */
[----:B------:R0:W-:Y:S01]  /*dc90*/  STL [R1+0x3a8], R4 ;  /* 0x0003a80401007387 */ /* 0x0001e20000100800 */
[----:B------:R-:W-:-:S03]  /*dca0*/  LEA.HI.X.SX32 R7, R7, R0, 0x1, P1 ;  /* 0x0000000007077211 */ /* 0x000fc600008f0eff */
[----:B------:R1:W-:Y:S01]  /*dcb0*/  STL [R1+0x3b0], R6 ;  /* 0x0003b00601007387 */ /* 0x0003e20000100800 */
[----:B------:R-:W-:Y:S01]  /*dcc0*/  IMAD R8, R29, 0x2, R11 ;  /* 0x000000021d087824 */ /* 0x000fe200078e020b */
[-C--:B0-----:R-:W-:Y:S02]  /*dcd0*/  LEA.HI.X.SX32 R4, R21, R0.reuse, 0x1, P0 ;  /* 0x0000000015047211 */ /* 0x081fe400000f0eff */
[----:B-1----:R-:W-:-:S03]  /*dce0*/  LEA.HI.X.SX32 R6, R9, R0, 0x1, P2 ;  /* 0x0000000009067211 */ /* 0x002fc600010f0eff */
[----:B------:R-:W-:Y:S01]  /*dcf0*/  STL [R1+0x39c], R4 ;  /* 0x00039c0401007387 */ /* 0x000fe20000100800 */
[----:B------:R-:W-:-:S03]  /*dd00*/  LEA R9, P0, R10, R2, 0x1 ;  /* 0x000000020a097211 */ /* 0x000fc600078008ff */
[----:B------:R0:W-:Y:S01]  /*dd10*/  STL [R1+0x3a4], R7 ;  /* 0x0003a40701007387 */ /* 0x0001e20000100800 */
[----:B------:R-:W-:-:S03]  /*dd20*/  IMAD R13, R29, 0x2, R8 ;  /* 0x000000021d0d7824 */ /* 0x000fc600078e0208 */
[----:B------:R1:W-:Y:S01]  /*dd30*/  STL [R1+0x3ac], R6 ;  /* 0x0003ac0601007387 */ /* 0x0003e20000100800 */
[----:B------:R-:W-:Y:S01]  /*dd40*/  IMAD R3, R29, 0x2, R13 ;  /* 0x000000021d037824 */ /* 0x000fe200078e020d */
[CC--:B0-----:R-:W-:Y:S02]  /*dd50*/  LEA R7, P2, R8.reuse, R2.reuse, 0x1 ;  /* 0x0000000208077211 */ /* 0x0c1fe400078408ff */
[----:B-1----:R-:W-:Y:S01]  /*dd60*/  LEA R6, P1, R11, R2, 0x1 ;  /* 0x000000020b067211 */ /* 0x002fe200078208ff */
[----:B------:R-:W-:Y:S01]  /*dd70*/  STL [R1+0x3b8], R9 ;  /* 0x0003b80901007387 */ /* 0x000fe20000100800 */
[----:B------:R-:W-:-:S03]  /*dd80*/  LEA.HI.X.SX32 R8, R8, R0, 0x1, P2 ;  /* 0x0000000008087211 */ /* 0x000fc600010f0eff */
[----:B------:R0:W-:Y:S04]  /*dd90*/  STL [R1+0x3c0], R6 ;  /* 0x0003c00601007387 */ /* 0x0001e80000100800 */
[----:B------:R1:W-:Y:S01]  /*dda0*/  STL [R1+0x3c8], R7 ;  /* 0x0003c80701007387 */ /* 0x0003e20000100800 */
[----:B------:R-:W-:Y:S01]  /*ddb0*/  IMAD R12, R29, 0x2, R3 ;  /* 0x000000021d0c7824 */ /* 0x000fe200078e0203 */
[-C--:B0-----:R-:W-:Y:S02]  /*ddc0*/  LEA.HI.X.SX32 R6, R10, R0.reuse, 0x1, P0 ;  /* 0x000000000a067211 */ /* 0x081fe400000f0eff */
[----:B-1----:R-:W-:-:S03]  /*ddd0*/  LEA.HI.X.SX32 R7, R11, R0, 0x1, P1 ;  /* 0x000000000b077211 */ /* 0x002fc600008f0eff */
[----:B------:R-:W-:Y:S01]  /*dde0*/  STL [R1+0x3b4], R6 ;  /* 0x0003b40601007387 */ /* 0x000fe20000100800 */
[----:B------:R-:W-:-:S03]  /*ddf0*/  LEA R10, P2, R12, R2, 0x1 ;  /* 0x000000020c0a7211 */ /* 0x000fc600078408ff */
[----:B------:R0:W-:Y:S04]  /*de00*/  STL [R1+0x3bc], R7 ;  /* 0x0003bc0701007387 */ /* 0x0001e80000100800 */
[----:B------:R1:W-:Y:S01]  /*de10*/  STL [R1+0x3c4], R8 ;  /* 0x0003c40801007387 */ /* 0x0003e20000100800 */
[----:B------:R-:W-:Y:S01]  /*de20*/  IMAD R5, R29, 0x2, R12 ;  /* 0x000000021d057824 */ /* 0x000fe200078e020c */
[-C--:B0-----:R-:W-:Y:S02]  /*de30*/  LEA R7, P0, R13, R2.reuse, 0x1 ;  /* 0x000000020d077211 */ /* 0x081fe400078008ff */
[----:B-1----:R-:W-:-:S03]  /*de40*/  LEA R8, P1, R3, R2, 0x1 ;  /* 0x0000000203087211 */ /* 0x002fc600078208ff */
[----:B------:R-:W-:Y:S01]  /*de50*/  STL [R1+0x3d0], R7 ;  /* 0x0003d00701007387 */ /* 0x000fe20000100800 */
[----:B------:R-:W-:-:S03]  /*de60*/  IMAD R14, R29, 0x2, R5 ;  /* 0x000000021d0e7824 */ /* 0x000fc600078e0205 */
[----:B------:R0:W-:Y:S04]  /*de70*/  STL [R1+0x3d8], R8 ;  /* 0x0003d80801007387 */ /* 0x0001e80000100800 */
[----:B------:R1:W-:Y:S01]  /*de80*/  STL [R1+0x3e0], R10 ;  /* 0x0003e00a01007387 */ /* 0x0003e20000100800 */
[-C--:B0-----:R-:W-:Y:S02]  /*de90*/  LEA.HI.X.SX32 R8, R13, R0.reuse, 0x1, P0 ;  /* 0x000000000d087211 */ /* 0x081fe400000f0eff */
[-C--:B-1----:R-:W-:Y:S02]  /*dea0*/  LEA.HI.X.SX32 R10, R3, R0.reuse, 0x1, P1 ;  /* 0x00000000030a7211 */ /* 0x082fe400008f0eff */
[----:B------:R-:W-:Y:S01]  /*deb0*/  LEA.HI.X.SX32 R3, R12, R0, 0x1, P2 ;  /* 0x000000000c037211 */ /* 0x000fe200010f0eff */
        /* <DEDUP_REMOVED lines=15> */
[----:B------:R-:W-:-:S03]  /*dfb0*/  LEA.HI.X.SX32 R5, R14, R0, 0x1, P1 ;  /* 0x000000000e057211 */ /* 0x000fc600008f0eff */
[----:B------:R-:W-:Y:S01]  /*dfc0*/  STL [R1+0x3e4], R3 ;  /* 0x0003e40301007387 */ /* 0x000fe20000100800 */
[-C--:B-1----:R-:W-:Y:S01]  /*dfd0*/  LEA R11, P0, R9, R2.reuse, 0x1 ;  /* 0x00000002090b7211 */ /* 0x082fe200078008ff */
[C---:B------:R-:W-:Y:S02]  /*dfe0*/  IMAD R8, R29.reuse, 0x2, R7 ;  /* 0x000000021d087824 */ /* 0x040fe400078e0207 */
[----:B------:R0:W-:Y:S04]  /*dff0*/  STL [R1+0x3ec], R5 ;  /* 0x0003ec0501007387 */ /* 0x0001e80000100800 */
[----:B------:R1:W-:Y:S01]  /*e000*/  STL [R1+0x3f4], R4 ;  /* 0x0003f40401007387 */ /* 0x0003e20000100800 */
[----:B------:R-:W-:Y:S01]  /*e010*/  IMAD R10, R29, 0x2, R8 ;  /* 0x000000021d0a7824 */ /* 0x000fe200078e0208 */
[----:B0-----:R-:W-:-:S02]  /*e020*/  LEA R5, P2, R7, R2, 0x1 ;  /* 0x0000000207057211 */ /* 0x001fc400078408ff */
[----:B-1----:R-:W-:Y:S01]  /*e030*/  LEA R4, P1, R6, R2, 0x1 ;  /* 0x0000000206047211 */ /* 0x002fe200078208ff */
[----:B------:R-:W-:Y:S01]  /*e040*/  STL [R1+0x400], R11 ;  /* 0x0004000b01007387 */ /* 0x000fe20000100800 */
[----:B------:R-:W-:-:S03]  /*e050*/  IMAD R3, R29, 0x2, R10 ;  /* 0x000000021d037824 */ /* 0x000fc600078e020a */
[----:B------:R0:W-:Y:S04]  /*e060*/  STL [R1+0x408], R4 ;  /* 0x0004080401007387 */ /* 0x0001e80000100800 */
[----:B------:R1:W-:Y:S01]  /*e070*/  STL [R1+0x410], R5 ;  /* 0x0004100501007387 */ /* 0x0003e20000100800 */
[-C--:B0-----:R-:W-:Y:S02]  /*e080*/  LEA.HI.X.SX32 R4, R9, R0.reuse, 0x1, P0 ;  /* 0x0000000009047211 */ /* 0x081fe400000f0eff */
[-C--:B-1----:R-:W-:Y:S02]  /*e090*/  LEA.HI.X.SX32 R5, R6, R0.reuse, 0x1, P1 ;  /* 0x0000000006057211 */ /* 0x082fe400008f0eff */
[----:B------:R-:W-:Y:S01]  /*e0a0*/  LEA.HI.X.SX32 R6, R7, R0, 0x1, P2 ;  /* 0x0000000007067211 */ /* 0x000fe200010f0eff */
[----:B------:R0:W-:Y:S01]  /*e0b0*/  STL [R1+0x3fc], R4 ;  /* 0x0003fc0401007387 */ /* 0x0001e20000100800 */
[----:B------:R-:W-:Y:S01]  /*e0c0*/  IMAD R11, R29, 0x2, R3 ;  /* 0x000000021d0b7824 */ /* 0x000fe200078e0203 */
[----:B------:R-:W-:-:S02]  /*e0d0*/  LEA R7, P1, R10, R2, 0x1 ;  /* 0x000000020a077211 */ /* 0x000fc400078208ff */
[----:B------:R1:W-:Y:S04]  /*e0e0*/  STL [R1+0x404], R5 ;  /* 0x0004040501007387 */ /* 0x0003e80000100800 */
[----:B------:R2:W-:Y:S01]  /*e0f0*/  STL [R1+0x40c], R6 ;  /* 0x00040c0601007387 */ /* 0x0005e20000100800 */
[----:B0-----:R-:W-:Y:S01]  /*e100*/  IMAD R4, R29, 0x2, R11 ;  /* 0x000000021d047824 */ /* 0x001fe200078e020b */
[-C--:B-1----:R-:W-:Y:S02]  /*e110*/  LEA R5, P0, R8, R2.reuse, 0x1 ;  /* 0x0000000208057211 */ /* 0x082fe400078008ff */
[----:B--2---:R-:W-:-:S03]  /*e120*/  LEA R6, P2, R3, R2, 0x1 ;  /* 0x0000000203067211 */ /* 0x004fc600078408ff */
[----:B------:R0:W-:Y:S01]  /*e130*/  STL [R1+0x418], R5 ;  /* 0x0004180501007387 */ /* 0x0001e20000100800 */
[----:B------:R-:W-:-:S03]  /*e140*/  LEA.HI.X.SX32 R8, R8, R0, 0x1, P0 ;  /* 0x0000000008087211 */ /* 0x000fc600000f0eff */
[----:B------:R1:W-:Y:S04]  /*e150*/  STL [R1+0x420], R7 ;  /* 0x0004200701007387 */ /* 0x0003e80000100800 */
[----:B------:R2:W-:Y:S01]  /*e160*/  STL [R1+0x428], R6 ;  /* 0x0004280601007387 */ /* 0x0005e20000100800 */
[----:B0-----:R-:W-:Y:S01]  /*e170*/  IMAD R5, R29, 0x2, R4 ;  /* 0x000000021d057824 */ /* 0x001fe200078e0204 */
[-C--:B-1----:R-:W-:Y:S02]  /*e180*/  LEA.HI.X.SX32 R7, R10, R0.reuse, 0x1, P1 ;  /* 0x000000000a077211 */ /* 0x082fe400008f0eff */
[----:B------:R0:W-:Y:S01]  /*e190*/  STL [R1+0x414], R8 ;  /* 0x0004140801007387 */ /* 0x0001e20000100800 */
[----:B--2---:R-:W-:Y:S01]  /*e1a0*/  LEA.HI.X.SX32 R6, R3, R0, 0x1, P2 ;  /* 0x0000000003067211 */ /* 0x004fe200010f0eff */
[----:B------:R-:W-:-:S02]  /*e1b0*/  IMAD R3, R29, 0x2, R5 ;  /* 0x000000021d037824 */ /* 0x000fc400078e0205 */
[----:B------:R1:W-:Y:S04]  /*e1c0*/  STL [R1+0x41c], R7 ;  /* 0x00041c0701007387 */ /* 0x0003e80000100800 */
[----:B------:R2:W-:Y:S01]  /*e1d0*/  STL [R1+0x424], R6 ;  /* 0x0004240601007387 */ /* 0x0005e20000100800 */
[-C--:B0-----:R-:W-:Y:S02]  /*e1e0*/  LEA R8, P0, R11, R2.reuse, 0x1 ;  /* 0x000000020b087211 */ /* 0x081fe400078008ff */
[-C--:B-1----:R-:W-:Y:S02]  /*e1f0*/  LEA R7, P2, R5, R2.reuse, 0x1 ;  /* 0x0000000205077211 */ /* 0x082fe400078408ff */
[CC--:B--2---:R-:W-:Y:S02]  /*e200*/  LEA R6, P1, R4.reuse, R2.reuse, 0x1 ;  /* 0x0000000204067211 */ /* 0x0c4fe400078208ff */
[----:B------:R-:W-:Y:S01]  /*e210*/  LEA R2, P3, R3, R2, 0x1 ;  /* 0x0000000203027211 */ /* 0x000fe200078608ff */
[----:B------:R-:W-:Y:S01]  /*e220*/  STL [R1+0x42c], R8 ;  /* 0x00042c0801007387 */ /* 0x000fe20000100800 */
[----:B------:R-:W-:-:S03]  /*e230*/  LEA.HI.X.SX32 R4, R4, R0, 0x1, P1 ;  /* 0x0000000004047211 */ /* 0x000fc600008f0eff */
[----:B------:R0:W-:Y:S04]  /*e240*/  STL [R1+0x430], R6 ;  /* 0x0004300601007387 */ /* 0x0001e80000100800 */
[----:B------:R-:W-:Y:S04]  /*e250*/  STL [R1+0x434], R7 ;  /* 0x0004340701007387 */ /* 0x000fe80000100800 */
[----:B------:R1:W-:Y:S01]  /*e260*/  STL [R1+0x2a4], R2 ;  /* 0x0002a40201007387 */ /* 0x0003e20000100800 */
[----:B0-----:R-:W-:-:S05]  /*e270*/  LEA.HI.X.SX32 R6, R11, R0, 0x1, P0 ;  /* 0x000000000b067211 */ /* 0x001fca00000f0eff */
[----:B------:R-:W-:Y:S01]  /*e280*/  STL [R1+0x294], R6 ;  /* 0x0002940601007387 */ /* 0x000fe20000100800 */
[-C--:B-1----:R-:W-:Y:S02]  /*e290*/  LEA.HI.X.SX32 R2, R5, R0.reuse, 0x1, P2 ;  /* 0x0000000005027211 */ /* 0x082fe400010f0eff */
[----:B------:R-:W-:Y:S01]  /*e2a0*/  LEA.HI.X.SX32 R0, R3, R0, 0x1, P3 ;  /* 0x0000000003007211 */ /* 0x000fe200018f0eff */
[----:B------:R-:W-:Y:S04]  /*e2b0*/  STL [R1+0x29c], R4 ;  /* 0x00029c0401007387 */ /* 0x000fe80000100800 */
[----:B------:R0:W-:Y:S04]  /*e2c0*/  STL [R1+0x2a0], R2 ;  /* 0x0002a00201007387 */ /* 0x0001e80000100800 */
[----:B------:R1:W-:Y:S04]  /*e2d0*/  STL [R1+0x298], R0 ;  /* 0x0002980001007387 */ /* 0x0003e80000100800 */
[----:B------:R-:W-:Y:S04]  /*e2e0*/  STL [R1+0x180], RZ ;  /* 0x000180ff01007387 */ /* 0x000fe80000100800 */
        /* <DEDUP_REMOVED lines=16> */
[----:B------:R-:W-:Y:S01]  /*e3f0*/  STL [R1+0x154], RZ ;  /* 0x000154ff01007387 */ /* 0x000fe20000100800 */
[----:B0-----:R-:W-:-:S03]  /*e400*/  LOP3.LUT R2, R28, 0x2, RZ, 0xfc, !PT ;  /* 0x000000021c027812 */ /* 0x001fc600078efcff */
[----:B------:R-:W-:Y:S01]  /*e410*/  STL [R1+0x158], RZ ;  /* 0x000158ff01007387 */ /* 0x000fe20000100800 */
[----:B-1----:R-:W-:-:S03]  /*e420*/  LOP3.LUT R0, R28, 0x4, RZ, 0xfc, !PT ;  /* 0x000000041c007812 */ /* 0x002fc600078efcff */
[----:B------:R-:W-:Y:S01]  /*e430*/  STL [R1+0x15c], RZ ;  /* 0x00015cff01007387 */ /* 0x000fe20000100800 */
[----:B------:R-:W-:-:S03]  /*e440*/  LOP3.LUT R3, R28, 0x6, RZ, 0xfc, !PT ;  /* 0x000000061c037812 */ /* 0x000fc600078efcff */
[----:B------:R-:W-:Y:S01]  /*e450*/  STL [R1+0x140], RZ ;  /* 0x000140ff01007387 */ /* 0x000fe20000100800 */
[C---:B------:R-:W-:Y:S02]  /*e460*/  LOP3.LUT R2, R28.reuse, 0x8, RZ, 0xfc, !PT ;  /* 0x000000081c027812 */ /* 0x040fe400078efcff */
[C---:B------:R-:W-:Y:S01]  /*e470*/  LOP3.LUT R0, R28.reuse, 0xa, RZ, 0xfc, !PT ;  /* 0x0000000a1c007812 */ /* 0x040fe200078efcff */
[----:B------:R-:W-:Y:S01]  /*e480*/  STL [R1+0x144], RZ ;  /* 0x000144ff01007387 */ /* 0x000fe20000100800 */
[C---:B------:R-:W-:Y:S02]  /*e490*/  LOP3.LUT R3, R28.reuse, 0xc, RZ, 0xfc, !PT ;  /* 0x0000000c1c037812 */ /* 0x040fe400078efcff */
[C---:B------:R-:W-:Y:S01]  /*e4a0*/  LOP3.LUT R2, R28.reuse, 0xe, RZ, 0xfc, !PT ;  /* 0x0000000e1c027812 */ /* 0x040fe200078efcff */
[----:B------:R-:W-:Y:S01]  /*e4b0*/  STL [R1+0x148], RZ ;  /* 0x000148ff01007387 */ /* 0x000fe20000100800 */
[C---:B------:R-:W-:Y:S02]  /*e4c0*/  LOP3.LUT R0, R28.reuse, 0x10, RZ, 0xfc, !PT ;  /* 0x000000101c007812 */ /* 0x040fe400078efcff */
[C---:B------:R-:W-:Y:S01]  /*e4d0*/  LOP3.LUT R3, R28.reuse, 0x12, RZ, 0xfc, !PT ;  /* 0x000000121c037812 */ /* 0x040fe200078efcff */
[----:B------:R-:W-:Y:S01]  /*e4e0*/  STL [R1+0x14c], RZ ;  /* 0x00014cff01007387 */ /* 0x000fe20000100800 */
[----:B------:R-:W-:-:S02]  /*e4f0*/  LOP3.LUT R2, R28, 0x14, RZ, 0xfc, !PT ;  /* 0x000000141c027812 */ /* 0x000fc400078efcff */
        /* <DEDUP_REMOVED lines=21> */
[C---:B------:R-:W-:Y:S02]  /*e650*/  LOP3.LUT R2, R28.reuse, 0x32, RZ, 0xfc, !PT ;  /* 0x000000321c027812 */ /* 0x040fe400078efcff */
[C---:B------:R-:W-:Y:S01]  /*e660*/  LOP3.LUT R0, R28.reuse, 0x34, RZ, 0xfc, !PT ;  /* 0x000000341c007812 */ /* 0x040fe200078efcff */
[----:B------:R-:W-:Y:S01]  /*e670*/  STL [R1+0xbc], RZ ;  /* 0x0000bcff01007387 */ /* 0x000fe20000100800 */
[C---:B------:R-:W-:Y:S02]  /*e680*/  LOP3.LUT R3, R28.reuse, 0x36, RZ, 0xfc, !PT ;  /* 0x000000361c037812 */ /* 0x040fe400078efcff */
[----:B------:R-:W-:-:S02]  /*e690*/  LOP3.LUT R2, R28, 0x38, RZ, 0xfc, !PT ;  /* 0x000000381c027812 */ /* 0x000fc400078efcff */
[C---:B------:R-:W-:Y:S01]  /*e6a0*/  LOP3.LUT R0, R28.reuse, 0x3a, RZ, 0xfc, !PT ;  /* 0x0000003a1c007812 */ /* 0x040fe200078efcff */
[----:B------:R-:W-:Y:S01]  /*e6b0*/  STL [R1+0xf0], RZ ;  /* 0x0000f0ff01007387 */ /* 0x000fe20000100800 */
[C---:B------:R-:W-:Y:S02]  /*e6c0*/  LOP3.LUT R3, R28.reuse, 0x3c, RZ, 0xfc, !PT ;  /* 0x0000003c1c037812 */ /* 0x040fe400078efcff */
[C---:B------:R-:W-:Y:S02]  /*e6d0*/  LOP3.LUT R2, R28.reuse, 0x3e, RZ, 0xfc, !PT ;  /* 0x0000003e1c027812 */ /* 0x040fe400078efcff */
[C---:B------:R-:W-:Y:S01]  /*e6e0*/  LOP3.LUT R0, R28.reuse, 0x40, RZ, 0xfc, !PT ;  /* 0x000000401c007812 */ /* 0x040fe200078efcff */
[----:B------:R-:W-:Y:S01]  /*e6f0*/  STL [R1+0xf4], RZ ;  /* 0x0000f4ff01007387 */ /* 0x000fe20000100800 */
[C---:B------:R-:W-:Y:S01]  /*e700*/  LOP3.LUT R3, R28.reuse, 0x42, RZ, 0xfc, !PT ;  /* 0x000000421c037812 */ /* 0x040fe200078efcff */
[----:B------:R-:W-:Y:S01]  /*e710*/  IMAD.MOV.U32 R29, RZ, RZ, c[0x0][0x180] ;  /* 0x00006000ff1d7624 */ /* 0x000fe200078e00ff */
        /* <DEDUP_REMOVED lines=25> */
[C---:B------:R-:W-:Y:S02]  /*e8b0*/  LOP3.LUT R0, R28.reuse, 0x6a, RZ, 0xfc, !PT ;  /* 0x0000006a1c007812 */ /* 0x040fe400078efcff */
[----:B------:R-:W-:Y:S01]  /*e8c0*/  IADD3 R29, R29, 0x7f, RZ ;  /* 0x0000007f1d1d7810 */ /* 0x000fe20007ffe0ff */
[----:B------:R-:W-:Y:S01]  /*e8d0*/  STL [R1+0xd0], RZ ;  /* 0x0000d0ff01007387 */ /* 0x000fe20000100800 */
[C---:B------:R-:W-:Y:S02]  /*e8e0*/  LOP3.LUT R3, R28.reuse, 0x6c, RZ, 0xfc, !PT ;  /* 0x0000006c1c037812 */ /* 0x040fe400078efcff */
[C---:B------:R-:W-:Y:S02]  /*e8f0*/  LOP3.LUT R2, R28.reuse, 0x6e, RZ, 0xfc, !PT ;  /* 0x0000006e1c027812 */ /* 0x040fe400078efcff */
[C---:B------:R-:W-:Y:S01]  /*e900*/  LOP3.LUT R0, R28.reuse, 0x70, RZ, 0xfc, !PT ;  /* 0x000000701c007812 */ /* 0x040fe200078efcff */
[----:B------:R-:W-:Y:S01]  /*e910*/  STL [R1+0xd4], RZ ;  /* 0x0000d4ff01007387 */ /* 0x000fe20000100800 */
[----:B------:R-:W-:-:S02]  /*e920*/  LOP3.LUT R3, R28, 0x72, RZ, 0xfc, !PT ;  /* 0x000000721c037812 */ /* 0x000fc400078efcff */
[C---:B------:R-:W-:Y:S02]  /*e930*/  LOP3.LUT R2, R28.reuse, 0x74, RZ, 0xfc, !PT ;  /* 0x000000741c027812 */ /* 0x040fe400078efcff */
[C---:B------:R-:W-:Y:S01]  /*e940*/  LOP3.LUT R0, R28.reuse, 0x76, RZ, 0xfc, !PT ;  /* 0x000000761c007812 */ /* 0x040fe200078efcff */
[----:B------:R-:W-:Y:S01]  /*e950*/  STL [R1+0xd8], RZ ;  /* 0x0000d8ff01007387 */ /* 0x000fe20000100800 */
[C---:B------:R-:W-:Y:S02]  /*e960*/  LOP3.LUT R3, R28.reuse, 0x78, RZ, 0xfc, !PT ;  /* 0x000000781c037812 */ /* 0x040fe400078efcff */
[C---:B------:R-:W-:Y:S02]  /*e970*/  LOP3.LUT R2, R28.reuse, 0x7a, RZ, 0xfc, !PT ;  /* 0x0000007a1c027812 */ /* 0x040fe400078efcff */
[----:B------:R-:W-:Y:S01]  /*e980*/  LOP3.LUT R0, R28, 0x7c, RZ, 0xfc, !PT ;  /* 0x0000007c1c007812 */ /* 0x000fe200078efcff */
[----:B------:R-:W-:Y:S01]  /*e990*/  STL [R1+0xdc], RZ ;  /* 0x0000dcff01007387 */ /* 0x000fe20000100800 */
[----:B------:R-:W-:-:S03]  /*e9a0*/  SHF.R.S32.HI R28, RZ, 0x1f, R29 ;  /* 0x0000001fff1c7819 */ /* 0x000fc6000001141d */
[----:B------:R-:W2:Y:S01]  /*e9b0*/  LDL R27, [R1+0x1c0] ;  /* 0x0001c000011b7983 */ /* 0x000ea20000100800 */
[----:B------:R-:W-:-:S03]  /*e9c0*/  LEA.HI R28, R28, R29, RZ, 0x7 ;  /* 0x0000001d1c1c7211 */ /* 0x000fc600078f38ff */
[----:B------:R-:W-:Y:S04]  /*e9d0*/  STL [R1+0xa0], RZ ;  /* 0x0000a0ff01007387 */ /* 0x000fe80000100800 */
[----:B------:R-:W-:Y:S04]  /*e9e0*/  STL [R1+0xa4], RZ ;  /* 0x0000a4ff01007387 */ /* 0x000fe80000100800 */
[----:B------:R-:W3:Y:S01]  /*e9f0*/  LDL R29, [R1+0x1c8] ;  /* 0x0001c800011d7983 */ /* 0x000ee20000100800 */
[----:B------:R-:W-:-:S03]  /*ea00*/  SHF.R.S32.HI R0, RZ, 0x7, R28 ;  /* 0x00000007ff007819 */ /* 0x000fc6000001141c */
[----:B------:R-:W-:Y:S04]  /*ea10*/  STL [R1+0xa8], RZ ;  /* 0x0000a8ff01007387 */ /* 0x000fe80000100800 */
[----:B------:R-:W-:Y:S04]  /*ea20*/  STL [R1+0xac], RZ ;  /* 0x0000acff01007387 */ /* 0x000fe80000100800 */
[----:B------:R-:W4:Y:S04]  /*ea30*/  LDL R28, [R1+0x1e8] ;  /* 0x0001e800011c7983 */ /* 0x000f280000100800 */
[----:B------:R-:W0:Y:S04]  /*ea40*/  S2R R24, SR_TID.X ;  /* 0x0000000000187919 */ /* 0x000e280000002100 */
[----:B------:R-:W-:Y:S04]  /*ea50*/  STL [R1+0x90], RZ ;  /* 0x000090ff01007387 */ /* 0x000fe80000100800 */
[----:B------:R-:W-:Y:S04]  /*ea60*/  STL [R1+0x94], RZ ;  /* 0x000094ff01007387 */ /* 0x000fe80000100800 */
[----:B------:R-:W-:Y:S04]  /*ea70*/  STL [R1+0x98], RZ ;  /* 0x000098ff01007387 */ /* 0x000fe80000100800 */
[----:B------:R-:W-:Y:S01]  /*ea80*/  STL [R1+0x9c], RZ ;  /* 0x00009cff01007387 */ /* 0x000fe20000100800 */
[----:B0-----:R-:W-:-:S03]  /*ea90*/  LOP3.LUT R24, R24, 0x7f, RZ, 0xc0, !PT ;  /* 0x0000007f18187812 */ /* 0x001fc600078ec0ff */
[----:B------:R-:W-:Y:S02]  /*eaa0*/  STL [R1+0x100], RZ ;  /* 0x000100ff01007387 */ /* 0x000fe40000100800 */
[----:B------:R-:W-:Y:S02]  /*eab0*/  IMAD.SHL.U32 R0, R24, 0x2, RZ ;  /* 0x0000000218007824 */ /* 0x000fe400078e00ff */
[----:B------:R-:W-:Y:S04]  /*eac0*/  STL [R1+0x104], RZ ;  /* 0x000104ff01007387 */ /* 0x000fe80000100800 */
        /* <DEDUP_REMOVED lines=10> */
[----:B------:R-:W-:-:S03]  /*eb70*/  LOP3.LUT R2, R0, 0x70, RZ, 0x3c, !PT ;  /* 0x0000007000027812 */ /* 0x000fc600078e3cff */
[----:B------:R-:W-:Y:S04]  /*eb80*/  STL [R1+0x128], RZ ;  /* 0x000128ff01007387 */ /* 0x000fe80000100800 */
[----:B------:R-:W-:Y:S04]  /*eb90*/  STL [R1+0x12c], RZ ;  /* 0x00012cff01007387 */ /* 0x000fe80000100800 */
[----:B------:R-:W-:Y:S04]  /*eba0*/  STL [R1+0x110], RZ ;  /* 0x000110ff01007387 */ /* 0x000fe80000100800 */
[----:B------:R-:W-:Y:S04]  /*ebb0*/  STL [R1+0x114], RZ ;  /* 0x000114ff01007387 */ /* 0x000fe80000100800 */
[----:B------:R-:W-:Y:S04]  /*ebc0*/  STL [R1+0x118], RZ ;  /* 0x000118ff01007387 */ /* 0x000fe80000100800 */
[----:B------:R-:W-:Y:S01]  /*ebd0*/  STL [R1+0x11c], RZ ;  /* 0x00011cff01007387 */ /* 0x000fe20000100800 */
[----:B------:R-:W-:-:S02]  /*ebe0*/  USHF.L.U32 UR4, UR7, 0x7, URZ ;  /* 0x0000000707047899 */ /* 0x000fc4000800063f */
[----:B------:R-:W-:Y:S02]  /*ebf0*/  USHF.L.U32 UR5, UR6, 0x7, URZ ;  /* 0x0000000706057899 */ /* 0x000fe4000800063f */
[----:B------:R-:W-:Y:S02]  /*ec00*/  USHF.R.S32.HI UR7, URZ, 0x1f, UR4 ;  /* 0x0000001f3f077899 */ /* 0x000fe40008011404 */
[----:B------:R-:W-:Y:S02]  /*ec10*/  USHF.R.S32.HI UR6, URZ, 0x1f, UR5 ;  /* 0x0000001f3f067899 */ /* 0x000fe40008011405 */
[----:B------:R-:W-:Y:S02]  /*ec20*/  USHF.L.U32 UR10, UR4, 0x1, URZ ;  /* 0x00000001040a7899 */ /* 0x000fe4000800063f */
[----:B------:R-:W-:Y:S02]  /*ec30*/  USHF.L.U64.HI UR7, UR4, 0x1, UR7 ;  /* 0x0000000104077899 */ /* 0x000fe40008010207 */
[----:B------:R-:W-:-:S02]  /*ec40*/  USHF.L.U32 UR11, UR5, 0x1, URZ ;  /* 0x00000001050b7899 */ /* 0x000fc4000800063f */
[----:B------:R-:W-:Y:S02]  /*ec50*/  USHF.L.U64.HI UR6, UR5, 0x1, UR6 ;  /* 0x0000000105067899 */ /* 0x000fe40008010206 */
[----:B------:R-:W-:Y:S01]  /*ec60*/  UMOV UR4, URZ ;  /* 0x0000003f00047c82 */ /* 0x000fe20008000000 */
[C---:B--2---:R-:W-:Y:S02]  /*ec70*/  LOP3.LUT R0, R27.reuse, 0x20, RZ, 0x3c, !PT ;  /* 0x000000201b007812 */ /* 0x044fe400078e3cff */
[C---:B------:R-:W-:Y:S02]  /*ec80*/  LOP3.LUT R3, R27.reuse, 0x40, RZ, 0x3c, !PT ;  /* 0x000000401b037812 */ /* 0x040fe400078e3cff */
[----:B------:R-:W-:Y:S02]  /*ec90*/  LOP3.LUT R2, R27, 0x60, RZ, 0x3c, !PT ;  /* 0x000000601b027812 */ /* 0x000fe400078e3cff */
[C---:B---3--:R-:W-:Y:S02]  /*eca0*/  LOP3.LUT R0, R29.reuse, 0x20, RZ, 0x3c, !PT ;  /* 0x000000201d007812 */ /* 0x048fe400078e3cff */
[----:B------:R-:W-:-:S02]  /*ecb0*/  LOP3.LUT R3, R29, 0x40, RZ, 0x3c, !PT ;  /* 0x000000401d037812 */ /* 0x000fc400078e3cff */
[----:B------:R-:W-:Y:S01]  /*ecc0*/  LOP3.LUT R2, R29, 0x60, RZ, 0x3c, !PT ;  /* 0x000000601d027812 */ /* 0x000fe200078e3cff */
[----:B------:R4:W-:Y:S04]  /*ecd0*/  STL [R1+0x874], R0 ;  /* 0x0008740001007387 */ /* 0x0009e80000100800 */
[----:B------:R0:W-:Y:S01]  /*ece0*/  STL [R1+0x870], R3 ;  /* 0x0008700301007387 */ /* 0x0001e20000100800 */
[----:B----4-:R-:W-:-:S03]  /*ecf0*/  LOP3.LUT R0, R28, 0x40, RZ, 0x3c, !PT ;  /* 0x000000401c007812 */ /* 0x010fc600078e3cff */
[----:B------:R0:W-:Y:S04]  /*ed00*/  STL [R1+0x86c], R2 ;  /* 0x00086c0201007387 */ /* 0x0001e80000100800 */
[----:B------:R0:W-:Y:S02]  /*ed10*/  STL [R1+0x868], R0 ;  /* 0x0008680001007387 */ /* 0x0001e40000100800 */
.L_x_2:
[----:B0----5:R-:W2:Y:S04]  /*ed20*/  LDL R3, [R1+0x438] ;  /* 0x0004380001037983 */ /* 0x021ea80000100800 */
[----:B------:R-:W2:Y:S01]  /*ed30*/  LDL R2, [R1+0x43c] ;  /* 0x00043c0001027983 */ /* 0x000ea20000100800 */
[----:B------:R-:W-:Y:S02]  /*ed40*/  ULDC UR5, c[0x0][0x180] ;  /* 0x0000600000057ab9 */ /* 0x000fe40000000800 */
[----:B------:R-:W-:Y:S01]  /*ed50*/  UIMAD UR5, UR4, -0x80, UR5 ;  /* 0xffffff80040578a4 */ /* 0x000fe2000f8e0205 */
[----:B------:R-:W-:Y:S04]  /*ed60*/  STL [R1+0x1558], R13 ;  /* 0x0015580d01007387 */ /* 0x000fe80000100800 */
        /* <DEDUP_REMOVED lines=15> */
[----:B------:R-:W0:Y:S04]  /*ee60*/  S2R R14, SR_TID.X ;  /* 0x00000000000e7919 */ /* 0x000e280000002100 */
        /* <DEDUP_REMOVED lines=22> */
[----:B------:R0:W-:Y:S04]  /*efd0*/  STL [R1+0x14c4], R0 ;  /* 0x0014c40001007387 */ /* 0x0001e80000100800 */
[----:B------:R1:W-:Y:S04]  /*efe0*/  STL [R1+0x14bc], R16 ;  /* 0x0014bc1001007387 */ /* 0x0003e80000100800 */
[----:B------:R-:W3:Y:S01]  /*eff0*/  S2R R15, SR_TID.X ;  /* 0x00000000000f7919 */ /* 0x000ee20000002100 */
[----:B0-----:R-:W-:-:S04]  /*f000*/  SHF.R.U32.HI R0, RZ, 0x6, R14 ;  /* 0x00000006ff007819 */ /* 0x001fc8000001160e */
[----:B-1----:R-:W-:Y:S01]  /*f010*/  SGXT.U32 R16, R0, 0x1 ;  /* 0x000000010010781a */ /* 0x002fe20000000000 */
[----:B------:R0:W-:Y:S03]  /*f020*/  STL [R1+0x14c8], R0 ;  /* 0x0014c80001007387 */ /* 0x0001e60000100800 */
[----:B------:R-:W-:Y:S01]  /*f030*/  ISETP.GE.AND P0, PT, R16, UR5, PT ;  /* 0x0000000510007c0c */ /* 0x000fe2000bf06270 */
[----:B------:R-:W-:Y:S01]  /*f040*/  STL [R1+0x14cc], R16 ;  /* 0x0014cc1001007387 */ /* 0x000fe20000100800 */
[----:B------:R-:W-:-:S03]  /*f050*/  PRMT R13, RZ, 0x7610, R13 ;  /* 0x00007610ff0d7816 */ /* 0x000fc6000000000d */
[----:B------:R-:W-:Y:S04]  /*f060*/  STL [R1+0x14d0], R16 ;  /* 0x0014d01001007387 */ /* 0x000fe80000100800 */
[----:B------:R-:W4:Y:S04]  /*f070*/  LDL R28, [R1+0x430] ;  /* 0x00043000011c7983 */ /* 0x000f280000100800 */
[----:B0-----:R-:W4:Y:S01]  /*f080*/  LDL R0, [R1+0x42c] ;  /* 0x00042c0001007983 */ /* 0x001f220000100800 */
[----:B---3--:R-:W-:Y:S02]  /*f090*/  SHF.R.U32.HI R18, RZ, 0x6, R15 ;  /* 0x00000006ff127819 */ /* 0x008fe4000001160f */
[----:B------:R-:W-:-:S02]  /*f0a0*/  PRMT R17, RZ, 0x7610, R17 ;  /* 0x00007610ff117816 */ /* 0x000fc40000000011 */
[----:B------:R-:W-:Y:S02]  /*f0b0*/  SGXT.U32 R18, R18, 0x1 ;  /* 0x000000011212781a */ /* 0x000fe40000000000 */
[----:B------:R-:W-:Y:S02]  /*f0c0*/  SHF.R.U32.HI R15, RZ, 0x6, R15 ;  /* 0x00000006ff0f7819 */ /* 0x000fe4000001160f */
[C---:B------:R-:W-:Y:S02]  /*f0d0*/  LOP3.LUT R12, R18.reuse, 0x2, RZ, 0xfc, !PT ;  /* 0x00000002120c7812 */ /* 0x040fe400078efcff */
[----:B------:R-:W-:Y:S02]  /*f0e0*/  LOP3.LUT R18, R18, 0x4, RZ, 0xfc, !PT ;  /* 0x0000000412127812 */ /* 0x000fe400078efcff */
[----:B------:R-:W-:Y:S02]  /*f0f0*/  ISETP.GE.AND P1, PT, R12, UR5, PT ;  /* 0x000000050c007c0c */ /* 0x000fe4000bf26270 */
[----:B------:R-:W3:Y:S01]  /*f100*/  LDL R12, [R1+0x294] ;  /* 0x00029400010c7983 */ /* 0x000ee20000100800 */
[----:B------:R-:W-:-:S02]  /*f110*/  SGXT.U32 R15, R15, 0x1 ;  /* 0x000000010f0f781a */ /* 0x000fc40000000000 */
[----:B------:R-:W-:Y:S01]  /*f120*/  ISETP.GE.AND P2, PT, R18, UR5, PT ;  /* 0x0000000512007c0c */ /* 0x000fe2000bf46270 */
[----:B--2---:R-:W2:Y:S04]  /*f130*/  @!P0 LDG.E.U16 R13, [R2.64] ;  /* 0x00000008020d8981 */ /* 0x004ea8000c1e1500 */
[----:B--2---:R0:W-:Y:S04]  /*f140*/  STL [R1+0x20], R13 ;  /* 0x0000200d01007387 */ /* 0x0041e80000100800 */
[----:B0-----:R-:W2:Y:S04]  /*f150*/  LDL.LU R13, [R1+0x1564] ;  /* 0x00156400010d7983 */ /* 0x001ea80000300800 */
[----:B------:R-:W2:Y:S04]  /*f160*/  LDL R2, [R1+0x298] ;  /* 0x0002980001027983 */ /* 0x000ea80000100800 */
[----:B------:R-:W2:Y:S01]  /*f170*/  LDL R3, [R1+0x2a4] ;  /* 0x0002a40001037983 */ /* 0x000ea20000100800 */
[----:B------:R-:W-:-:S03]  /*f180*/  LOP3.LUT R18, R15, 0x6, RZ, 0xfc, !PT ;  /* 0x000000060f127812 */ /* 0x000fc600078efcff */
[----:B------:R-:W0:Y:S01]  /*f190*/  S2R R15, SR_TID.X ;  /* 0x00000000000f7919 */ /* 0x000e220000002100 */
[----:B--2---:R-:W-:-:S04]  /*f1a0*/  @!P1 LOP3.LUT R3, R3, R2, RZ, 0x3c, !PT ;  /* 0x0000000203039212 */ /* 0x004fc800078e3cff */
[----:B------:R-:W-:-:S04]  /*f1b0*/  @!P1 LOP3.LUT R2, R3, R2, RZ, 0x3c, !PT ;  /* 0x0000000203029212 */ /* 0x000fc800078e3cff */
[----:B------:R-:W-:-:S05]  /*f1c0*/  @!P1 LOP3.LUT R3, R3, R2, RZ, 0x3c, !PT ;  /* 0x0000000203039212 */ /* 0x000fca00078e3cff */
[----:B------:R1:W2:Y:S01]  /*f1d0*/  @!P1 LDG.E.U16 R17, [R2.64] ;  /* 0x0000000802119981 */ /* 0x0002a2000c1e1500 */
[----:B0-----:R-:W-:Y:S02]  /*f1e0*/  SHF.R.U32.HI R15, RZ, 0x6, R15 ;  /* 0x00000006ff0f7819 */ /* 0x001fe4000001160f */
[----:B------:R-:W-:Y:S02]  /*f1f0*/  ISETP.GE.AND P3, PT, R18, UR5, PT ;  /* 0x0000000512007c0c */ /* 0x000fe4000bf66270 */
[----:B------:R-:W-:-:S04]  /*f200*/  SGXT.U32 R18, R15, 0x1 ;  /* 0x000000010f12781a */ /* 0x000fc80000000000 */
[----:B------:R-:W-:-:S04]  /*f210*/  LOP3.LUT R18, R18, 0x8, RZ, 0xfc, !PT ;  /* 0x0000000812127812 */ /* 0x000fc800078efcff */
[----:B------:R-:W-:Y:S02]  /*f220*/  ISETP.GE.AND P0, PT, R18, UR5, PT ;  /* 0x0000000512007c0c */ /* 0x000fe4000bf06270 */
[----:B------:R-:W3:Y:S04]  /*f230*/  LDL.LU R18, [R1+0x1560] ;  /* 0x0015600001127983 */ /* 0x000ee80000300800 */
[----:B-1----:R-:W3:Y:S04]  /*f240*/  LDL R2, [R1+0x2a0] ;  /* 0x0002a00001027983 */ /* 0x002ee80000100800 */
[----:B--2---:R0:W-:Y:S04]  /*f250*/  STL [R1+0x64], R17 ;  /* 0x0000641101007387 */ /* 0x0041e80000100800 */
[----:B------:R-:W3:Y:S01]  /*f260*/  LDL R3, [R1+0x434] ;  /* 0x0004340001037983 */ /* 0x000ee20000100800 */
[----:B------:R-:W-:-:S03]  /*f270*/  PRMT R13, RZ, 0x7610, R13 ;  /* 0x00007610ff0d7816 */ /* 0x000fc6000000000d */
[----:B------:R-:W1:Y:S01]  /*f280*/  S2R R15, SR_TID.X ;  /* 0x00000000000f7919 */ /* 0x000e620000002100 */
[----:B---3--:R-:W-:-:S04]  /*f290*/  @!P2 LOP3.LUT R3, R3, R2, RZ, 0x3c, !PT ;  /* 0x000000020303a212 */ /* 0x008fc800078e3cff */
[----:B------:R-:W-:-:S04]  /*f2a0*/  @!P2 LOP3.LUT R2, R3, R2, RZ, 0x3c, !PT ;  /* 0x000000020302a212 */ /* 0x000fc800078e3cff */
[----:B------:R-:W-:-:S05]  /*f2b0*/  @!P2 LOP3.LUT R3, R3, R2, RZ, 0x3c, !PT ;  /* 0x000000020303a212 */ /* 0x000fca00078e3cff */
[----:B------:R2:W3:Y:S04]  /*f2c0*/  @!P2 LDG.E.U16 R13, [R2.64] ;  /* 0x00000008020da981 */ /* 0x0004e8000c1e1500 */
[----:B--2---:R-:W2:Y:S01]  /*f2d0*/  S2R R3, SR_TID.X ;  /* 0x0000000000037919 */ /* 0x004ea20000002100 */
[----:B-1----:R-:W-:-:S04]  /*f2e0*/  SHF.R.U32.HI R15, RZ, 0x6, R15 ;  /* 0x00000006ff0f7819 */ /* 0x002fc8000001160f */
[----:B------:R-:W-:-:S04]  /*f2f0*/  SGXT.U32 R15, R15, 0x1 ;  /* 0x000000010f0f781a */ /* 0x000fc80000000000 */
[----:B0-----:R-:W-:-:S04]  /*f300*/  LOP3.LUT R17, R15, 0xa, RZ, 0xfc, !PT ;  /* 0x0000000a0f117812 */ /* 0x001fc800078efcff */
[----:B------:R-:W-:Y:S02]  /*f310*/  ISETP.GE.AND P1, PT, R17, UR5, PT ;  /* 0x0000000511007c0c */ /* 0x000fe4000bf26270 */
[----:B------:R-:W4:Y:S01]  /*f320*/  LDL.LU R17, [R1+0x155c] ;  /* 0x00155c0001117983 */ /* 0x000f220000300800 */
[----:B--2---:R-:W-:-:S04]  /*f330*/  SHF.R.U32.HI R3, RZ, 0x6, R3 ;  /* 0x00000006ff037819 */ /* 0x004fc80000011603 */
[----:B------:R-:W-:-:S04]  /*f340*/  SGXT.U32 R3, R3, 0x1 ;  /* 0x000000010303781a */ /* 0x000fc80000000000 */
[----:B------:R-:W-:Y:S01]  /*f350*/  LOP3.LUT R2, R3, 0xc, RZ, 0xfc, !PT ;  /* 0x0000000c03027812 */ /* 0x000fe200078efcff */
[----:B---3--:R0:W-:Y:S04]  /*f360*/  STL [R1+0x1bc], R13 ;  /* 0x0001bc0d01007387 */ /* 0x0081e80000100800 */
[----:B0-----:R-:W2:Y:S04]  /*f370*/  LDL.LU R13, [R1+0x1558] ;  /* 0x00155800010d7983 */ /* 0x001ea80000300800 */
[----:B------:R-:W3:Y:S01]  /*f380*/  LDL R3, [R1+0x29c] ;  /* 0x00029c0001037983 */ /* 0x000ee20000100800 */
[----:B------:R-:W-:-:S02]  /*f390*/  PRMT R18, RZ, 0x7610, R18 ;  /* 0x00007610ff127816 */ /* 0x000fc40000000012 */
[----:B------:R-:W-:Y:S01]  /*f3a0*/  ISETP.GE.AND P2, PT, R2, UR5, PT ;  /* 0x0000000502007c0c */ /* 0x000fe2000bf46270 */
[----:B----4-:R-:W-:Y:S01]  /*f3b0*/  @!P3 IMAD.MOV.U32 R2, RZ, RZ, R28 ;  /* 0x000000ffff02b224 */ /* 0x010fe200078e001c */
[----:B------:R-:W-:Y:S01]  /*f3c0*/  PRMT R23, RZ, 0x7610, R23 ;  /* 0x00007610ff177816 */ /* 0x000fe20000000017 */
[----:B------:R-:W0:Y:S04]  /*f3d0*/  S2R R15, SR_TID.X ;  /* 0x00000000000f7919 */ /* 0x000e280000002100 */
[----:B------:R-:W4:Y:S01]  /*f3e0*/  LDL R28, [R1+0x418] ;  /* 0x00041800011c7983 */ /* 0x000f220000100800 */
[----:B--2---:R-:W-:-:S03]  /*f3f0*/  PRMT R13, RZ, 0x7610, R13 ;  /* 0x00007610ff0d7816 */ /* 0x004fc6000000000d */
[----:B---3--:R1:W2:Y:S02]  /*f400*/  @!P3 LDG.E.U16 R18, [R2.64] ;  /* 0x000000080212b981 */ /* 0x0082a4000c1e1500 */
[----:B-1----:R-:W-:Y:S02]  /*f410*/  @!P0 IMAD.MOV.U32 R2, RZ, RZ, R0 ;  /* 0x000000ffff028224 */ /* 0x002fe400078e0000 */
[----:B------:R-:W-:Y:S01]  /*f420*/  @!P0 IMAD.MOV.U32 R3, RZ, RZ, R12 ;  /* 0x000000ffff038224 */ /* 0x000fe200078e000c */
[----:B0-----:R-:W-:Y:S01]  /*f430*/  SHF.R.U32.HI R15, RZ, 0x6, R15 ;  /* 0x00000006ff0f7819 */ /* 0x001fe2000001160f */
[----:B------:R-:W3:Y:S04]  /*f440*/  LDL R12, [R1+0x40c] ;  /* 0x00040c00010c7983 */ /* 0x000ee80000100800 */
[----:B------:R0:W2:Y:S04]  /*f450*/  @!P0 LDG.E.U16 R13, [R2.64] ;  /* 0x00000008020d8981 */ /* 0x0000a8000c1e1500 */
[----:B------:R-:W2:Y:S04]  /*f460*/  LDL R0, [R1+0x410] ;  /* 0x0004100001007983 */ /* 0x000ea80000100800 */
[----:B0-----:R-:W2:Y:S04]  /*f470*/  LDL R2, [R1+0x424] ;  /* 0x0004240001027983 */ /* 0x001ea80000100800 */
[----:B------:R-:W2:Y:S01]  /*f480*/  LDL R3, [R1+0x428] ;  /* 0x0004280001037983 */ /* 0x000ea20000100800 */
[----:B------:R-:W-:-:S04]  /*f490*/  SGXT.U32 R15, R15, 0x1 ;  /* 0x000000010f0f781a */ /* 0x000fc80000000000 */
[----:B------:R-:W-:-:S04]  /*f4a0*/  LOP3.LUT R15, R15, 0xe, RZ, 0xfc, !PT ;  /* 0x0000000e0f0f7812 */ /* 0x000fc800078efcff */
[----:B------:R-:W-:Y:S02]  /*f4b0*/  ISETP.GE.AND P3, PT, R15, UR5, PT ;  /* 0x000000050f007c0c */ /* 0x000fe4000bf66270 */
[----:B------:R-:W0:Y:S01]  /*f4c0*/  S2R R15, SR_TID.X ;  /* 0x00000000000f7919 */ /* 0x000e220000002100 */
[----:B--2---:R-:W-:-:S04]  /*f4d0*/  @!P1 LOP3.LUT R3, R3, R2, RZ, 0x3c, !PT ;  /* 0x0000000203039212 */ /* 0x004fc800078e3cff */
[----:B------:R-:W-:-:S04]  /*f4e0*/  @!P1 LOP3.LUT R2, R3, R2, RZ, 0x3c, !PT ;  /* 0x0000000203029212 */ /* 0x000fc800078e3cff */
[----:B------:R-:W-:-:S05]  /*f4f0*/  @!P1 LOP3.LUT R3, R3, R2, RZ, 0x3c, !PT ;  /* 0x0000000203039212 */ /* 0x000fca00078e3cff */
[----:B------:R1:W2:Y:S01]  /*f500*/  @!P1 LDG.E.U16 R23, [R2.64] ;  /* 0x0000000802179981 */ /* 0x0002a2000c1e1500 */
[----:B0-----:R-:W-:-:S03]  /*f510*/  SHF.R.U32.HI R15, RZ, 0x6, R15 ;  /* 0x00000006ff0f7819 */ /* 0x001fc6000001160f */
[----:B------:R0:W-:Y:S02]  /*f520*/  STL [R1+0x220], R18 ;  /* 0x0002201201007387 */ /* 0x0001e40000100800 */
[----:B0-----:R-:W-:Y:S02]  /*f530*/  SGXT.U32 R18, R15, 0x1 ;  /* 0x000000010f12781a */ /* 0x001fe40000000000 */
[----:B------:R-:W-:Y:S02]  /*f540*/  STL [R1+0x14b0], R13 ;  /* 0x0014b00d01007387 */ /* 0x000fe40000100800 */
[----:B------:R-:W-:Y:S02]  /*f550*/  LOP3.LUT R18, R18, 0x10, RZ, 0xfc, !PT ;  /* 0x0000001012127812 */ /* 0x000fe400078efcff */
[----:B------:R-:W-:Y:S02]  /*f560*/  STL [R1+0x14b4], R13 ;  /* 0x0014b40d01007387 */ /* 0x000fe40000100800 */
[----:B------:R-:W-:-:S02]  /*f570*/  ISETP.GE.AND P0, PT, R18, UR5, PT ;  /* 0x0000000512007c0c */ /* 0x000fc4000bf06270 */
[----:B------:R-:W-:Y:S04]  /*f580*/  STL [R1+0x14b8], R13 ;  /* 0x0014b80d01007387 */ /* 0x000fe80000100800 */
        /* <DEDUP_REMOVED lines=15> */
[----:B------:R-:W4:Y:S01]  /*f680*/  LDL R23, [R1+0x408] ;  /* 0x0004080001177983 */ /* 0x000f220000100800 */
        /* <DEDUP_REMOVED lines=8> */
[----:B----4-:R-:W-:Y:S02]  /*f710*/  @!P3 IMAD.MOV.U32 R2, RZ, RZ, R28 ;  /* 0x000000ffff02b224 */ /* 0x010fe400078e001c */
[----:B------:R-:W4:Y:S04]  /*f720*/  LDL R28, [R1+0x400] ;  /* 0x00040000011c7983 */ /* 0x000f280000100800 */
[----:B---3--:R0:W3:Y:S01]  /*f730*/  @!P3 LDG.E.U16 R18, [R2.64] ;  /* 0x000000080212b981 */ /* 0x0080e2000c1e1500 */
[----:B--2---:R-:W-:Y:S01]  /*f740*/  PRMT R17, RZ, 0x7610, R17 ;  /* 0x00007610ff117816 */ /* 0x004fe20000000011 */
[----:B0-----:R-:W-:Y:S02]  /*f750*/  @!P0 IMAD.MOV.U32 R2, RZ, RZ, R0 ;  /* 0x000000ffff028224 */ /* 0x001fe400078e0000 */
[----:B------:R-:W-:-:S05]  /*f760*/  @!P0 IMAD.MOV.U32 R3, RZ, RZ, R12 ;  /* 0x000000ffff038224 */ /* 0x000fca00078e000c */
[----:B------:R0:W2:Y:S04]  /*f770*/  @!P0 LDG.E.U16 R17, [R2.64] ;  /* 0x0000000802118981 */ /* 0x0000a8000c1e1500 */
[----:B0-----:R-:W0:Y:S02]  /*f780*/  S2R R3, SR_TID.X ;  /* 0x0000000000037919 */ /* 0x001e240000002100 */
[----:B0-----:R-:W-:-:S04]  /*f790*/  SHF.R.U32.HI R3, RZ, 0x6, R3 ;  /* 0x00000006ff037819 */ /* 0x001fc80000011603 */
[----:B------:R-:W-:-:S04]  /*f7a0*/  SGXT.U32 R3, R3, 0x1 ;  /* 0x000000010303781a */ /* 0x000fc80000000000 */
[----:B------:R-:W-:Y:S01]  /*f7b0*/  LOP3.LUT R2, R3, 0x18, RZ, 0xfc, !PT ;  /* 0x0000001803027812 */ /* 0x000fe200078efcff */
[----:B---3--:R0:W-:Y:S04]  /*f7c0*/  STL [R1+0x228], R18 ;  /* 0x0002281201007387 */ /* 0x0081e80000100800 */
[----:B0-----:R-:W3:Y:S04]  /*f7d0*/  LDL.LU R18, [R1+0x154c] ;  /* 0x00154c0001127983 */ /* 0x001ee80000300800 */
[----:B------:R-:W2:Y:S01]  /*f7e0*/  LDL R3, [R1+0x404] ;  /* 0x0004040001037983 */ /* 0x000ea20000100800 */
[----:B------:R-:W-:-:S02]  /*f7f0*/  PRMT R22, RZ, 0x7610, R22 ;  /* 0x00007610ff167816 */ /* 0x000fc40000000016 */
[----:B------:R-:W-:Y:S01]  /*f800*/  ISETP.GE.AND P0, PT, R2, UR5, PT ;  /* 0x0000000502007c0c */ /* 0x000fe2000bf06270 */
[----:B------:R-:W-:Y:S01]  /*f810*/  @!P1 IMAD.MOV.U32 R2, RZ, RZ, R23 ;  /* 0x000000ffff029224 */ /* 0x000fe200078e0017 */
[----:B------:R-:W4:Y:S04]  /*f820*/  LDL R12, [R1+0x3ec] ;  /* 0x0003ec00010c7983 */ /* 0x000f280000100800 */
[----:B------:R-:W4:Y:S04]  /*f830*/  LDL R0, [R1+0x3f0] ;  /* 0x0003f00001007983 */ /* 0x000f280000100800 */
[----:B--2---:R-:W2:Y:S01]  /*f840*/  @!P1 LDG.E.U16 R22, [R2.64] ;  /* 0x0000000802169981 */ /* 0x004ea2000c1e1500 */
[----:B---3--:R-:W-:-:S03]  /*f850*/  PRMT R18, RZ, 0x7610, R18 ;  /* 0x00007610ff127816 */ /* 0x008fc60000000012 */
[----:B--2---:R0:W-:Y:S04]  /*f860*/  STL [R1+0x54], R22 ;  /* 0x0000541601007387 */ /* 0x0041e80000100800 */
[----:B------:R-:W2:Y:S01]  /*f870*/  LDL R3, [R1+0x3fc] ;  /* 0x0003fc0001037983 */ /* 0x000ea20000100800 */
[----:B----4-:R-:W-:-:S03]  /*f880*/  @!P2 IMAD.MOV.U32 R2, RZ, RZ, R28 ;  /* 0x000000ffff02a224 */ /* 0x010fc600078e001c */
[----:B------:R-:W1:Y:S04]  /*f890*/  S2R R15, SR_TID.X ;  /* 0x00000000000f7919 */ /* 0x000e680000002100 */
[----:B------:R-:W3:Y:S01]  /*f8a0*/  LDL R23, [R1+0x3e4] ;  /* 0x0003e40001177983 */ /* 0x000ee20000100800 */
[----:B-1----:R-:W-:-:S04]  /*f8b0*/  SHF.R.U32.HI R15, RZ, 0x6, R15 ;  /* 0x00000006ff0f7819 */ /* 0x002fc8000001160f */
[----:B------:R-:W-:-:S04]  /*f8c0*/  SGXT.U32 R15, R15, 0x1 ;  /* 0x000000010f0f781a */ /* 0x000fc80000000000 */
[----:B------:R-:W-:-:S04]  /*f8d0*/  LOP3.LUT R15, R15, 0x16, RZ, 0xfc, !PT ;  /* 0x000000160f0f7812 */ /* 0x000fc800078efcff */
[----:B------:R-:W-:Y:S01]  /*f8e0*/  ISETP.GE.AND P3, PT, R15, UR5, PT ;  /* 0x000000050f007c0c */ /* 0x000fe2000bf66270 */
[----:B--2---:R-:W2:Y:S04]  /*f8f0*/  @!P2 LDG.E.U16 R18, [R2.64] ;  /* 0x000000080212a981 */ /* 0x004ea8000c1e1500 */
[----:B------:R-:W1:Y:S02]  /*f900*/  S2R R15, SR_TID.X ;  /* 0x00000000000f7919 */ /* 0x000e640000002100 */
[----:B-1----:R-:W-:-:S04]  /*f910*/  SHF.R.U32.HI R15, RZ, 0x6, R15 ;  /* 0x00000006ff0f7819 */ /* 0x002fc8000001160f */
[----:B------:R-:W-:-:S04]  /*f920*/  SGXT.U32 R15, R15, 0x1 ;  /* 0x000000010f0f781a */ /* 0x000fc80000000000 */
[----:B0-----:R-:W-:-:S04]  /*f930*/  LOP3.LUT R22, R15, 0x1a, RZ, 0xfc, !PT ;  /* 0x0000001a0f167812 */ /* 0x001fc800078efcff */
[----:B------:R-:W-:Y:S02]  /*f940*/  ISETP.GE.AND P1, PT, R22, UR5, PT ;  /* 0x0000000516007c0c */ /* 0x000fe4000bf26270 */
[----:B------:R-:W4:Y:S04]  /*f950*/  LDL R22, [R1+0x3e8] ;  /* 0x0003e80001167983 */ /* 0x000f280000100800 */
[----:B--2---:R0:W-:Y:S04]  /*f960*/  STL [R1+0x190], R18 ;  /* 0x0001901201007387 */ /* 0x0041e80000100800 */
[----:B0-----:R-:W2:Y:S04]  /*f970*/  LDL.LU R18, [R1+0x1548] ;  /* 0x0015480001127983 */ /* 0x001ea80000300800 */
[----:B------:R-:W2:Y:S04]  /*f980*/  LDL R2, [R1+0x3f4] ;  /* 0x0003f40001027983 */ /* 0x000ea80000100800 */
[----:B------:R-:W2:Y:S01]  /*f990*/  LDL R3, [R1+0x3f8] ;  /* 0x0003f80001037983 */ /* 0x000ea20000100800 */
[----:B------:R-:W-:-:S02]  /*f9a0*/  PRMT R19, RZ, 0x7610, R19 ;  /* 0x00007610ff137816 */ /* 0x000fc40000000013 */
[----:B--2---:R-:W-:-:S04]  /*f9b0*/  @!P3 LOP3.LUT R3, R3, R2, RZ, 0x3c, !PT ;  /* 0x000000020303b212 */ /* 0x004fc800078e3cff */
[----:B------:R-:W-:-:S04]  /*f9c0*/  @!P3 LOP3.LUT R2, R3, R2, RZ, 0x3c, !PT ;  /* 0x000000020302b212 */ /* 0x000fc800078e3cff */
[----:B------:R-:W-:Y:S02]  /*f9d0*/  @!P3 LOP3.LUT R3, R3, R2, RZ, 0x3c, !PT ;  /* 0x000000020303b212 */ /* 0x000fe400078e3cff */
[----:B------:R-:W-:-:S03]  /*f9e0*/  PRMT R18, RZ, 0x7610, R18 ;  /* 0x00007610ff127816 */ /* 0x000fc60000000012 */
[----:B------:R0:W2:Y:S02]  /*f9f0*/  @!P3 LDG.E.U16 R19, [R2.64] ;  /* 0x000000080213b981 */ /* 0x0000a4000c1e1500 */
[----:B0-----:R-:W-:Y:S02]  /*fa00*/  @!P0 IMAD.MOV.U32 R2, RZ, RZ, R0 ;  /* 0x000000ffff028224 */ /* 0x001fe400078e0000 */
[----:B------:R-:W-:-:S05]  /*fa10*/  @!P0 IMAD.MOV.U32 R3, RZ, RZ, R12 ;  /* 0x000000ffff038224 */ /* 0x000fca00078e000c */
[----:B------:R4:W2:Y:S01]  /*fa20*/  @!P0 LDG.E.U16 R18, [R2.64] ;  /* 0x0000000802128981 */ /* 0x0008a2000c1e1500 */
[----:B------:R-:W-:Y:S01]  /*fa30*/  PRMT R21, RZ, 0x7610, R21 ;  /* 0x00007610ff157816 */ /* 0x000fe20000000015 */
[----:B----4-:R-:W-:Y:S02]  /*fa40*/  @!P1 IMAD.MOV.U32 R2, RZ, RZ, R22 ;  /* 0x000000ffff029224 */ /* 0x010fe400078e0016 */
[----:B---3--:R-:W-:-:S05]  /*fa50*/  @!P1 IMAD.MOV.U32 R3, RZ, RZ, R23 ;  /* 0x000000ffff039224 */ /* 0x008fca00078e0017 */
[----:B------:R0:W3:Y:S04]  /*fa60*/  @!P1 LDG.E.U16 R21, [R2.64] ;  /* 0x0000000802159981 */ /* 0x0000e8000c1e1500 */
[----:B------:R-:W1:Y:S04]  /*fa70*/  S2R R15, SR_TID.X ;  /* 0x00000000000f7919 */ /* 0x000e680000002100 */
[----:B--2---:R2:W-:Y:S04]  /*fa80*/  STL [R1+0x22c], R19 ;  /* 0x00022c1301007387 */ /* 0x0045e80000100800 */
[----:B--2---:R-:W2:Y:S04]  /*fa90*/  LDL.LU R19, [R1+0x1544] ;  /* 0x0015440001137983 */ /* 0x004ea80000300800 */
[----:B------:R-:W4:Y:S04]  /*faa0*/  LDL R12, [R1+0x3cc] ;  /* 0x0003cc00010c7983 */ /* 0x000f280000100800 */
[----:B------:R-:W3:Y:S04]  /*fab0*/  LDL R0, [R1+0x3d0] ;  /* 0x0003d00001007983 */ /* 0x000ee80000100800 */
[----:B------:R-:W-:Y:S04]  /*fac0*/  STL [R1+0x14ac], R18 ;  /* 0x0014ac1201007387 */ /* 0x000fe80000100800 */
[----:B0-----:R-:W3:Y:S04]  /*fad0*/  LDL R2, [R1+0x3dc] ;  /* 0x0003dc0001027983 */ /* 0x001ee80000100800 */
[----:B------:R-:W3:Y:S01]  /*fae0*/  LDL R3, [R1+0x3e0] ;  /* 0x0003e00001037983 */ /* 0x000ee20000100800 */
[----:B-1----:R-:W-:-:S04]  /*faf0*/  SHF.R.U32.HI R15, RZ, 0x6, R15 ;  /* 0x00000006ff0f7819 */ /* 0x002fc8000001160f */
[----:B------:R-:W-:-:S04]  /*fb00*/  SGXT.U32 R15, R15, 0x1 ;  /* 0x000000010f0f781a */ /* 0x000fc80000000000 */
[----:B------:R-:W-:-:S04]  /*fb10*/  LOP3.LUT R15, R15, 0x1c, RZ, 0xfc, !PT ;  /* 0x0000001c0f0f7812 */ /* 0x000fc800078efcff */
[----:B------:R-:W-:Y:S01]  /*fb20*/  ISETP.GE.AND P2, PT, R15, UR5, PT ;  /* 0x000000050f007c0c */ /* 0x000fe2000bf46270 */
[----:B------:R-:W0:Y:S04]  /*fb30*/  S2R R28, SR_TID.X ;  /* 0x00000000001c7919 */ /* 0x000e280000002100 */
[----:B------:R-:W1:Y:S01]  /*fb40*/  S2R R15, SR_TID.X ;  /* 0x00000000000f7919 */ /* 0x000e620000002100 */
[----:B--2---:R-:W-:-:S07]  /*fb50*/  PRMT R19, RZ, 0x7610, R19 ;  /* 0x00007610ff137816 */ /* 0x004fce0000000013 */
[----:B---3--:R-:W-:-:S04]  /*fb60*/  @!P2 LOP3.LUT R3, R3, R2, RZ, 0x3c, !PT ;  /* 0x000000020303a212 */ /* 0x008fc800078e3cff */
[----:B------:R-:W-:-:S04]  /*fb70*/  @!P2 LOP3.LUT R2, R3, R2, RZ, 0x3c, !PT ;  /* 0x000000020302a212 */ /* 0x000fc800078e3cff */
[----:B------:R-:W-:-:S05]  /*fb80*/  @!P2 LOP3.LUT R3, R3, R2, RZ, 0x3c, !PT ;  /* 0x000000020303a212 */ /* 0x000fca00078e3cff */
[----:B------:R-:W2:Y:S01]  /*fb90*/  @!P2 LDG.E.U16 R19, [R2.64] ;  /* 0x000000080213a981 */ /* 0x000ea2000c1e1500 */
[----:B0-----:R-:W-:Y:S02]  /*fba0*/  SHF.R.U32.HI R28, RZ, 0x6, R28 ;  /* 0x00000006ff1c7819 */ /* 0x001fe4000001161c */
[----:B-1----:R-:W-:Y:S02]  /*fbb0*/  SHF.R.U32.HI R15, RZ, 0x6, R15 ;  /* 0x00000006ff0f7819 */ /* 0x002fe4000001160f */
[----:B------:R-:W-:Y:S02]  /*fbc0*/  SGXT.U32 R28, R28, 0x1 ;  /* 0x000000011c1c781a */ /* 0x000fe40000000000 */
[----:B------:R-:W-:Y:S02]  /*fbd0*/  SGXT.U32 R15, R15, 0x1 ;  /* 0x000000010f0f781a */ /* 0x000fe40000000000 */
[----:B------:R-:W-:-:S04]  /*fbe0*/  LOP3.LUT R28, R28, 0x1e, RZ, 0xfc, !PT ;  /* 0x0000001e1c1c7812 */ /* 0x000fc800078efcff */
[----:B------:R-:W-:Y:S02]  /*fbf0*/  ISETP.GE.AND P3, PT, R28, UR5, PT ;  /* 0x000000051c007c0c */ /* 0x000fe4000bf66270 */
[----:B------:R-:W-:Y:S02]  /*fc00*/  LOP3.LUT R28, R15, 0x20, RZ, 0xfc, !PT ;  /* 0x000000200f1c7812 */ /* 0x000fe400078efcff */
[----:B------:R-:W0:Y:S04]  /*fc10*/  S2R R15, SR_TID.X ;  /* 0x00000000000f7919 */ /* 0x000e280000002100 */
[----:B------:R1:W-:Y:S01]  /*fc20*/  STL [R1+0x4c], R21 ;  /* 0x00004c1501007387 */ /* 0x0003e20000100800 */
[----:B------:R-:W-:-:S03]  /*fc30*/  ISETP.GE.AND P0, PT, R28, UR5, PT ;  /* 0x000000051c007c0c */ /* 0x000fc6000bf06270 */
[----:B------:R-:W3:Y:S04]  /*fc40*/  LDL R28, [R1+0x3c4] ;  /* 0x0003c400011c7983 */ /* 0x000ee80000100800 */
[----:B------:R-:W3:Y:S01]  /*fc50*/  LDL R23, [R1+0x3c8] ;  /* 0x0003c80001177983 */ /* 0x000ee20000100800 */
[----:B0-----:R-:W-:-:S04]  /*fc60*/  SHF.R.U32.HI R15, RZ, 0x6, R15 ;  /* 0x00000006ff0f7819 */ /* 0x001fc8000001160f */
[----:B-1----:R-:W-:-:S04]  /*fc70*/  SGXT.U32 R21, R15, 0x1 ;  /* 0x000000010f15781a */ /* 0x002fc80000000000 */
[----:B------:R-:W-:-:S04]  /*fc80*/  LOP3.LUT R22, R21, 0x22, RZ, 0xfc, !PT ;  /* 0x0000002215167812 */ /* 0x000fc800078efcff */
[----:B------:R-:W-:Y:S02]  /*fc90*/  ISETP.GE.AND P1, PT, R22, UR5, PT ;  /* 0x0000000516007c0c */ /* 0x000fe4000bf26270 */
[----:B------:R-:W3:Y:S04]  /*fca0*/  LDL.LU R22, [R1+0x1540] ;  /* 0x0015400001167983 */ /* 0x000ee80000300800 */
[----:B--2---:R0:W-:Y:S04]  /*fcb0*/  STL [R1+0x84], R19 ;  /* 0x0000841301007387 */ /* 0x0041e80000100800 */
[----:B0-----:R-:W2:Y:S04]  /*fcc0*/  LDL.LU R19, [R1+0x153c] ;  /* 0x00153c0001137983 */ /* 0x001ea80000300800 */
[----:B------:R-:W2:Y:S04]  /*fcd0*/  LDL R2, [R1+0x3d4] ;  /* 0x0003d40001027983 */ /* 0x000ea80000100800 */
[----:B------:R-:W2:Y:S01]  /*fce0*/  LDL R3, [R1+0x3d8] ;  /* 0x0003d80001037983 */ /* 0x000ea20000100800 */
[----:B------:R-:W-:-:S02]  /*fcf0*/  PRMT R20, RZ, 0x7610, R20 ;  /* 0x00007610ff147816 */ /* 0x000fc40000000014 */
[----:B---3--:R-:W-:Y:S02]  /*fd00*/  PRMT R22, RZ, 0x7610, R22 ;  /* 0x00007610ff167816 */ /* 0x008fe40000000016 */
[----:B--2---:R-:W-:-:S04]  /*fd10*/  @!P3 LOP3.LUT R3, R3, R2, RZ, 0x3c, !PT ;  /* 0x000000020303b212 */ /* 0x004fc800078e3cff */
[----:B------:R-:W-:-:S04]  /*fd20*/  @!P3 LOP3.LUT R2, R3, R2, RZ, 0x3c, !PT ;  /* 0x000000020302b212 */ /* 0x000fc800078e3cff */
[----:B------:R-:W-:Y:S02]  /*fd30*/  @!P3 LOP3.LUT R3, R3, R2, RZ, 0x3c, !PT ;  /* 0x000000020303b212 */ /* 0x000fe400078e3cff */
[----:B------:R-:W-:-:S03]  /*fd40*/  PRMT R19, RZ, 0x7610, R19 ;  /* 0x00007610ff137816 */ /* 0x000fc60000000013 */
[----:B------:R0:W2:Y:S02]  /*fd50*/  @!P3 LDG.E.U16 R20, [R2.64] ;  /* 0x000000080214b981 */ /* 0x0000a4000c1e1500 */
[----:B0-----:R-:W-:Y:S02]  /*fd60*/  @!P0 IMAD.MOV.U32 R2, RZ, RZ, R0 ;  /* 0x000000ffff028224 */ /* 0x001fe400078e0000 */
[----:B----4-:R-:W-:-:S05]  /*fd70*/  @!P0 IMAD.MOV.U32 R3, RZ, RZ, R12 ;  /* 0x000000ffff038224 */ /* 0x010fca00078e000c */
[----:B------:R0:W3:Y:S04]  /*fd80*/  @!P0 LDG.E.U16 R19, [R2.64] ;  /* 0x0000000802138981 */ /* 0x0000e8000c1e1500 */
[----:B0-----:R-:W0:Y:S01]  /*fd90*/  S2R R3, SR_TID.X ;  /* 0x0000000000037919 */ /* 0x001e220000002100 */
[----:B------:R-:W-:Y:S01]  /*fda0*/  @!P1 IMAD.MOV.U32 R2, RZ, RZ, R23 ;  /* 0x000000ffff029224 */ /* 0x000fe200078e0017 */
[----:B0-----:R-:W-:-:S04]  /*fdb0*/  SHF.R.U32.HI R3, RZ, 0x6, R3 ;  /* 0x00000006ff037819 */ /* 0x001fc80000011603 */
[----:B------:R-:W-:-:S04]  /*fdc0*/  SGXT.U32 R3, R3, 0x1 ;  /* 0x000000010303781a */ /* 0x000fc80000000000 */
[----:B------:R-:W-:-:S04]  /*fdd0*/  LOP3.LUT R3, R3, 0x28, RZ, 0xfc, !PT ;  /* 0x0000002803037812 */ /* 0x000fc800078efcff */
[----:B------:R-:W-:Y:S01]  /*fde0*/  ISETP.GE.AND P0, PT, R3, UR5, PT ;  /* 0x0000000503007c0c */ /* 0x000fe2000bf06270 */
[----:B------:R-:W-:-:S05]  /*fdf0*/  @!P1 IMAD.MOV.U32 R3, RZ, RZ, R28 ;  /* 0x000000ffff039224 */ /* 0x000fca00078e001c */
[----:B------:R0:W4:Y:S04]  /*fe00*/  @!P1 LDG.E.U16 R22, [R2.64] ;  /* 0x0000000802169981 */ /* 0x000128000c1e1500 */
[----:B------:R-:W1:Y:S02]  /*fe10*/  S2R R15, SR_TID.X ;  /* 0x00000000000f7919 */ /* 0x000e640000002100 */
[----:B-1----:R-:W-:-:S04]  /*fe20*/  SHF.R.U32.HI R21, RZ, 0x6, R15 ;  /* 0x00000006ff157819 */ /* 0x002fc8000001160f */
[----:B------:R-:W-:-:S04]  /*fe30*/  SGXT.U32 R21, R21, 0x1 ;  /* 0x000000011515781a */ /* 0x000fc80000000000 */
[----:B------:R-:W-:-:S04]  /*fe40*/  LOP3.LUT R21, R21, 0x24, RZ, 0xfc, !PT ;  /* 0x0000002415157812 */ /* 0x000fc800078efcff */
[----:B------:R-:W-:Y:S02]  /*fe50*/  ISETP.GE.AND P2, PT, R21, UR5, PT ;  /* 0x0000000515007c0c */ /* 0x000fe4000bf46270 */
[----:B------:R-:W3:Y:S04]  /*fe60*/  LDL.LU R21, [R1+0x1538] ;  /* 0x0015380001157983 */ /* 0x000ee80000300800 */
[----:B--2---:R1:W-:Y:S04]  /*fe70*/  STL [R1+0x230], R20 ;  /* 0x0002301401007387 */ /* 0x0043e80000100800 */
[----:B-1----:R-:W2:Y:S04]  /*fe80*/  LDL.LU R20, [R1+0x1534] ;  /* 0x0015340001147983 */ /* 0x002ea80000300800 */
[----:B------:R-:W3:Y:S04]  /*fe90*/  LDL R12, [R1+0x3ac] ;  /* 0x0003ac00010c7983 */ /* 0x000ee80000100800 */
[----:B------:R-:W3:Y:S04]  /*fea0*/  LDL R0, [R1+0x3b0] ;  /* 0x0003b00001007983 */ /* 0x000ee80000100800 */
[----:B0-----:R-:W3:Y:S04]  /*feb0*/  LDL R2, [R1+0x3bc] ;  /* 0x0003bc0001027983 */ /* 0x001ee80000100800 */
[----:B----4-:R0:W-:Y:S04]  /*fec0*/  STL [R1+0x44], R22 ;  /* 0x0000441601007387 */ /* 0x0101e80000100800 */
[----:B------:R-:W3:Y:S01]  /*fed0*/  LDL R3, [R1+0x3c0] ;  /* 0x0003c00001037983 */ /* 0x000ee20000100800 */
[----:B------:R-:W-:-:S03]  /*fee0*/  SHF.R.U32.HI R15, RZ, 0x6, R15 ;  /* 0x00000006ff0f7819 */ /* 0x000fc6000001160f */
[----:B------:R-:W4:Y:S01]  /*fef0*/  LDL R28, [R1+0x3a8] ;  /* 0x0003a800011c7983 */ /* 0x000f220000100800 */
[----:B--2---:R-:W-:Y:S02]  /*ff00*/  PRMT R20, RZ, 0x7610, R20 ;  /* 0x00007610ff147816 */ /* 0x004fe40000000014 */
[----:B---3--:R-:W-:-:S04]  /*ff10*/  @!P2 LOP3.LUT R3, R3, R2, RZ, 0x3c, !PT ;  /* 0x000000020303a212 */ /* 0x008fc800078e3cff */
[----:B------:R-:W-:-:S04]  /*ff20*/  @!P2 LOP3.LUT R2, R3, R2, RZ, 0x3c, !PT ;  /* 0x000000020302a212 */ /* 0x000fc800078e3cff */
[----:B------:R-:W-:-:S05]  /*ff30*/  @!P2 LOP3.LUT R3, R3, R2, RZ, 0x3c, !PT ;  /* 0x000000020303a212 */ /* 0x000fca00078e3cff */
[----:B------:R-:W2:Y:S01]  /*ff40*/  @!P2 LDG.E.U16 R20, [R2.64] ;  /* 0x000000080214a981 */ /* 0x000ea2000c1e1500 */
[----:B------:R-:W-:-:S04]  /*ff50*/  SGXT.U32 R15, R15, 0x1 ;  /* 0x000000010f0f781a */ /* 0x000fc80000000000 */
[----:B------:R-:W-:-:S04]  /*ff60*/  LOP3.LUT R15, R15, 0x26, RZ, 0xfc, !PT ;  /* 0x000000260f0f7812 */ /* 0x000fc800078efcff */
[----:B------:R-:W-:Y:S02]  /*ff70*/  ISETP.GE.AND P3, PT, R15, UR5, PT ;  /* 0x000000050f007c0c */ /* 0x000fe4000bf66270 */
[----:B------:R-:W1:Y:S02]  /*ff80*/  S2R R15, SR_TID.X ;  /* 0x00000000000f7919 */ /* 0x000e640000002100 */
[----:B-1----:R-:W-:-:S04]  /*ff90*/  SHF.R.U32.HI R15, RZ, 0x6, R15 ;  /* 0x00000006ff0f7819 */ /* 0x002fc8000001160f */
[----:B0-----:R-:W-:-:S04]  /*ffa0*/  SGXT.U32 R22, R15, 0x1 ;  /* 0x000000010f16781a */ /* 0x001fc80000000000 */
[----:B------:R-:W-:-:S04]  /*ffb0*/  LOP3.LUT R23, R22, 0x2a, RZ, 0xfc, !PT ;  /* 0x0000002a16177812 */ /* 0x000fc800078efcff */
[----:B------:R-:W-:Y:S02]  /*ffc0*/  ISETP.GE.AND P1, PT, R23, UR5, PT ;  /* 0x0000000517007c0c */ /* 0x000fe4000bf26270 */
[----:B------:R-:W3:Y:S04]  /*ffd0*/  LDL.LU R23, [R1+0x1530] ;  /* 0x0015300001177983 */ /* 0x000ee80000300800 */
[----:B--2---:R0:W-:Y:S04]  /*ffe0*/  STL [R1+0x78], R20 ;  /* 0x0000781401007387 */ /* 0x0041e80000100800 */
[----:B0-----:R-:W2:Y:S04]  /*fff0*/  LDL.LU R20, [R1+0x152c] ;  /* 0x00152c0001147983 */ /* 0x001ea80000300800 */
[----:B------:R-:W2:Y:S04]  /*10000*/  LDL R2, [R1+0x3b4] ;  /* 0x0003b40001027983 */ /* 0x000ea80000100800 */
[----:B------:R-:W2:Y:S01]  /*10010*/  LDL R3, [R1+0x3b8] ;  /* 0x0003b80001037983 */ /* 0x000ea20000100800 */
[----:B------:R-:W-:-:S03]  /*10020*/  PRMT R21, RZ, 0x7610, R21 ;  /* 0x00007610ff157816 */ /* 0x000fc60000000015 */
[----:B------:R-:W0:Y:S01]  /*10030*/  S2R R15, SR_TID.X ;  /* 0x00000000000f7919 */ /* 0x000e220000002100 */
[----:B--2---:R-:W-:-:S04]  /*10040*/  @!P3 LOP3.LUT R3, R3, R2, RZ, 0x3c, !PT ;  /* 0x000000020303b212 */ /* 0x004fc800078e3cff */
[----:B------:R-:W-:-:S04]  /*10050*/  @!P3 LOP3.LUT R2, R3, R2, RZ, 0x3c, !PT ;  /* 0x000000020302b212 */ /* 0x000fc800078e3cff */
[----:B------:R-:W-:-:S05]  /*10060*/  @!P3 LOP3.LUT R3, R3, R2, RZ, 0x3c, !PT ;  /* 0x000000020303b212 */ /* 0x000fca00078e3cff */
[----:B------:R1:W2:Y:S01]  /*10070*/  @!P3 LDG.E.U16 R21, [R2.64] ;  /* 0x000000080215b981 */ /* 0x0002a2000c1e1500 */
[----:B------:R-:W-:Y:S01]  /*10080*/  PRMT R20, RZ, 0x7610, R20 ;  /* 0x00007610ff147816 */ /* 0x000fe20000000014 */
[----:B-1----:R-:W-:Y:S02]  /*10090*/  @!P0 IMAD.MOV.U32 R2, RZ, RZ, R0 ;  /* 0x000000ffff028224 */ /* 0x002fe400078e0000 */
[----:B------:R-:W-:-:S05]  /*100a0*/  @!P0 IMAD.MOV.U32 R3, RZ, RZ, R12 ;  /* 0x000000ffff038224 */ /* 0x000fca00078e000c */
[----:B------:R1:W3:Y:S04]  /*100b0*/  @!P0 LDG.E.U16 R20, [R2.64] ;  /* 0x0000000802148981 */ /* 0x0002e8000c1e1500 */
[----:B-1----:R-:W1:Y:S01]  /*100c0*/  S2R R3, SR_TID.X ;  /* 0x0000000000037919 */ /* 0x002e620000002100 */
[----:B0-----:R-:W-:-:S04]  /*100d0*/  SHF.R.U32.HI R22, RZ, 0x6, R15 ;  /* 0x00000006ff167819 */ /* 0x001fc8000001160f */
[----:B------:R-:W-:-:S04]  /*100e0*/  SGXT.U32 R22, R22, 0x1 ;  /* 0x000000011616781a */ /* 0x000fc80000000000 */
[----:B------:R-:W-:-:S04]  /*100f0*/  LOP3.LUT R22, R22, 0x2c, RZ, 0xfc, !PT ;  /* 0x0000002c16167812 */ /* 0x000fc800078efcff */
[----:B------:R-:W-:Y:S02]  /*10100*/  ISETP.GE.AND P2, PT, R22, UR5, PT ;  /* 0x0000000516007c0c */ /* 0x000fe4000bf46270 */
[----:B------:R-:W3:Y:S01]  /*10110*/  LDL.LU R22, [R1+0x1528] ;  /* 0x0015280001167983 */ /* 0x000ee20000300800 */
[----:B-1----:R-:W-:-:S04]  /*10120*/  SHF.R.U32.HI R3, RZ, 0x6, R3 ;  /* 0x00000006ff037819 */ /* 0x002fc80000011603 */
[----:B------:R-:W-:-:S04]  /*10130*/  SGXT.U32 R3, R3, 0x1 ;  /* 0x000000010303781a */ /* 0x000fc80000000000 */
[----:B------:R-:W-:Y:S01]  /*10140*/  LOP3.LUT R2, R3, 0x30, RZ, 0xfc, !PT ;  /* 0x0000003003027812 */ /* 0x000fe200078efcff */
[----:B--2---:R0:W-:Y:S04]  /*10150*/  STL [R1+0x224], R21 ;  /* 0x0002241501007387 */ /* 0x0041e80000100800 */
[----:B0-----:R-:W2:Y:S04]  /*10160*/  LDL.LU R21, [R1+0x1524] ;  /* 0x0015240001157983 */ /* 0x001ea80000300800 */
[----:B------:R-:W2:Y:S01]  /*10170*/  LDL R3, [R1+0x3a4] ;  /* 0x0003a40001037983 */ /* 0x000ea20000100800 */
[----:B------:R-:W-:Y:S01]  /*10180*/  ISETP.GE.AND P0, PT, R2, UR5, PT ;  /* 0x0000000502007c0c */ /* 0x000fe2000bf06270 */
[----:B----4-:R-:W-:-:S02]  /*10190*/  @!P1 IMAD.MOV.U32 R2, RZ, RZ, R28 ;  /* 0x000000ffff029224 */ /* 0x010fc400078e001c */
[----:B------:R-:W4:Y:S04]  /*101a0*/  LDL R12, [R1+0x38c] ;  /* 0x00038c00010c7983 */ /* 0x000f280000100800 */
[----:B------:R-:W4:Y:S01]  /*101b0*/  LDL R0, [R1+0x390] ;  /* 0x0003900001007983 */ /* 0x000f220000100800 */
[----:B---3--:R-:W-:-:S06]  /*101c0*/  PRMT R22, RZ, 0x7610, R22 ;  /* 0x00007610ff167816 */ /* 0x008fcc0000000016 */
[----:B--2---:R0:W2:Y:S04]  /*101d0*/  @!P1 LDG.E.U16 R22, [R2.64] ;  /* 0x0000000802169981 */ /* 0x0040a8000c1e1500 */
[----:B0-----:R-:W3:Y:S04]  /*101e0*/  LDL R2, [R1+0x39c] ;  /* 0x00039c0001027983 */ /* 0x001ee80000100800 */
[----:B--2---:R-:W-:Y:S04]  /*101f0*/  STL [R1+0x2c], R22 ;  /* 0x00002c1601007387 */ /* 0x004fe80000100800 */
[----:B------:R-:W3:Y:S01]  /*10200*/  LDL R3, [R1+0x3a0] ;  /* 0x0003a00001037983 */ /* 0x000ee20000100800 */
[----:B------:R-:W-:-:S03]  /*10210*/  PRMT R21, RZ, 0x7610, R21 ;  /* 0x00007610ff157816 */ /* 0x000fc60000000015 */
[----:B------:R-:W2:Y:S01]  /*10220*/  LDL R28, [R1+0x388] ;  /* 0x00038800011c7983 */ /* 0x000ea20000100800 */
[----:B---3--:R-:W-:-:S04]  /*10230*/  @!P2 LOP3.LUT R3, R3, R2, RZ, 0x3c, !PT ;  /* 0x000000020303a212 */ /* 0x008fc800078e3cff */
[----:B------:R-:W-:-:S04]  /*10240*/  @!P2 LOP3.LUT R2, R3, R2, RZ, 0x3c, !PT ;  /* 0x000000020302a212 */ /* 0x000fc800078e3cff */
[----:B------:R-:W-:-:S05]  /*10250*/  @!P2 LOP3.LUT R3, R3, R2, RZ, 0x3c, !PT ;  /* 0x000000020303a212 */ /* 0x000fca00078e3cff */
[----:B------:R-:W3:Y:S01]  /*10260*/  @!P2 LDG.E.U16 R21, [R2.64] ;  /* 0x000000080215a981 */ /* 0x000ee2000c1e1500 */
[----:B------:R-:W-:-:S04]  /*10270*/  SHF.R.U32.HI R15, RZ, 0x6, R15 ;  /* 0x00000006ff0f7819 */ /* 0x000fc8000001160f */
[----:B------:R-:W-:-:S04]  /*10280*/  SGXT.U32 R15, R15, 0x1 ;  /* 0x000000010f0f781a */ /* 0x000fc80000000000 */
[----:B------:R-:W-:Y:S01]  /*10290*/  LOP3.LUT R15, R15, 0x2e, RZ, 0xfc, !PT ;  /* 0x0000002e0f0f7812 */ /* 0x000fe200078efcff */
[----:B---3--:R0:W-:Y:S04]  /*102a0*/  STL [R1+0x74], R21 ;  /* 0x0000741501007387 */ /* 0x0081e80000100800 */
[----:B0-----:R-:W3:Y:S04]  /*102b0*/  LDL.LU R21, [R1+0x1520] ;  /* 0x0015200001157983 */ /* 0x001ee80000300800 */
[----:B------:R-:W2:Y:S04]  /*102c0*/  LDL R2, [R1+0x394] ;  /* 0x0003940001027983 */ /* 0x000ea80000100800 */
[----:B------:R-:W2:Y:S01]  /*102d0*/  LDL R3, [R1+0x398] ;  /* 0x0003980001037983 */ /* 0x000ea20000100800 */
[----:B------:R-:W-:-:S02]  /*102e0*/  ISETP.GE.AND P3, PT, R15, UR5, PT ;  /* 0x000000050f007c0c */ /* 0x000fc4000bf66270 */
[----:B------:R-:W-:Y:S01]  /*102f0*/  PRMT R23, RZ, 0x7610, R23 ;  /* 0x00007610ff177816 */ /* 0x000fe20000000017 */
[----:B------:R-:W0:Y:S02]  /*10300*/  S2R R15, SR_TID.X ;  /* 0x00000000000f7919 */ /* 0x000e240000002100 */
[----:B0-----:R-:W-:-:S04]  /*10310*/  SHF.R.U32.HI R15, RZ, 0x6, R15 ;  /* 0x00000006ff0f7819 */ /* 0x001fc8000001160f */
[----:B------:R-:W-:-:S04]  /*10320*/  SGXT.U32 R15, R15, 0x1 ;  /* 0x000000010f0f781a */ /* 0x000fc80000000000 */
[----:B--2---:R-:W-:-:S04]  /*10330*/  @!P3 LOP3.LUT R3, R3, R2, RZ, 0x3c, !PT ;  /* 0x000000020303b212 */ /* 0x004fc800078e3cff */
[----:B------:R-:W-:-:S04]  /*10340*/  @!P3 LOP3.LUT R2, R3, R2, RZ, 0x3c, !PT ;  /* 0x000000020302b212 */ /* 0x000fc800078e3cff */
[----:B------:R-:W-:-:S05]  /*10350*/  @!P3 LOP3.LUT R3, R3, R2, RZ, 0x3c, !PT ;  /* 0x000000020303b212 */ /* 0x000fca00078e3cff */
[----:B------:R4:W2:Y:S01]  /*10360*/  @!P3 LDG.E.U16 R23, [R2.64] ;  /* 0x000000080217b981 */ /* 0x0008a2000c1e1500 */
[----:B------:R-:W-:Y:S02]  /*10370*/  LOP3.LUT R22, R15, 0x32, RZ, 0xfc, !PT ;  /* 0x000000320f167812 */ /* 0x000fe400078efcff */
[----:B---3--:R-:W-:Y:S01]  /*10380*/  PRMT R21, RZ, 0x7610, R21 ;  /* 0x00007610ff157816 */ /* 0x008fe20000000015 */
[----:B------:R-:W0:Y:S01]  /*10390*/  S2R R15, SR_TID.X ;  /* 0x00000000000f7919 */ /* 0x000e220000002100 */
[----:B----4-:R-:W-:Y:S02]  /*103a0*/  @!P0 IMAD.MOV.U32 R2, RZ, RZ, R0 ;  /* 0x000000ffff028224 */ /* 0x010fe400078e0000 */
[----:B------:R-:W-:-:S05]  /*103b0*/  @!P0 IMAD.MOV.U32 R3, RZ, RZ, R12 ;  /* 0x000000ffff038224 */ /* 0x000fca00078e000c */
[----:B------:R1:W3:Y:S04]  /*103c0*/  @!P0 LDG.E.U16 R21, [R2.64] ;  /* 0x0000000802158981 */ /* 0x0002e8000c1e1500 */
[----:B-1----:R-:W1:Y:S01]  /*103d0*/  S2R R3, SR_TID.X ;  /* 0x0000000000037919 */ /* 0x002e620000002100 */
[----:B------:R-:W-:Y:S02]  /*103e0*/  ISETP.GE.AND P1, PT, R22, UR5, PT ;  /* 0x0000000516007c0c */ /* 0x000fe4000bf26270 */
[--C-:B0-----:R-:W-:Y:S02]  /*103f0*/  SHF.R.U32.HI R22, RZ, 0x6, R15.reuse ;  /* 0x00000006ff167819 */ /* 0x101fe4000001160f */
[----:B------:R-:W-:Y:S02]  /*10400*/  SHF.R.U32.HI R15, RZ, 0x6, R15 ;  /* 0x00000006ff0f7819 */ /* 0x000fe4000001160f */
[----:B------:R-:W-:-:S02]  /*10410*/  SGXT.U32 R22, R22, 0x1 ;  /* 0x000000011616781a */ /* 0x000fc40000000000 */
[----:B------:R-:W-:Y:S02]  /*10420*/  SGXT.U32 R15, R15, 0x1 ;  /* 0x000000010f0f781a */ /* 0x000fe40000000000 */
[----:B------:R-:W-:Y:S02]  /*10430*/  LOP3.LUT R22, R22, 0x34, RZ, 0xfc, !PT ;  /* 0x0000003416167812 */ /* 0x000fe400078efcff */
[----:B------:R-:W-:Y:S02]  /*10440*/  LOP3.LUT R15, R15, 0x36, RZ, 0xfc, !PT ;  /* 0x000000360f0f7812 */ /* 0x000fe400078efcff */
[----:B------:R-:W-:Y:S02]  /*10450*/  ISETP.GE.AND P2, PT, R22, UR5, PT ;  /* 0x0000000516007c0c */ /* 0x000fe4000bf46270 */
[----:B------:R-:W4:Y:S01]  /*10460*/  LDL.LU R22, [R1+0x151c] ;  /* 0x00151c0001167983 */ /* 0x000f220000300800 */
[----:B-1----:R-:W-:-:S03]  /*10470*/  SHF.R.U32.HI R3, RZ, 0x6, R3 ;  /* 0x00000006ff037819 */ /* 0x002fc60000011603 */
[----:B------:R-:W3:Y:S01]  /*10480*/  LDL R12, [R1+0x36c] ;  /* 0x00036c00010c7983 */ /* 0x000ee20000100800 */
[----:B------:R-:W-:-:S03]  /*10490*/  SGXT.U32 R3, R3, 0x1 ;  /* 0x000000010303781a */ /* 0x000fc60000000000 */
[----:B------:R-:W3:Y:S01]  /*104a0*/  LDL R0, [R1+0x370] ;  /* 0x0003700001007983 */ /* 0x000ee20000100800 */
[----:B------:R-:W-:Y:S02]  /*104b0*/  ISETP.GE.AND P3, PT, R15, UR5, PT ;  /* 0x000000050f007c0c */ /* 0x000fe4000bf66270 */
[----:B------:R-:W-:Y:S01]  /*104c0*/  LOP3.LUT R2, R3, 0x38, RZ, 0xfc, !PT ;  /* 0x0000003803027812 */ /* 0x000fe200078efcff */
[----:B------:R-:W3:Y:S04]  /*104d0*/  LDL R15, [R1+0x378] ;  /* 0x00037800010f7983 */ /* 0x000ee80000100800 */
[----:B--2---:R0:W-:Y:S04]  /*104e0*/  STL [R1+0x204], R23 ;  /* 0x0002041701007387 */ /* 0x0041e80000100800 */
[----:B------:R-:W2:Y:S01]  /*104f0*/  LDL R3, [R1+0x384] ;  /* 0x0003840001037983 */ /* 0x000ea20000100800 */
[----:B------:R-:W-:-:S02]  /*10500*/  PRMT R24, RZ, 0x7610, R24 ;  /* 0x00007610ff187816 */ /* 0x000fc40000000018 */
[----:B------:R-:W-:Y:S01]  /*10510*/  ISETP.GE.AND P4, PT, R2, UR5, PT ;  /* 0x0000000502007c0c */ /* 0x000fe2000bf86270 */
[----:B------:R-:W-:-:S05]  /*10520*/  @!P1 IMAD.MOV.U32 R2, RZ, RZ, R28 ;  /* 0x000000ffff029224 */ /* 0x000fca00078e001c */
[----:B--2---:R-:W2:Y:S04]  /*10530*/  @!P1 LDG.E.U16 R24, [R2.64] ;  /* 0x0000000802189981 */ /* 0x004ea8000c1e1500 */
[----:B--2---:R1:W-:Y:S04]  /*10540*/  STL [R1+0xc], R24 ;  /* 0x00000c1801007387 */ /* 0x0043e80000100800 */
[----:B------:R-:W2:Y:S04]  /*10550*/  LDL R2, [R1+0x37c] ;  /* 0x00037c0001027983 */ /* 0x000ea80000100800 */
[----:B------:R-:W2:Y:S01]  /*10560*/  LDL R3, [R1+0x380] ;  /* 0x0003800001037983 */ /* 0x000ea20000100800 */
[----:B----4-:R-:W-:-:S03]  /*10570*/  PRMT R22, RZ, 0x7610, R22 ;  /* 0x00007610ff167816 */ /* 0x010fc60000000016 */
[----:B0-----:R-:W0:Y:S01]  /*10580*/  S2R R23, SR_TID.X ;  /* 0x0000000000177919 */ /* 0x001e220000002100 */
[----:B--2---:R-:W-:-:S04]  /*10590*/  @!P2 LOP3.LUT R3, R3, R2, RZ, 0x3c, !PT ;  /* 0x000000020303a212 */ /* 0x004fc800078e3cff */
[----:B------:R-:W-:-:S04]  /*105a0*/  @!P2 LOP3.LUT R2, R3, R2, RZ, 0x3c, !PT ;  /* 0x000000020302a212 */ /* 0x000fc800078e3cff */
[----:B------:R-:W-:-:S05]  /*105b0*/  @!P2 LOP3.LUT R3, R3, R2, RZ, 0x3c, !PT ;  /* 0x000000020303a212 */ /* 0x000fca00078e3cff */
[----:B------:R-:W2:Y:S01]  /*105c0*/  @!P2 LDG.E.U16 R22, [R2.64] ;  /* 0x000000080216a981 */ /* 0x000ea2000c1e1500 */
[----:B0-----:R-:W-:-:S04]  /*105d0*/  SHF.R.U32.HI R23, RZ, 0x6, R23 ;  /* 0x00000006ff177819 */ /* 0x001fc80000011617 */
[----:B-1----:R-:W-:-:S04]  /*105e0*/  SGXT.U32 R24, R23, 0x1 ;  /* 0x000000011718781a */ /* 0x002fc80000000000 */
[----:B------:R-:W-:-:S04]  /*105f0*/  LOP3.LUT R24, R24, 0x3a, RZ, 0xfc, !PT ;  /* 0x0000003a18187812 */ /* 0x000fc800078efcff */
[----:B------:R-:W-:Y:S02]  /*10600*/  ISETP.GE.AND P0, PT, R24, UR5, PT ;  /* 0x0000000518007c0c */ /* 0x000fe4000bf06270 */
[----:B------:R-:W4:Y:S04]  /*10610*/  LDL.LU R24, [R1+0x1518] ;  /* 0x0015180001187983 */ /* 0x000f280000300800 */
[----:B------:R-:W0:Y:S04]  /*10620*/  S2R R23, SR_TID.X ;  /* 0x0000000000177919 */ /* 0x000e280000002100 */
[----:B--2---:R1:W-:Y:S04]  /*10630*/  STL [R1+0x70], R22 ;  /* 0x0000701601007387 */ /* 0x0043e80000100800 */
[----:B-1----:R-:W2:Y:S04]  /*10640*/  LDL.LU R22, [R1+0x1514] ;  /* 0x0015140001167983 */ /* 0x002ea80000300800 */
[----:B------:R-:W2:Y:S01]  /*10650*/  LDL R3, [R1+0x374] ;  /* 0x0003740001037983 */ /* 0x000ea20000100800 */
[----:B0-----:R-:W-:-:S04]  /*10660*/  SHF.R.U32.HI R28, RZ, 0x6, R23 ;  /* 0x00000006ff1c7819 */ /* 0x001fc80000011617 */
[----:B------:R-:W-:-:S04]  /*10670*/  SGXT.U32 R28, R28, 0x1 ;  /* 0x000000011c1c781a */ /* 0x000fc80000000000 */
[----:B------:R-:W-:Y:S02]  /*10680*/  LOP3.LUT R2, R28, 0x3c, RZ, 0xfc, !PT ;  /* 0x0000003c1c027812 */ /* 0x000fe400078efcff */
[----:B------:R-:W-:Y:S01]  /*10690*/  PRMT R26, RZ, 0x7610, R26 ;  /* 0x00007610ff1a7816 */ /* 0x000fe2000000001a */
[----:B------:R-:W4:Y:S01]  /*106a0*/  LDL R28, [R1+0x360] ;  /* 0x00036000011c7983 */ /* 0x000f220000100800 */
[----:B------:R-:W-:Y:S01]  /*106b0*/  ISETP.GE.AND P1, PT, R2, UR5, PT ;  /* 0x0000000502007c0c */ /* 0x000fe2000bf26270 */
[----:B---3--:R-:W-:-:S05]  /*106c0*/  @!P3 IMAD.MOV.U32 R2, RZ, RZ, R15 ;  /* 0x000000ffff02b224 */ /* 0x008fca00078e000f */
[----:B--2---:R0:W2:Y:S01]  /*106d0*/  @!P3 LDG.E.U16 R26, [R2.64] ;  /* 0x00000008021ab981 */ /* 0x0040a2000c1e1500 */
[----:B------:R-:W-:Y:S01]  /*106e0*/  PRMT R22, RZ, 0x7610, R22 ;  /* 0x00007610ff167816 */ /* 0x000fe20000000016 */
[----:B0-----:R-:W-:Y:S02]  /*106f0*/  @!P4 IMAD.MOV.U32 R2, RZ, RZ, R0 ;  /* 0x000000ffff02c224 */ /* 0x001fe400078e0000 */
[----:B------:R-:W-:-:S05]  /*10700*/  @!P4 IMAD.MOV.U32 R3, RZ, RZ, R12 ;  /* 0x000000ffff03c224 */ /* 0x000fca00078e000c */
[----:B------:R0:W3:Y:S04]  /*10710*/  @!P4 LDG.E.U16 R22, [R2.64] ;  /* 0x000000080216c981 */ /* 0x0000e8000c1e1500 */
[----:B--2---:R1:W-:Y:S04]  /*10720*/  STL [R1+0x1ec], R26 ;  /* 0x0001ec1a01007387 */ /* 0x0043e80000100800 */
[----:B0-----:R-:W2:Y:S04]  /*10730*/  LDL R2, [R1+0x364] ;  /* 0x0003640001027983 */ /* 0x001ea80000100800 */
[----:B------:R-:W2:Y:S01]  /*10740*/  LDL R3, [R1+0x368] ;  /* 0x0003680001037983 */ /* 0x000ea20000100800 */
[----:B----4-:R-:W-:-:S03]  /*10750*/  PRMT R24, RZ, 0x7610, R24 ;  /* 0x00007610ff187816 */ /* 0x010fc60000000018 */
[----:B------:R-:W0:Y:S01]  /*10760*/  S2R R15, SR_TID.X ;  /* 0x00000000000f7919 */ /* 0x000e220000002100 */
[----:B------:R-:W-:-:S03]  /*10770*/  SHF.R.U32.HI R23, RZ, 0x6, R23 ;  /* 0x00000006ff177819 */ /* 0x000fc60000011617 */
[----:B-1----:R-:W4:Y:S04]  /*10780*/  LDL R26, [R1+0x34c] ;  /* 0x00034c00011a7983 */ /* 0x002f280000100800 */
[----:B------:R-:W3:Y:S01]  /*10790*/  LDL R0, [R1+0x350] ;  /* 0x0003500001007983 */ /* 0x000ee20000100800 */
[----:B--2---:R-:W-:-:S04]  /*107a0*/  @!P0 LOP3.LUT R3, R3, R2, RZ, 0x3c, !PT ;  /* 0x0000000203038212 */ /* 0x004fc800078e3cff */
[----:B------:R-:W-:-:S04]  /*107b0*/  @!P0 LOP3.LUT R2, R3, R2, RZ, 0x3c, !PT ;  /* 0x0000000203028212 */ /* 0x000fc800078e3cff */
[----:B------:R-:W-:-:S05]  /*107c0*/  @!P0 LOP3.LUT R3, R3, R2, RZ, 0x3c, !PT ;  /* 0x0000000203038212 */ /* 0x000fca00078e3cff */
[----:B------:R-:W2:Y:S01]  /*107d0*/  @!P0 LDG.E.U16 R24, [R2.64] ;  /* 0x0000000802188981 */ /* 0x000ea2000c1e1500 */
[----:B------:R-:W-:Y:S02]  /*107e0*/  SGXT.U32 R23, R23, 0x1 ;  /* 0x000000011717781a */ /* 0x000fe40000000000 */
[----:B0-----:R-:W-:Y:S02]  /*107f0*/  SHF.R.U32.HI R15, RZ, 0x6, R15 ;  /* 0x00000006ff0f7819 */ /* 0x001fe4000001160f */
[----:B------:R-:W-:Y:S02]  /*10800*/  LOP3.LUT R23, R23, 0x3e, RZ, 0xfc, !PT ;  /* 0x0000003e17177812 */ /* 0x000fe400078efcff */
[----:B------:R-:W-:Y:S02]  /*10810*/  SGXT.U32 R15, R15, 0x1 ;  /* 0x000000010f0f781a */ /* 0x000fe40000000000 */
[----:B------:R-:W-:Y:S02]  /*10820*/  ISETP.GE.AND P2, PT, R23, UR5, PT ;  /* 0x0000000517007c0c */ /* 0x000fe4000bf46270 */
[----:B------:R-:W-:-:S02]  /*10830*/  LOP3.LUT R23, R15, 0x40, RZ, 0xfc, !PT ;  /* 0x000000400f177812 */ /* 0x000fc400078efcff */
[----:B------:R-:W-:Y:S02]  /*10840*/  LOP3.LUT R12, R15, 0x42, RZ, 0xfc, !PT ;  /* 0x000000420f0c7812 */ /* 0x000fe400078efcff */
[----:B------:R-:W-:Y:S02]  /*10850*/  ISETP.GE.AND P3, PT, R23, UR5, PT ;  /* 0x0000000517007c0c */ /* 0x000fe4000bf66270 */
[----:B------:R-:W3:Y:S01]  /*10860*/  LDL.LU R23, [R1+0x1510] ;  /* 0x0015100001177983 */ /* 0x000ee20000300800 */
[----:B------:R-:W-:-:S03]  /*10870*/  ISETP.GE.AND P4, PT, R12, UR5, PT ;  /* 0x000000050c007c0c */ /* 0x000fc6000bf86270 */
[----:B------:R-:W3:Y:S04]  /*10880*/  LDL.LU R12, [R1+0x150c] ;  /* 0x00150c00010c7983 */ /* 0x000ee80000300800 */
[----:B--2---:R0:W-:Y:S04]  /*10890*/  STL [R1+0x14], R24 ;  /* 0x0000141801007387 */ /* 0x0041e80000100800 */
[----:B0-----:R-:W2:Y:S04]  /*108a0*/  LDL.LU R24, [R1+0x1508] ;  /* 0x0015080001187983 */ /* 0x001ea80000300800 */
[----:B------:R-:W2:Y:S01]  /*108b0*/  LDL R3, [R1+0x35c] ;  /* 0x00035c0001037983 */ /* 0x000ea20000100800 */
[----:B------:R-:W-:Y:S01]  /*108c0*/  PRMT R27, RZ, 0x7610, R27 ;  /* 0x00007610ff1b7816 */ /* 0x000fe2000000001b */
[----:B------:R-:W-:Y:S01]  /*108d0*/  @!P1 IMAD.MOV.U32 R2, RZ, RZ, R28 ;  /* 0x000000ffff029224 */ /* 0x000fe200078e001c */
[----:B------:R-:W-:Y:S01]  /*108e0*/  PRMT R25, RZ, 0x7610, R25 ;  /* 0x00007610ff197816 */ /* 0x000fe20000000019 */
[----:B------:R-:W3:Y:S04]  /*108f0*/  LDL R28, [R1+0x334] ;  /* 0x00033400011c7983 */ /* 0x000ee80000100800 */
[----:B--2---:R0:W2:Y:S04]  /*10900*/  @!P1 LDG.E.U16 R27, [R2.64] ;  /* 0x00000008021b9981 */ /* 0x0040a8000c1e1500 */
[----:B0-----:R-:W2:Y:S04]  /*10910*/  LDL R2, [R1+0x354] ;  /* 0x0003540001027983 */ /* 0x001ea80000100800 */
[----:B------:R-:W2:Y:S02]  /*10920*/  LDL R3, [R1+0x358] ;  /* 0x0003580001037983 */ /* 0x000ea40000100800 */
[----:B--2---:R-:W-:-:S04]  /*10930*/  @!P2 LOP3.LUT R3, R3, R2, RZ, 0x3c, !PT ;  /* 0x000000020303a212 */ /* 0x004fc800078e3cff */
[----:B------:R-:W-:-:S04]  /*10940*/  @!P2 LOP3.LUT R2, R3, R2, RZ, 0x3c, !PT ;  /* 0x000000020302a212 */ /* 0x000fc800078e3cff */
[----:B------:R-:W-:-:S05]  /*10950*/  @!P2 LOP3.LUT R3, R3, R2, RZ, 0x3c, !PT ;  /* 0x000000020303a212 */ /* 0x000fca00078e3cff */
[----:B------:R0:W2:Y:S01]  /*10960*/  @!P2 LDG.E.U16 R25, [R2.64] ;  /* 0x000000080219a981 */ /* 0x0000a2000c1e1500 */
[----:B---3--:R-:W-:-:S03]  /*10970*/  PRMT R23, RZ, 0x7610, R23 ;  /* 0x00007610ff177816 */ /* 0x008fc60000000017 */
[----:B------:R1:W-:Y:S01]  /*10980*/  STL [R1+0x6c], R27 ;  /* 0x00006c1b01007387 */ /* 0x0003e20000100800 */
[----:B0-----:R-:W-:Y:S02]  /*10990*/  @!P3 IMAD.MOV.U32 R2, RZ, RZ, R0 ;  /* 0x000000ffff02b224 */ /* 0x001fe400078e0000 */
[----:B----4-:R-:W-:Y:S01]  /*109a0*/  @!P3 IMAD.MOV.U32 R3, RZ, RZ, R26 ;  /* 0x000000ffff03b224 */ /* 0x010fe200078e001a */
[----:B-1----:R-:W3:Y:S04]  /*109b0*/  LDL R27, [R1+0x338] ;  /* 0x00033800011b7983 */ /* 0x002ee80000100800 */
[----:B------:R0:W4:Y:S04]  /*109c0*/  @!P3 LDG.E.U16 R23, [R2.64] ;  /* 0x000000080217b981 */ /* 0x000128000c1e1500 */
[----:B--2---:R1:W-:Y:S04]  /*109d0*/  STL [R1+0x1dc], R25 ;  /* 0x0001dc1901007387 */ /* 0x0043e80000100800 */
[----:B-1----:R-:W2:Y:S04]  /*109e0*/  LDL.LU R25, [R1+0x1504] ;  /* 0x0015040001197983 */ /* 0x002ea80000300800 */
[----:B0-----:R-:W2:Y:S04]  /*109f0*/  LDL R2, [R1+0x344] ;  /* 0x0003440001027983 */ /* 0x001ea80000100800 */
[----:B------:R-:W2:Y:S01]  /*10a00*/  LDL R3, [R1+0x348] ;  /* 0x0003480001037983 */ /* 0x000ea20000100800 */
[----:B------:R-:W-:-:S03]  /*10a10*/  PRMT R11, RZ, 0x7610, R11 ;  /* 0x00007610ff0b7816 */ /* 0x000fc6000000000b */
[----:B------:R-:W3:Y:S04]  /*10a20*/  LDL R26, [R1+0x32c] ;  /* 0x00032c00011a7983 */ /* 0x000ee80000100800 */
[----:B------:R-:W3:Y:S01]  /*10a30*/  LDL R0, [R1+0x330] ;  /* 0x0003300001007983 */ /* 0x000ee20000100800 */
[----:B--2---:R-:W-:-:S04]  /*10a40*/  @!P4 LOP3.LUT R3, R3, R2, RZ, 0x3c, !PT ;  /* 0x000000020303c212 */ /* 0x004fc800078e3cff */
[----:B------:R-:W-:-:S04]  /*10a50*/  @!P4 LOP3.LUT R2, R3, R2, RZ, 0x3c, !PT ;  /* 0x000000020302c212 */ /* 0x000fc800078e3cff */
[----:B------:R-:W-:-:S05]  /*10a60*/  @!P4 LOP3.LUT R3, R3, R2, RZ, 0x3c, !PT ;  /* 0x000000020303c212 */ /* 0x000fca00078e3cff */
[----:B------:R-:W2:Y:S04]  /*10a70*/  @!P4 LDG.E.U16 R11, [R2.64] ;  /* 0x00000008020bc981 */ /* 0x000ea8000c1e1500 */
[----:B------:R-:W0:Y:S04]  /*10a80*/  S2R R15, SR_TID.X ;  /* 0x00000000000f7919 */ /* 0x000e280000002100 */
[----:B--2---:R1:W-:Y:S04]  /*10a90*/  STL [R1+0x10], R11 ;  /* 0x0000100b01007387 */ /* 0x0043e80000100800 */
[----:B------:R-:W2:Y:S04]  /*10aa0*/  LDL R2, [R1+0x33c] ;  /* 0x00033c0001027983 */ /* 0x000ea80000100800 */
[----:B------:R-:W2:Y:S01]  /*10ab0*/  LDL R3, [R1+0x340] ;  /* 0x0003400001037983 */ /* 0x000ea20000100800 */
[----:B0-----:R-:W-:-:S04]  /*10ac0*/  SHF.R.U32.HI R15, RZ, 0x6, R15 ;  /* 0x00000006ff0f7819 */ /* 0x001fc8000001160f */
[----:B------:R-:W-:-:S04]  /*10ad0*/  SGXT.U32 R15, R15, 0x1 ;  /* 0x000000010f0f781a */ /* 0x000fc80000000000 */
[----:B------:R-:W-:-:S04]  /*10ae0*/  LOP3.LUT R15, R15, 0x44, RZ, 0xfc, !PT ;  /* 0x000000440f0f7812 */ /* 0x000fc800078efcff */
[----:B------:R-:W-:Y:S02]  /*10af0*/  ISETP.GE.AND P0, PT, R15, UR5, PT ;  /* 0x000000050f007c0c */ /* 0x000fe4000bf06270 */
[----:B------:R-:W0:Y:S01]  /*10b00*/  S2R R15, SR_TID.X ;  /* 0x00000000000f7919 */ /* 0x000e220000002100 */
[----:B------:R-:W-:Y:S02]  /*10b10*/  PRMT R29, RZ, 0x7610, R29 ;  /* 0x00007610ff1d7816 */ /* 0x000fe4000000001d */
[----:B0-----:R-:W-:-:S04]  /*10b20*/  SHF.R.U32.HI R15, RZ, 0x6, R15 ;  /* 0x00000006ff0f7819 */ /* 0x001fc8000001160f */
[----:B------:R-:W-:-:S04]  /*10b30*/  SGXT.U32 R15, R15, 0x1 ;  /* 0x000000010f0f781a */ /* 0x000fc80000000000 */
[----:B-1----:R-:W-:-:S04]  /*10b40*/  LOP3.LUT R11, R15, 0x46, RZ, 0xfc, !PT ;  /* 0x000000460f0b7812 */ /* 0x002fc800078efcff */
[----:B------:R-:W-:Y:S02]  /*10b50*/  ISETP.GE.AND P1, PT, R11, UR5, PT ;  /* 0x000000050b007c0c */ /* 0x000fe4000bf26270 */
[----:B------:R-:W-:Y:S02]  /*10b60*/  PRMT R4, RZ, 0x7610, R4 ;  /* 0x00007610ff047816 */ /* 0x000fe40000000004 */
[-C--:B--2---:R-:W-:Y:S01]  /*10b70*/  @!P0 LOP3.LUT R3, R3, R2.reuse, RZ, 0x3c, !PT ;  /* 0x0000000203038212 */ /* 0x084fe200078e3cff */
[----:B------:R-:W0:Y:S03]  /*10b80*/  S2R R15, SR_TID.X ;  /* 0x00000000000f7919 */ /* 0x000e260000002100 */
[C---:B------:R-:W-:Y:S01]  /*10b90*/  @!P0 LOP3.LUT R2, R3.reuse, R2, RZ, 0x3c, !PT ;  /* 0x0000000203028212 */ /* 0x040fe200078e3cff */
[----:B------:R-:W2:Y:S03]  /*10ba0*/  LDL.LU R11, [R1+0x1500] ;  /* 0x00150000010b7983 */ /* 0x000ea60000300800 */
[----:B------:R-:W-:-:S05]  /*10bb0*/  @!P0 LOP3.LUT R3, R3, R2, RZ, 0x3c, !PT ;  /* 0x0000000203038212 */ /* 0x000fca00078e3cff */
[----:B------:R1:W2:Y:S04]  /*10bc0*/  @!P0 LDG.E.U16 R29, [R2.64] ;  /* 0x00000008021d8981 */ /* 0x0002a8000c1e1500 */
[----:B-1----:R-:W1:Y:S01]  /*10bd0*/  S2R R3, SR_TID.X ;  /* 0x0000000000037919 */ /* 0x002e620000002100 */
[----:B---3--:R-:W-:Y:S01]  /*10be0*/  @!P1 IMAD.MOV.U32 R2, RZ, RZ, R27 ;  /* 0x000000ffff029224 */ /* 0x008fe200078e001b */
[----:B-1----:R-:W-:-:S04]  /*10bf0*/  SHF.R.U32.HI R3, RZ, 0x6, R3 ;  /* 0x00000006ff037819 */ /* 0x002fc80000011603 */
[----:B------:R-:W-:-:S04]  /*10c00*/  SGXT.U32 R3, R3, 0x1 ;  /* 0x000000010303781a */ /* 0x000fc80000000000 */
[----:B------:R-:W-:-:S04]  /*10c10*/  LOP3.LUT R3, R3, 0x48, RZ, 0xfc, !PT ;  /* 0x0000004803037812 */ /* 0x000fc800078efcff */
[----:B------:R-:W-:Y:S01]  /*10c20*/  ISETP.GE.AND P0, PT, R3, UR5, PT ;  /* 0x0000000503007c0c */ /* 0x000fe2000bf06270 */
[----:B------:R-:W-:-:S05]  /*10c30*/  @!P1 IMAD.MOV.U32 R3, RZ, RZ, R28 ;  /* 0x000000ffff039224 */ /* 0x000fca00078e001c */
[----:B------:R1:W3:Y:S01]  /*10c40*/  @!P1 LDG.E.U16 R4, [R2.64] ;  /* 0x0000000802049981 */ /* 0x0002e2000c1e1500 */
[----:B0-----:R-:W-:Y:S02]  /*10c50*/  SHF.R.U32.HI R15, RZ, 0x6, R15 ;  /* 0x00000006ff0f7819 */ /* 0x001fe4000001160f */
[----:B------:R-:W-:Y:S02]  /*10c60*/  PRMT R12, RZ, 0x7610, R12 ;  /* 0x00007610ff0c7816 */ /* 0x000fe4000000000c */
[----:B------:R-:W-:Y:S02]  /*10c70*/  SGXT.U32 R15, R15, 0x1 ;  /* 0x000000010f0f781a */ /* 0x000fe40000000000 */
[----:B-1----:R-:W-:Y:S02]  /*10c80*/  @!P0 IMAD.MOV.U32 R2, RZ, RZ, R0 ;  /* 0x000000ffff028224 */ /* 0x002fe400078e0000 */
[----:B------:R-:W-:Y:S01]  /*10c90*/  @!P0 IMAD.MOV.U32 R3, RZ, RZ, R26 ;  /* 0x000000ffff038224 */ /* 0x000fe200078e001a */
[----:B------:R-:W-:-:S04]  /*10ca0*/  LOP3.LUT R27, R15, 0x50, RZ, 0xfc, !PT ;  /* 0x000000500f1b7812 */ /* 0x000fc800078efcff */
[----:B------:R0:W4:Y:S04]  /*10cb0*/  @!P0 LDG.E.U16 R12, [R2.64] ;  /* 0x00000008020c8981 */ /* 0x000128000c1e1500 */
[----:B--2---:R1:W-:Y:S04]  /*10cc0*/  STL [R1+0x60], R29 ;  /* 0x0000601d01007387 */ /* 0x0043e80000100800 */
[----:B-1----:R-:W2:Y:S04]  /*10cd0*/  LDL.LU R29, [R1+0x14fc] ;  /* 0x0014fc00011d7983 */ /* 0x002ea80000300800 */
[----:B------:R-:W2:Y:S04]  /*10ce0*/  LDL R15, [R1+0x2cc] ;  /* 0x0002cc00010f7983 */ /* 0x000ea80000100800 */
[----:B---3--:R1:W-:Y:S04]  /*10cf0*/  STL [R1+0x1d0], R4 ;  /* 0x0001d00401007387 */ /* 0x0083e80000100800 */
[----:B0-----:R-:W3:Y:S04]  /*10d00*/  LDL R2, [R1+0x30c] ;  /* 0x00030c0001027983 */ /* 0x001ee80000100800 */
[----:B------:R-:W3:Y:S04]  /*10d10*/  LDL R3, [R1+0x310] ;  /* 0x0003100001037983 */ /* 0x000ee80000100800 */
[----:B------:R-:W0:Y:S01]  /*10d20*/  S2R R28, SR_TID.X ;  /* 0x00000000001c7919 */ /* 0x000e220000002100 */
[----:B------:R-:W-:-:S02]  /*10d30*/  ISETP.GE.AND P1, PT, R27, UR5, PT ;  /* 0x000000051b007c0c */ /* 0x000fc4000bf26270 */
[----:B------:R-:W-:Y:S01]  /*10d40*/  PRMT R24, RZ, 0x7610, R24 ;  /* 0x00007610ff187816 */ /* 0x000fe20000000018 */
[----:B-1----:R-:W2:Y:S04]  /*10d50*/  LDL R4, [R1+0x2d0] ;  /* 0x0002d00001047983 */ /* 0x002ea80000100800 */
[----:B------:R-:W2:Y:S04]  /*10d60*/  LDL R26, [R1+0x2ac] ;  /* 0x0002ac00011a7983 */ /* 0x000ea80000100800 */
[----:B------:R-:W2:Y:S01]  /*10d70*/  LDL R0, [R1+0x2b0] ;  /* 0x0002b00001007983 */ /* 0x000ea20000100800 */
[----:B0-----:R-:W-:-:S04]  /*10d80*/  SHF.R.U32.HI R28, RZ, 0x6, R28 ;  /* 0x00000006ff1c7819 */ /* 0x001fc8000001161c */
[----:B------:R-:W-:-:S04]  /*10d90*/  SGXT.U32 R28, R28, 0x1 ;  /* 0x000000011c1c781a */ /* 0x000fc80000000000 */
[----:B------:R-:W-:-:S04]  /*10da0*/  LOP3.LUT R28, R28, 0x58, RZ, 0xfc, !PT ;  /* 0x000000581c1c7812 */ /* 0x000fc800078efcff */
[----:B------:R-:W-:Y:S02]  /*10db0*/  ISETP.GE.AND P0, PT, R28, UR5, PT ;  /* 0x000000051c007c0c */ /* 0x000fe4000bf06270 */
[----:B------:R-:W2:Y:S01]  /*10dc0*/  LDL.LU R28, [R1+0x14f8] ;  /* 0x0014f800011c7983 */ /* 0x000ea20000300800 */
[----:B---3--:R-:W-:-:S04]  /*10dd0*/  @!P1 LOP3.LUT R3, R3, R2, RZ, 0x3c, !PT ;  /* 0x0000000203039212 */ /* 0x008fc800078e3cff */
[----:B------:R-:W-:-:S04]  /*10de0*/  @!P1 LOP3.LUT R2, R3, R2, RZ, 0x3c, !PT ;  /* 0x0000000203029212 */ /* 0x000fc800078e3cff */
[----:B------:R-:W-:-:S05]  /*10df0*/  @!P1 LOP3.LUT R3, R3, R2, RZ, 0x3c, !PT ;  /* 0x0000000203039212 */ /* 0x000fca00078e3cff */
[----:B------:R0:W3:Y:S04]  /*10e00*/  @!P1 LDG.E.U16 R24, [R2.64] ;  /* 0x0000000802189981 */ /* 0x0000e8000c1e1500 */
[----:B0-----:R-:W3:Y:S04]  /*10e10*/  LDL R2, [R1+0x2ec] ;  /* 0x0002ec0001027983 */ /* 0x001ee80000100800 */
[----:B------:R-:W3:Y:S04]  /*10e20*/  LDL R3, [R1+0x2f0] ;  /* 0x0002f00001037983 */ /* 0x000ee80000100800 */
[----:B------:R-:W0:Y:S01]  /*10e30*/  S2R R27, SR_TID.X ;  /* 0x00000000001b7919 */ /* 0x000e220000002100 */
[----:B------:R-:W-:-:S02]  /*10e40*/  PRMT R25, RZ, 0x7610, R25 ;  /* 0x00007610ff197816 */ /* 0x000fc40000000019 */
[----:B0-----:R-:W-:-:S04]  /*10e50*/  SHF.R.U32.HI R27, RZ, 0x6, R27 ;  /* 0x00000006ff1b7819 */ /* 0x001fc8000001161b */
[----:B------:R-:W-:-:S04]  /*10e60*/  SGXT.U32 R27, R27, 0x1 ;  /* 0x000000011b1b781a */ /* 0x000fc80000000000 */
[----:B------:R-:W-:-:S04]  /*10e70*/  LOP3.LUT R27, R27, 0x60, RZ, 0xfc, !PT ;  /* 0x000000601b1b7812 */ /* 0x000fc800078efcff */
[----:B------:R-:W-:Y:S02]  /*10e80*/  ISETP.GE.AND P1, PT, R27, UR5, PT ;  /* 0x000000051b007c0c */ /* 0x000fe4000bf26270 */
[----:B------:R-:W-:Y:S01]  /*10e90*/  PRMT R11, RZ, 0x7610, R11 ;  /* 0x00007610ff0b7816 */ /* 0x000fe2000000000b */
[----:B------:R-:W4:Y:S01]  /*10ea0*/  LDL.LU R27, [R1+0x14f4] ;  /* 0x0014f400011b7983 */ /* 0x000f220000300800 */
[----:B--2---:R-:W-:Y:S02]  /*10eb0*/  PRMT R29, RZ, 0x7610, R29 ;  /* 0x00007610ff1d7816 */ /* 0x004fe4000000001d */
[----:B---3--:R-:W-:-:S04]  /*10ec0*/  @!P0 LOP3.LUT R3, R3, R2, RZ, 0x3c, !PT ;  /* 0x0000000203038212 */ /* 0x008fc800078e3cff */
[----:B------:R-:W-:-:S04]  /*10ed0*/  @!P0 LOP3.LUT R2, R3, R2, RZ, 0x3c, !PT ;  /* 0x0000000203028212 */ /* 0x000fc800078e3cff */
[----:B------:R-:W-:-:S05]  /*10ee0*/  @!P0 LOP3.LUT R3, R3, R2, RZ, 0x3c, !PT ;  /* 0x0000000203038212 */ /* 0x000fca00078e3cff */
[----:B------:R0:W2:Y:S04]  /*10ef0*/  @!P0 LDG.E.U16 R25, [R2.64] ;  /* 0x0000000802198981 */ /* 0x0000a8000c1e1500 */
[----:B0-----:R-:W0:Y:S01]  /*10f00*/  S2R R3, SR_TID.X ;  /* 0x0000000000037919 */ /* 0x001e220000002100 */
[----:B------:R-:W-:Y:S01]  /*10f10*/  @!P1 IMAD.MOV.U32 R2, RZ, RZ, R4 ;  /* 0x000000ffff029224 */ /* 0x000fe200078e0004 */
[----:B------:R-:W-:Y:S02]  /*10f20*/  PRMT R28, RZ, 0x7610, R28 ;  /* 0x00007610ff1c7816 */ /* 0x000fe4000000001c */
[----:B------:R-:W3:Y:S01]  /*10f30*/  LDL R4, [R1+0x328] ;  /* 0x0003280001047983 */ /* 0x000ee20000100800 */
[----:B0-----:R-:W-:-:S04]  /*10f40*/  SHF.R.U32.HI R3, RZ, 0x6, R3 ;  /* 0x00000006ff037819 */ /* 0x001fc80000011603 */
[----:B------:R-:W-:-:S04]  /*10f50*/  SGXT.U32 R3, R3, 0x1 ;  /* 0x000000010303781a */ /* 0x000fc80000000000 */
[----:B------:R-:W-:-:S04]  /*10f60*/  LOP3.LUT R3, R3, 0x68, RZ, 0xfc, !PT ;  /* 0x0000006803037812 */ /* 0x000fc800078efcff */
[----:B------:R-:W-:Y:S01]  /*10f70*/  ISETP.GE.AND P0, PT, R3, UR5, PT ;  /* 0x0000000503007c0c */ /* 0x000fe2000bf06270 */
[----:B------:R-:W-:-:S05]  /*10f80*/  @!P1 IMAD.MOV.U32 R3, RZ, RZ, R15 ;  /* 0x000000ffff039224 */ /* 0x000fca00078e000f */
[----:B------:R0:W2:Y:S04]  /*10f90*/  @!P1 LDG.E.U16 R11, [R2.64] ;  /* 0x00000008020b9981 */ /* 0x0000a8000c1e1500 */
[----:B0-----:R-:W0:Y:S03]  /*10fa0*/  S2R R3, SR_TID.X ;  /* 0x0000000000037919 */ /* 0x001e260000002100 */
[----:B------:R-:W-:Y:S01]  /*10fb0*/  @!P0 IMAD.MOV.U32 R2, RZ, RZ, R0 ;  /* 0x000000ffff028224 */ /* 0x000fe200078e0000 */
[----:B0-----:R-:W-:-:S04]  /*10fc0*/  SHF.R.U32.HI R3, RZ, 0x6, R3 ;  /* 0x00000006ff037819 */ /* 0x001fc80000011603 */
[----:B------:R-:W-:-:S04]  /*10fd0*/  SGXT.U32 R3, R3, 0x1 ;  /* 0x000000010303781a */ /* 0x000fc80000000000 */
[----:B------:R-:W-:-:S04]  /*10fe0*/  LOP3.LUT R3, R3, 0x70, RZ, 0xfc, !PT ;  /* 0x0000007003037812 */ /* 0x000fc800078efcff */
[----:B------:R-:W-:Y:S01]  /*10ff0*/  ISETP.GE.AND P1, PT, R3, UR5, PT ;  /* 0x0000000503007c0c */ /* 0x000fe2000bf26270 */
[----:B------:R-:W-:-:S05]  /*11000*/  @!P0 IMAD.MOV.U32 R3, RZ, RZ, R26 ;  /* 0x000000ffff038224 */ /* 0x000fca00078e001a */
[----:B------:R0:W2:Y:S04]  /*11010*/  @!P0 LDG.E.U16 R29, [R2.64] ;  /* 0x00000008021d8981 */ /* 0x0000a8000c1e1500 */
[----:B0-----:R-:W2:Y:S04]  /*11020*/  LDL R2, [R1+0x278] ;  /* 0x0002780001027983 */ /* 0x001ea80000100800 */
[----:B------:R-:W2:Y:S04]  /*11030*/  LDL R3, [R1+0x27c] ;  /* 0x00027c0001037983 */ /* 0x000ea80000100800 */
[----:B------:R-:W0:Y:S02]  /*11040*/  S2R R15, SR_TID.X ;  /* 0x00000000000f7919 */ /* 0x000e240000002100 */
[----:B0-----:R-:W-:-:S04]  /*11050*/  SHF.R.U32.HI R15, RZ, 0x6, R15 ;  /* 0x00000006ff0f7819 */ /* 0x001fc8000001160f */
[----:B------:R-:W-:Y:S02]  /*11060*/  SGXT.U32 R26, R15, 0x1 ;  /* 0x000000010f1a781a */ /* 0x000fe40000000000 */
[----:B------:R-:W3:Y:S02]  /*11070*/  LDL R15, [R1+0x320] ;  /* 0x00032000010f7983 */ /* 0x000ee40000100800 */
[----:B------:R-:W-:-:S04]  /*11080*/  LOP3.LUT R26, R26, 0x78, RZ, 0xfc, !PT ;  /* 0x000000781a1a7812 */ /* 0x000fc800078efcff */
[----:B------:R-:W-:Y:S02]  /*11090*/  ISETP.GE.AND P2, PT, R26, UR5, PT ;  /* 0x000000051a007c0c */ /* 0x000fe4000bf46270 */
[----:B------:R-:W3:Y:S01]  /*110a0*/  LDL.LU R26, [R1+0x14f0] ;  /* 0x0014f000011a7983 */ /* 0x000ee20000300800 */
[----:B--2---:R-:W-:-:S04]  /*110b0*/  @!P1 LOP3.LUT R3, R3, R2, RZ, 0x3c, !PT ;  /* 0x0000000203039212 */ /* 0x004fc800078e3cff */
[----:B------:R-:W-:-:S04]  /*110c0*/  @!P1 LOP3.LUT R2, R3, R2, RZ, 0x3c, !PT ;  /* 0x0000000203029212 */ /* 0x000fc800078e3cff */
[----:B------:R-:W-:-:S05]  /*110d0*/  @!P1 LOP3.LUT R3, R3, R2, RZ, 0x3c, !PT ;  /* 0x0000000203039212 */ /* 0x000fca00078e3cff */
[----:B------:R0:W2:Y:S04]  /*110e0*/  @!P1 LDG.E.U16 R28, [R2.64] ;  /* 0x00000008021c9981 */ /* 0x0000a8000c1e1500 */
[----:B0-----:R-:W2:Y:S04]  /*110f0*/  LDL R2, [R1+0x258] ;  /* 0x0002580001027983 */ /* 0x001ea80000100800 */
[----:B------:R-:W2:Y:S01]  /*11100*/  LDL R3, [R1+0x25c] ;  /* 0x00025c0001037983 */ /* 0x000ea20000100800 */
[----:B----4-:R-:W-:-:S03]  /*11110*/  PRMT R27, RZ, 0x7610, R27 ;  /* 0x00007610ff1b7816 */ /* 0x010fc6000000001b */
[----:B------:R-:W0:Y:S01]  /*11120*/  S2R R0, SR_TID.X ;  /* 0x0000000000007919 */ /* 0x000e220000002100 */
[----:B--2---:R-:W-:-:S04]  /*11130*/  @!P2 LOP3.LUT R3, R3, R2, RZ, 0x3c, !PT ;  /* 0x000000020303a212 */ /* 0x004fc800078e3cff */
[----:B------:R-:W-:-:S04]  /*11140*/  @!P2 LOP3.LUT R2, R3, R2, RZ, 0x3c, !PT ;  /* 0x000000020302a212 */ /* 0x000fc800078e3cff */
[----:B------:R-:W-:-:S05]  /*11150*/  @!P2 LOP3.LUT R3, R3, R2, RZ, 0x3c, !PT ;  /* 0x000000020303a212 */ /* 0x000fca00078e3cff */
[----:B------:R1:W2:Y:S04]  /*11160*/  @!P2 LDG.E.U16 R27, [R2.64] ;  /* 0x00000008021ba981 */ /* 0x0002a8000c1e1500 */
[----:B-1----:R-:W1:Y:S02]  /*11170*/  S2R R3, SR_TID.X ;  /* 0x0000000000037919 */ /* 0x002e640000002100 */
[----:B-1----:R-:W-:-:S04]  /*11180*/  SHF.R.U32.HI R3, RZ, 0x6, R3 ;  /* 0x00000006ff037819 */ /* 0x002fc80000011603 */
[----:B------:R-:W-:-:S04]  /*11190*/  SGXT.U32 R3, R3, 0x1 ;  /* 0x000000010303781a */ /* 0x000fc80000000000 */
[----:B------:R-:W-:Y:S02]  /*111a0*/  LOP3.LUT R2, R3, 0x4c, RZ, 0xfc, !PT ;  /* 0x0000004c03027812 */ /* 0x000fe400078efcff */
[----:B------:R-:W4:Y:S01]  /*111b0*/  LDL R3, [R1+0x324] ;  /* 0x0003240001037983 */ /* 0x000f220000100800 */
[----:B0-----:R-:W-:-:S04]  /*111c0*/  SHF.R.U32.HI R0, RZ, 0x6, R0 ;  /* 0x00000006ff007819 */ /* 0x001fc80000011600 */
[----:B------:R-:W-:-:S04]  /*111d0*/  SGXT.U32 R0, R0, 0x1 ;  /* 0x000000010000781a */ /* 0x000fc80000000000 */
[----:B------:R-:W-:-:S04]  /*111e0*/  LOP3.LUT R0, R0, 0x4a, RZ, 0xfc, !PT ;  /* 0x0000004a00007812 */ /* 0x000fc800078efcff */
[----:B------:R-:W-:Y:S02]  /*111f0*/  ISETP.GE.AND P0, PT, R0, UR5, PT ;  /* 0x0000000500007c0c */ /* 0x000fe4000bf06270 */
[----:B------:R-:W-:Y:S02]  /*11200*/  ISETP.GE.AND P1, PT, R2, UR5, PT ;  /* 0x0000000502007c0c */ /* 0x000fe4000bf26270 */
[----:B------:R-:W-:-:S09]  /*11210*/  PRMT R10, RZ, 0x7610, R10 ;  /* 0x00007610ff0a7816 */ /* 0x000fd2000000000a */
[----:B---3--:R-:W-:-:S05]  /*11220*/  @!P0 IMAD.MOV.U32 R2, RZ, RZ, R4 ;  /* 0x000000ffff028224 */ /* 0x008fca00078e0004 */
[----:B----4-:R-:W3:Y:S04]  /*11230*/  @!P0 LDG.E.U16 R10, [R2.64] ;  /* 0x00000008020a8981 */ /* 0x010ee8000c1e1500 */
[----:B------:R-:W0:Y:S04]  /*11240*/  S2R R0, SR_TID.X ;  /* 0x0000000000007919 */ /* 0x000e280000002100 */
[----:B---3--:R1:W-:Y:S04]  /*11250*/  STL [R1+0x4], R10 ;  /* 0x0000040a01007387 */ /* 0x0083e80000100800 */
[----:B-1----:R-:W3:Y:S04]  /*11260*/  LDL.LU R10, [R1+0x14ec] ;  /* 0x0014ec00010a7983 */ /* 0x002ee80000300800 */
[----:B------:R-:W4:Y:S01]  /*11270*/  LDL R3, [R1+0x31c] ;  /* 0x00031c0001037983 */ /* 0x000f220000100800 */
[----:B0-----:R-:W-:-:S04]  /*11280*/  SHF.R.U32.HI R0, RZ, 0x6, R0 ;  /* 0x00000006ff007819 */ /* 0x001fc80000011600 */
[----:B------:R-:W-:-:S04]  /*11290*/  SGXT.U32 R0, R0, 0x1 ;  /* 0x000000010000781a */ /* 0x000fc80000000000 */
[----:B------:R-:W-:Y:S02]  /*112a0*/  LOP3.LUT R2, R0, 0x4e, RZ, 0xfc, !PT ;  /* 0x0000004e00027812 */ /* 0x000fe400078efcff */
[----:B------:R-:W-:Y:S01]  /*112b0*/  PRMT R5, RZ, 0x7610, R5 ;  /* 0x00007610ff057816 */ /* 0x000fe20000000005 */
[----:B------:R-:W2:Y:S01]  /*112c0*/  LDL R0, [R1+0x300] ;  /* 0x0003000001007983 */ /* 0x000ea20000100800 */
[----:B------:R-:W-:Y:S01]  /*112d0*/  ISETP.GE.AND P0, PT, R2, UR5, PT ;  /* 0x0000000502007c0c */ /* 0x000fe2000bf06270 */
[----:B------:R-:W-:-:S05]  /*112e0*/  @!P1 IMAD.MOV.U32 R2, RZ, RZ, R15 ;  /* 0x000000ffff029224 */ /* 0x000fca00078e000f */
[----:B----4-:R-:W4:Y:S04]  /*112f0*/  @!P1 LDG.E.U16 R5, [R2.64] ;  /* 0x0000000802059981 */ /* 0x010f28000c1e1500 */
[----:B----4-:R0:W-:Y:S04]  /*11300*/  STL [R1+0x8], R5 ;  /* 0x0000080501007387 */ /* 0x0101e80000100800 */
[----:B0-----:R-:W4:Y:S04]  /*11310*/  LDL.LU R5, [R1+0x14e8] ;  /* 0x0014e80001057983 */ /* 0x001f280000300800 */
[----:B------:R-:W2:Y:S04]  /*11320*/  LDL R2, [R1+0x314] ;  /* 0x0003140001027983 */ /* 0x000ea80000100800 */
[----:B------:R-:W2:Y:S01]  /*11330*/  LDL R3, [R1+0x318] ;  /* 0x0003180001037983 */ /* 0x000ea20000100800 */
[----:B------:R-:W-:-:S02]  /*11340*/  PRMT R9, RZ, 0x7610, R9 ;  /* 0x00007610ff097816 */ /* 0x000fc40000000009 */
[----:B--2---:R-:W-:-:S04]  /*11350*/  @!P0 LOP3.LUT R3, R3, R2, RZ, 0x3c, !PT ;  /* 0x0000000203038212 */ /* 0x004fc800078e3cff */
[----:B------:R-:W-:-:S04]  /*11360*/  @!P0 LOP3.LUT R2, R3, R2, RZ, 0x3c, !PT ;  /* 0x0000000203028212 */ /* 0x000fc800078e3cff */
[----:B------:R-:W-:-:S05]  /*11370*/  @!P0 LOP3.LUT R3, R3, R2, RZ, 0x3c, !PT ;  /* 0x0000000203038212 */ /* 0x000fca00078e3cff */
[----:B------:R-:W2:Y:S04]  /*11380*/  @!P0 LDG.E.U16 R9, [R2.64] ;  /* 0x0000000802098981 */ /* 0x000ea8000c1e1500 */
[----:B------:R-:W0:Y:S04]  /*11390*/  S2R R4, SR_TID.X ;  /* 0x0000000000047919 */ /* 0x000e280000002100 */
[----:B------:R-:W1:Y:S04]  /*113a0*/  S2R R15, SR_TID.X ;  /* 0x00000000000f7919 */ /* 0x000e680000002100 */
[----:B--2---:R2:W-:Y:S04]  /*113b0*/  STL [R1+0x8c], R9 ;  /* 0x00008c0901007387 */ /* 0x0045e80000100800 */
[----:B--2---:R-:W2:Y:S04]  /*113c0*/  LDL.LU R9, [R1+0x14e4] ;  /* 0x0014e40001097983 */ /* 0x004ea80000300800 */
[----:B------:R-:W2:Y:S04]  /*113d0*/  LDL R2, [R1+0x304] ;  /* 0x0003040001027983 */ /* 0x000ea80000100800 */
[----:B------:R-:W2:Y:S01]  /*113e0*/  LDL R3, [R1+0x308] ;  /* 0x0003080001037983 */ /* 0x000ea20000100800 */
[----:B0-----:R-:W-:-:S04]  /*113f0*/  SHF.R.U32.HI R4, RZ, 0x6, R4 ;  /* 0x00000006ff047819 */ /* 0x001fc80000011604 */
[----:B------:R-:W-:-:S04]  /*11400*/  SGXT.U32 R4, R4, 0x1 ;  /* 0x000000010404781a */ /* 0x000fc80000000000 */
[----:B------:R-:W-:-:S04]  /*11410*/  LOP3.LUT R4, R4, 0x52, RZ, 0xfc, !PT ;  /* 0x0000005204047812 */ /* 0x000fc800078efcff */
[----:B------:R-:W-:Y:S02]  /*11420*/  ISETP.GE.AND P1, PT, R4, UR5, PT ;  /* 0x0000000504007c0c */ /* 0x000fe4000bf26270 */
[----:B-1----:R-:W-:-:S04]  /*11430*/  SHF.R.U32.HI R15, RZ, 0x6, R15 ;  /* 0x00000006ff0f7819 */ /* 0x002fc8000001160f */
[----:B------:R-:W-:Y:S02]  /*11440*/  SGXT.U32 R4, R15, 0x1 ;  /* 0x000000010f04781a */ /* 0x000fe40000000000 */
[----:B------:R-:W-:Y:S02]  /*11450*/  PRMT R16, RZ, 0x7610, R16 ;  /* 0x00007610ff107816 */ /* 0x000fe40000000010 */
[----:B------:R-:W-:-:S04]  /*11460*/  LOP3.LUT R4, R4, 0x54, RZ, 0xfc, !PT ;  /* 0x0000005404047812 */ /* 0x000fc800078efcff */
[----:B------:R-:W-:Y:S02]  /*11470*/  ISETP.GE.AND P0, PT, R4, UR5, PT ;  /* 0x0000000504007c0c */ /* 0x000fe4000bf06270 */
[----:B------:R-:W3:Y:S01]  /*11480*/  LDL.LU R4, [R1+0x14e0] ;  /* 0x0014e00001047983 */ /* 0x000ee20000300800 */
[----:B--2---:R-:W-:-:S04]  /*11490*/  @!P1 LOP3.LUT R3, R3, R2, RZ, 0x3c, !PT ;  /* 0x0000000203039212 */ /* 0x004fc800078e3cff */
[----:B------:R-:W-:-:S04]  /*114a0*/  @!P1 LOP3.LUT R2, R3, R2, RZ, 0x3c, !PT ;  /* 0x0000000203029212 */ /* 0x000fc800078e3cff */
[----:B------:R-:W-:-:S05]  /*114b0*/  @!P1 LOP3.LUT R3, R3, R2, RZ, 0x3c, !PT ;  /* 0x0000000203039212 */ /* 0x000fca00078e3cff */
[----:B------:R0:W2:Y:S04]  /*114c0*/  @!P1 LDG.E.U16 R16, [R2.64] ;  /* 0x0000000802109981 */ /* 0x0000a8000c1e1500 */
[----:B0-----:R-:W3:Y:S04]  /*114d0*/  LDL R3, [R1+0x2fc] ;  /* 0x0002fc0001037983 */ /* 0x001ee80000100800 */
[----:B------:R-:W0:Y:S01]  /*114e0*/  S2R R15, SR_TID.X ;  /* 0x00000000000f7919 */ /* 0x000e220000002100 */
[----:B------:R-:W-:Y:S02]  /*114f0*/  PRMT R26, RZ, 0x7610, R26 ;  /* 0x00007610ff1a7816 */ /* 0x000fe4000000001a */
[----:B0-----:R-:W-:-:S04]  /*11500*/  SHF.R.U32.HI R15, RZ, 0x6, R15 ;  /* 0x00000006ff0f7819 */ /* 0x001fc8000001160f */
[----:B------:R-:W-:-:S04]  /*11510*/  SGXT.U32 R15, R15, 0x1 ;  /* 0x000000010f0f781a */ /* 0x000fc80000000000 */
[----:B------:R-:W-:-:S04]  /*11520*/  LOP3.LUT R2, R15, 0x56, RZ, 0xfc, !PT ;  /* 0x000000560f027812 */ /* 0x000fc800078efcff */
[----:B------:R-:W-:Y:S01]  /*11530*/  ISETP.GE.AND P1, PT, R2, UR5, PT ;  /* 0x0000000502007c0c */ /* 0x000fe2000bf26270 */
[----:B------:R-:W-:Y:S01]  /*11540*/  @!P0 IMAD.MOV.U32 R2, RZ, RZ, R0 ;  /* 0x000000ffff028224 */ /* 0x000fe200078e0000 */
[----:B--2---:R0:W-:Y:S01]  /*11550*/  STL [R1], R16 ;  /* 0x0000001001007387 */ /* 0x0041e20000100800 */
[----:B------:R-:W-:-:S03]  /*11560*/  PRMT R8, RZ, 0x7610, R8 ;  /* 0x00007610ff087816 */ /* 0x000fc60000000008 */
[----:B------:R-:W2:Y:S04]  /*11570*/  LDL R15, [R1+0x2e8] ;  /* 0x0002e800010f7983 */ /* 0x000ea80000100800 */
[----:B------:R-:W2:Y:S04]  /*11580*/  LDL R0, [R1+0x2e0] ;  /* 0x0002e00001007983 */ /* 0x000ea80000100800 */
[----:B---3--:R1:W3:Y:S04]  /*11590*/  @!P0 LDG.E.U16 R26, [R2.64] ;  /* 0x00000008021a8981 */ /* 0x0082e8000c1e1500 */
[----:B-1----:R-:W2:Y:S04]  /*115a0*/  LDL R2, [R1+0x2f4] ;  /* 0x0002f40001027983 */ /* 0x002ea80000100800 */
[----:B------:R-:W2:Y:S02]  /*115b0*/  LDL R3, [R1+0x2f8] ;  /* 0x0002f80001037983 */ /* 0x000ea40000100800 */
[----:B--2---:R-:W-:-:S04]  /*115c0*/  @!P1 LOP3.LUT R3, R3, R2, RZ, 0x3c, !PT ;  /* 0x0000000203039212 */ /* 0x004fc800078e3cff */
[----:B------:R-:W-:-:S04]  /*115d0*/  @!P1 LOP3.LUT R2, R3, R2, RZ, 0x3c, !PT ;  /* 0x0000000203029212 */ /* 0x000fc800078e3cff */
[----:B------:R-:W-:-:S05]  /*115e0*/  @!P1 LOP3.LUT R3, R3, R2, RZ, 0x3c, !PT ;  /* 0x0000000203039212 */ /* 0x000fca00078e3cff */
[----:B------:R1:W2:Y:S04]  /*115f0*/  @!P1 LDG.E.U16 R8, [R2.64] ;  /* 0x0000000802089981 */ /* 0x0002a8000c1e1500 */
[----:B-1----:R-:W1:Y:S04]  /*11600*/  S2R R3, SR_TID.X ;  /* 0x0000000000037919 */ /* 0x002e680000002100 */
[----:B---3--:R-:W-:Y:S04]  /*11610*/  STL [R1+0x1448], R26 ;  /* 0x0014481a01007387 */ /* 0x008fe80000100800 */
[----:B------:R-:W-:Y:S04]  /*11620*/  STL [R1+0x1484], R26 ;  /* 0x0014841a01007387 */ /* 0x000fe80000100800 */
[----:B------:R-:W-:Y:S04]  /*11630*/  STL [R1+0x1488], R26 ;  /* 0x0014881a01007387 */ /* 0x000fe80000100800 */
[----:B------:R-:W-:Y:S01]  /*11640*/  STL [R1+0x148c], R26 ;  /* 0x00148c1a01007387 */ /* 0x000fe20000100800 */
[----:B-1----:R-:W-:-:S04]  /*11650*/  SHF.R.U32.HI R3, RZ, 0x6, R3 ;  /* 0x00000006ff037819 */ /* 0x002fc80000011603 */
[----:B------:R-:W-:-:S04]  /*11660*/  SGXT.U32 R3, R3, 0x1 ;  /* 0x000000010303781a */ /* 0x000fc80000000000 */
[----:B------:R-:W-:Y:S01]  /*11670*/  LOP3.LUT R2, R3, 0x5c, RZ, 0xfc, !PT ;  /* 0x0000005c03027812 */ /* 0x000fe200078efcff */
[----:B0-----:R-:W0:Y:S04]  /*11680*/  S2R R16, SR_TID.X ;  /* 0x0000000000107919 */ /* 0x001e280000002100 */
[----:B--2---:R1:W-:Y:S04]  /*11690*/  STL [R1+0x80], R8 ;  /* 0x0000800801007387 */ /* 0x0043e80000100800 */
[----:B-1----:R-:W2:Y:S04]  /*116a0*/  LDL.LU R8, [R1+0x14dc] ;  /* 0x0014dc0001087983 */ /* 0x002ea80000300800 */
[----:B------:R-:W3:Y:S01]  /*116b0*/  LDL R3, [R1+0x2e4] ;  /* 0x0002e40001037983 */ /* 0x000ee20000100800 */
[----:B0-----:R-:W-:-:S04]  /*116c0*/  SHF.R.U32.HI R16, RZ, 0x6, R16 ;  /* 0x00000006ff107819 */ /* 0x001fc80000011610 */
[----:B------:R-:W-:-:S04]  /*116d0*/  SGXT.U32 R16, R16, 0x1 ;  /* 0x000000011010781a */ /* 0x000fc80000000000 */
[----:B------:R-:W-:-:S04]  /*116e0*/  LOP3.LUT R16, R16, 0x5a, RZ, 0xfc, !PT ;  /* 0x0000005a10107812 */ /* 0x000fc800078efcff */
[----:B------:R-:W-:Y:S02]  /*116f0*/  ISETP.GE.AND P0, PT, R16, UR5, PT ;  /* 0x0000000510007c0c */ /* 0x000fe4000bf06270 */
[----:B------:R-:W-:Y:S02]  /*11700*/  ISETP.GE.AND P1, PT, R2, UR5, PT ;  /* 0x0000000502007c0c */ /* 0x000fe4000bf26270 */
[----:B------:R-:W-:-:S09]  /*11710*/  PRMT R10, RZ, 0x7610, R10 ;  /* 0x00007610ff0a7816 */ /* 0x000fd2000000000a */
[----:B------:R-:W-:Y:S01]  /*11720*/  @!P0 IMAD.MOV.U32 R2, RZ, RZ, R15 ;  /* 0x000000ffff028224 */ /* 0x000fe200078e000f */
[----:B----4-:R-:W-:Y:S01]  /*11730*/  PRMT R5, RZ, 0x7610, R5 ;  /* 0x00007610ff057816 */ /* 0x010fe20000000005 */
[----:B------:R-:W4:Y:S04]  /*11740*/  LDL R15, [R1+0x2d8] ;  /* 0x0002d800010f7983 */ /* 0x000f280000100800 */
[----:B---3--:R0:W3:Y:S04]  /*11750*/  @!P0 LDG.E.U16 R10, [R2.64] ;  /* 0x00000008020a8981 */ /* 0x0080e8000c1e1500 */
[----:B0-----:R-:W2:Y:S01]  /*11760*/  LDL R3, [R1+0x2dc] ;  /* 0x0002dc0001037983 */ /* 0x001ea20000100800 */
[----:B------:R-:W-:-:S03]  /*11770*/  @!P1 IMAD.MOV.U32 R2, RZ, RZ, R0 ;  /* 0x000000ffff029224 */ /* 0x000fc600078e0000 */
[----:B------:R-:W0:Y:S04]  /*11780*/  S2R R16, SR_TID.X ;  /* 0x0000000000107919 */ /* 0x000e280000002100 */
[----:B--2---:R1:W2:Y:S04]  /*11790*/  @!P1 LDG.E.U16 R5, [R2.64] ;  /* 0x0000000802059981 */ /* 0x0042a8000c1e1500 */
[----:B-1----:R-:W1:Y:S04]  /*117a0*/  S2R R3, SR_TID.X ;  /* 0x0000000000037919 */ /* 0x002e680000002100 */
[----:B---3--:R-:W-:Y:S04]  /*117b0*/  STL [R1+0x1490], R10 ;  /* 0x0014900a01007387 */ /* 0x008fe80000100800 */
[----:B------:R-:W-:Y:S01]  /*117c0*/  STL [R1+0x1494], R10 ;  /* 0x0014940a01007387 */ /* 0x000fe20000100800 */
[----:B0-----:R-:W-:-:S02]  /*117d0*/  SHF.R.U32.HI R16, RZ, 0x6, R16 ;  /* 0x00000006ff107819 */ /* 0x001fc40000011610 */
[----:B------:R-:W-:Y:S01]  /*117e0*/  PRMT R7, RZ, 0x7610, R7 ;  /* 0x00007610ff077816 */ /* 0x000fe20000000007 */
[----:B------:R-:W3:Y:S01]  /*117f0*/  LDL R0, [R1+0x2c0] ;  /* 0x0002c00001007983 */ /* 0x000ee20000100800 */
[----:B-1----:R-:W-:-:S04]  /*11800*/  SHF.R.U32.HI R3, RZ, 0x6, R3 ;  /* 0x00000006ff037819 */ /* 0x002fc80000011603 */
[----:B------:R-:W-:Y:S02]  /*11810*/  SGXT.U32 R2, R3, 0x1 ;  /* 0x000000010302781a */ /* 0x000fe40000000000 */
[----:B------:R-:W2:Y:S01]  /*11820*/  LDL R3, [R1+0x2d4] ;  /* 0x0002d40001037983 */ /* 0x000ea20000100800 */
[----:B------:R-:W-:-:S04]  /*11830*/  SGXT.U32 R16, R16, 0x1 ;  /* 0x000000011010781a */ /* 0x000fc80000000000 */
[----:B------:R-:W-:-:S04]  /*11840*/  LOP3.LUT R16, R16, 0x5e, RZ, 0xfc, !PT ;  /* 0x0000005e10107812 */ /* 0x000fc800078efcff */
[----:B------:R-:W-:Y:S02]  /*11850*/  ISETP.GE.AND P0, PT, R16, UR5, PT ;  /* 0x0000000510007c0c */ /* 0x000fe4000bf06270 */
[----:B------:R-:W-:Y:S01]  /*11860*/  LOP3.LUT R2, R2, 0x62, RZ, 0xfc, !PT ;  /* 0x0000006202027812 */ /* 0x000fe200078efcff */
[----:B------:R-:W3:Y:S03]  /*11870*/  LDL R16, [R1+0x2c8] ;  /* 0x0002c80001107983 */ /* 0x000ee60000100800 */
[----:B------:R-:W-:-:S07]  /*11880*/  ISETP.GE.AND P1, PT, R2, UR5, PT ;  /* 0x0000000502007c0c */ /* 0x000fce000bf26270 */
[----:B----4-:R-:W-:-:S05]  /*11890*/  @!P0 IMAD.MOV.U32 R2, RZ, RZ, R15 ;  /* 0x000000ffff028224 */ /* 0x010fca00078e000f */
[----:B--2---:R0:W2:Y:S04]  /*118a0*/  @!P0 LDG.E.U16 R7, [R2.64] ;  /* 0x0000000802078981 */ /* 0x0040a8000c1e1500 */
[----:B0-----:R-:W0:Y:S04]  /*118b0*/  S2R R3, SR_TID.X ;  /* 0x0000000000037919 */ /* 0x001e280000002100 */
[----:B------:R-:W-:Y:S04]  /*118c0*/  STL [R1+0x1444], R5 ;  /* 0x0014440501007387 */ /* 0x000fe80000100800 */
[----:B------:R-:W-:Y:S04]  /*118d0*/  STL [R1+0x144c], R5 ;  /* 0x00144c0501007387 */ /* 0x000fe80000100800 */
[----:B------:R-:W-:Y:S04]  /*118e0*/  STL [R1+0x1450], R5 ;  /* 0x0014500501007387 */ /* 0x000fe80000100800 */
[----:B------:R-:W-:Y:S01]  /*118f0*/  STL [R1+0x14a0], R5 ;  /* 0x0014a00501007387 */ /* 0x000fe20000100800 */
[----:B0-----:R-:W-:-:S03]  /*11900*/  SHF.R.U32.HI R3, RZ, 0x6, R3 ;  /* 0x00000006ff037819 */ /* 0x001fc60000011603 */
[----:B------:R-:W-:Y:S01]  /*11910*/  STL [R1+0x14a4], R5 ;  /* 0x0014a40501007387 */ /* 0x000fe20000100800 */
[----:B------:R-:W-:-:S04]  /*11920*/  SGXT.U32 R3, R3, 0x1 ;  /* 0x000000010303781a */ /* 0x000fc80000000000 */
[----:B------:R-:W-:Y:S01]  /*11930*/  LOP3.LUT R2, R3, 0x64, RZ, 0xfc, !PT ;  /* 0x0000006403027812 */ /* 0x000fe200078efcff */
[----:B--2---:R0:W-:Y:S04]  /*11940*/  STL [R1+0x7c], R7 ;  /* 0x00007c0701007387 */ /* 0x0041e80000100800 */
[----:B0-----:R-:W2:Y:S04]  /*11950*/  LDL.LU R7, [R1+0x14d8] ;  /* 0x0014d80001077983 */ /* 0x001ea80000300800 */
[----:B------:R-:W4:Y:S01]  /*11960*/  LDL R3, [R1+0x2c4] ;  /* 0x0002c40001037983 */ /* 0x000f220000100800 */
[----:B------:R-:W-:Y:S01]  /*11970*/  ISETP.GE.AND P0, PT, R2, UR5, PT ;  /* 0x0000000502007c0c */ /* 0x000fe2000bf06270 */
[----:B---3--:R-:W-:Y:S01]  /*11980*/  @!P1 IMAD.MOV.U32 R2, RZ, RZ, R16 ;  /* 0x000000ffff029224 */ /* 0x008fe200078e0010 */
[----:B------:R-:W-:Y:S01]  /*11990*/  PRMT R9, RZ, 0x7610, R9 ;  /* 0x00007610ff097816 */ /* 0x000fe20000000009 */
[----:B------:R-:W0:Y:S01]  /*119a0*/  S2R R15, SR_TID.X ;  /* 0x00000000000f7919 */ /* 0x000e220000002100 */
[----:B------:R-:W-:-:S03]  /*119b0*/  PRMT R4, RZ, 0x7610, R4 ;  /* 0x00007610ff047816 */ /* 0x000fc60000000004 */
[----:B------:R-:W3:Y:S04]  /*119c0*/  LDL R16, [R1+0x2a8] ;  /* 0x0002a80001107983 */ /* 0x000ee80000100800 */
[----:B----4-:R1:W4:Y:S04]  /*119d0*/  @!P1 LDG.E.U16 R9, [R2.64] ;  /* 0x0000000802099981 */ /* 0x010328000c1e1500 */
[----:B-1----:R-:W2:Y:S01]  /*119e0*/  LDL R3, [R1+0x2bc] ;  /* 0x0002bc0001037983 */ /* 0x002ea20000100800 */
[----:B0-----:R-:W-:-:S04]  /*119f0*/  SHF.R.U32.HI R15, RZ, 0x6, R15 ;  /* 0x00000006ff0f7819 */ /* 0x001fc8000001160f */
[----:B------:R-:W-:-:S04]  /*11a00*/  SGXT.U32 R15, R15, 0x1 ;  /* 0x000000010f0f781a */ /* 0x000fc80000000000 */
[----:B------:R-:W-:-:S04]  /*11a10*/  LOP3.LUT R2, R15, 0x66, RZ, 0xfc, !PT ;  /* 0x000000660f027812 */ /* 0x000fc800078efcff */
[----:B------:R-:W-:Y:S01]  /*11a20*/  ISETP.GE.AND P1, PT, R2, UR5, PT ;  /* 0x0000000502007c0c */ /* 0x000fe2000bf26270 */
[----:B------:R-:W-:Y:S01]  /*11a30*/  @!P0 IMAD.MOV.U32 R2, RZ, RZ, R0 ;  /* 0x000000ffff028224 */ /* 0x000fe200078e0000 */
[----:B----4-:R-:W-:Y:S04]  /*11a40*/  STL [R1+0x1498], R9 ;  /* 0x0014980901007387 */ /* 0x010fe80000100800 */
[----:B------:R-:W-:Y:S04]  /*11a50*/  STL [R1+0x149c], R9 ;  /* 0x00149c0901007387 */ /* 0x000fe80000100800 */
[----:B--2---:R0:W2:Y:S04]  /*11a60*/  @!P0 LDG.E.U16 R4, [R2.64] ;  /* 0x0000000802048981 */ /* 0x0040a8000c1e1500 */
[----:B0-----:R-:W4:Y:S04]  /*11a70*/  LDL R2, [R1+0x2b4] ;  /* 0x0002b40001027983 */ /* 0x001f280000100800 */
[----:B------:R-:W4:Y:S01]  /*11a80*/  LDL R3, [R1+0x2b8] ;  /* 0x0002b80001037983 */ /* 0x000f220000100800 */
[----:B------:R-:W-:-:S03]  /*11a90*/  PRMT R6, RZ, 0x7610, R6 ;  /* 0x00007610ff067816 */ /* 0x000fc60000000006 */
[----:B------:R-:W0:Y:S02]  /*11aa0*/  S2R R15, SR_TID.X ;  /* 0x00000000000f7919 */ /* 0x000e240000002100 */
[----:B0-----:R-:W-:Y:S02]  /*11ab0*/  SHF.R.U32.HI R15, RZ, 0x6, R15 ;  /* 0x00000006ff0f7819 */ /* 0x001fe4000001160f */
[----:B--2---:R-:W-:Y:S01]  /*11ac0*/  STL [R1+0x1454], R4 ;  /* 0x0014540401007387 */ /* 0x004fe20000100800 */
[----:B----4-:R-:W-:-:S04]  /*11ad0*/  @!P1 LOP3.LUT R3, R3, R2, RZ, 0x3c, !PT ;  /* 0x0000000203039212 */ /* 0x010fc800078e3cff */
[----:B------:R-:W-:-:S04]  /*11ae0*/  @!P1 LOP3.LUT R2, R3, R2, RZ, 0x3c, !PT ;  /* 0x0000000203029212 */ /* 0x000fc800078e3cff */
[----:B------:R-:W-:Y:S01]  /*11af0*/  @!P1 LOP3.LUT R3, R3, R2, RZ, 0x3c, !PT ;  /* 0x0000000203039212 */ /* 0x000fe200078e3cff */
[----:B------:R-:W-:Y:S04]  /*11b00*/  STL [R1+0x1458], R4 ;  /* 0x0014580401007387 */ /* 0x000fe80000100800 */
[----:B------:R0:W2:Y:S04]  /*11b10*/  @!P1 LDG.E.U16 R6, [R2.64] ;  /* 0x0000000802069981 */ /* 0x0000a8000c1e1500 */
[----:B0-----:R-:W4:Y:S01]  /*11b20*/  LDL R3, [R1+0x290] ;  /* 0x0002900001037983 */ /* 0x001f220000100800 */
[----:B------:R-:W-:-:S03]  /*11b30*/  SGXT.U32 R0, R15, 0x1 ;  /* 0x000000010f00781a */ /* 0x000fc60000000000 */
[----:B------:R-:W0:Y:S01]  /*11b40*/  S2R R15, SR_TID.X ;  /* 0x00000000000f7919 */ /* 0x000e220000002100 */
[----:B------:R-:W-:-:S04]  /*11b50*/  LOP3.LUT R0, R0, 0x6a, RZ, 0xfc, !PT ;  /* 0x0000006a00007812 */ /* 0x000fc800078efcff */
[----:B------:R-:W-:Y:S02]  /*11b60*/  ISETP.GE.AND P0, PT, R0, UR5, PT ;  /* 0x0000000500007c0c */ /* 0x000fe4000bf06270 */
[----:B------:R-:W-:Y:S01]  /*11b70*/  PRMT R8, RZ, 0x7610, R8 ;  /* 0x00007610ff087816 */ /* 0x000fe20000000008 */
[----:B------:R-:W4:Y:S01]  /*11b80*/  LDL R0, [R1+0x254] ;  /* 0x0002540001007983 */ /* 0x000f220000100800 */
[----:B0-----:R-:W-:-:S04]  /*11b90*/  SHF.R.U32.HI R15, RZ, 0x6, R15 ;  /* 0x00000006ff0f7819 */ /* 0x001fc8000001160f */
[----:B------:R-:W-:-:S04]  /*11ba0*/  SGXT.U32 R15, R15, 0x1 ;  /* 0x000000010f0f781a */ /* 0x000fc80000000000 */
[----:B------:R-:W-:Y:S02]  /*11bb0*/  LOP3.LUT R2, R15, 0x72, RZ, 0xfc, !PT ;  /* 0x000000720f027812 */ /* 0x000fe400078efcff */
[----:B------:R-:W4:Y:S02]  /*11bc0*/  LDL R15, [R1+0x288] ;  /* 0x00028800010f7983 */ /* 0x000f240000100800 */
[----:B------:R-:W-:Y:S01]  /*11bd0*/  ISETP.GE.AND P1, PT, R2, UR5, PT ;  /* 0x0000000502007c0c */ /* 0x000fe2000bf26270 */
[----:B---3--:R-:W-:Y:S01]  /*11be0*/  @!P0 IMAD.MOV.U32 R2, RZ, RZ, R16 ;  /* 0x000000ffff028224 */ /* 0x008fe200078e0010 */
[----:B--2---:R0:W-:Y:S04]  /*11bf0*/  STL [R1+0x68], R6 ;  /* 0x0000680601007387 */ /* 0x0041e80000100800 */
[----:B----4-:R1:W2:Y:S04]  /*11c00*/  @!P0 LDG.E.U16 R8, [R2.64] ;  /* 0x0000000802088981 */ /* 0x0102a8000c1e1500 */
[----:B-1----:R-:W3:Y:S04]  /*11c10*/  LDL R2, [R1+0x270] ;  /* 0x0002700001027983 */ /* 0x002ee80000100800 */
[----:B------:R-:W3:Y:S01]  /*11c20*/  LDL R3, [R1+0x274] ;  /* 0x0002740001037983 */ /* 0x000ee20000100800 */
[----:B------:R-:W-:-:S02]  /*11c30*/  PRMT R7, RZ, 0x7610, R7 ;  /* 0x00007610ff077816 */ /* 0x000fc40000000007 */
[----:B0-----:R-:W-:Y:S02]  /*11c40*/  SHF.R.U32.HI R6, RZ, 0x6, R14 ;  /* 0x00000006ff067819 */ /* 0x001fe4000001160e */
[----:B------:R-:W4:Y:S02]  /*11c50*/  LDL R14, [R1+0x28c] ;  /* 0x00028c00010e7983 */ /* 0x000f240000100800 */
[----:B------:R-:W-:-:S04]  /*11c60*/  SGXT.U32 R6, R6, 0x1 ;  /* 0x000000010606781a */ /* 0x000fc80000000000 */
[----:B------:R-:W-:-:S04]  /*11c70*/  LOP3.LUT R6, R6, 0x7a, RZ, 0xfc, !PT ;  /* 0x0000007a06067812 */ /* 0x000fc800078efcff */
[----:B------:R-:W-:Y:S02]  /*11c80*/  ISETP.GE.AND P2, PT, R6, UR5, PT ;  /* 0x0000000506007c0c */ /* 0x000fe4000bf46270 */
[----:B---3--:R-:W-:-:S04]  /*11c90*/  @!P1 LOP3.LUT R3, R3, R2, RZ, 0x3c, !PT ;  /* 0x0000000203039212 */ /* 0x008fc800078e3cff */
[----:B------:R-:W-:-:S04]  /*11ca0*/  @!P1 LOP3.LUT R2, R3, R2, RZ, 0x3c, !PT ;  /* 0x0000000203029212 */ /* 0x000fc800078e3cff */
[----:B------:R-:W-:-:S05]  /*11cb0*/  @!P1 LOP3.LUT R3, R3, R2, RZ, 0x3c, !PT ;  /* 0x0000000203039212 */ /* 0x000fca00078e3cff */
[----:B------:R0:W3:Y:S04]  /*11cc0*/  @!P1 LDG.E.U16 R7, [R2.64] ;  /* 0x0000000802079981 */ /* 0x0000e8000c1e1500 */
[----:B0-----:R-:W0:Y:S04]  /*11cd0*/  S2R R3, SR_TID.X ;  /* 0x0000000000037919 */ /* 0x001e280000002100 */
[----:B--2---:R-:W-:Y:S04]  /*11ce0*/  STL [R1+0x14a8], R8 ;  /* 0x0014a80801007387 */ /* 0x004fe80000100800 */
[----:B------:R-:W2:Y:S01]  /*11cf0*/  LDL.LU R6, [R1+0x14d4] ;  /* 0x0014d40001067983 */ /* 0x000ea20000300800 */
[----:B0-----:R-:W-:-:S04]  /*11d00*/  SHF.R.U32.HI R3, RZ, 0x6, R3 ;  /* 0x00000006ff037819 */ /* 0x001fc80000011603 */
[----:B------:R-:W-:-:S04]  /*11d10*/  SGXT.U32 R3, R3, 0x1 ;  /* 0x000000010303781a */ /* 0x000fc80000000000 */
[----:B------:R-:W-:Y:S02]  /*11d20*/  LOP3.LUT R2, R3, 0x6c, RZ, 0xfc, !PT ;  /* 0x0000006c03027812 */ /* 0x000fe400078efcff */
[----:B------:R-:W3:Y:S02]  /*11d30*/  LDL R3, [R1+0x250] ;  /* 0x0002500001037983 */ /* 0x000ee40000100800 */
[----:B------:R-:W-:Y:S01]  /*11d40*/  ISETP.GE.AND P0, PT, R2, UR5, PT ;  /* 0x0000000502007c0c */ /* 0x000fe2000bf06270 */
[----:B------:R-:W-:Y:S01]  /*11d50*/  @!P2 IMAD.MOV.U32 R2, RZ, RZ, R0 ;  /* 0x000000ffff02a224 */ /* 0x000fe200078e0000 */
[----:B------:R-:W0:Y:S01]  /*11d60*/  S2R R16, SR_TID.X ;  /* 0x0000000000107919 */ /* 0x000e220000002100 */
[----:B--2---:R-:W-:-:S06]  /*11d70*/  PRMT R6, RZ, 0x7610, R6 ;  /* 0x00007610ff067816 */ /* 0x004fcc0000000006 */
[----:B---3--:R1:W2:Y:S02]  /*11d80*/  @!P2 LDG.E.U16 R6, [R2.64] ;  /* 0x000000080206a981 */ /* 0x0082a4000c1e1500 */
[----:B-1----:R-:W-:-:S06]  /*11d90*/  PRMT R3, RZ, 0x7610, R3 ;  /* 0x00007610ff037816 */ /* 0x002fcc0000000003 */
[----:B----4-:R1:W3:Y:S04]  /*11da0*/  @!P0 LDG.E.U16 R3, [R14.64] ;  /* 0x000000080e038981 */ /* 0x0102e8000c1e1500 */
[----:B------:R-:W4:Y:S01]  /*11db0*/  S2R R0, SR_TID.X ;  /* 0x0000000000007919 */ /* 0x000f220000002100 */
[----:B0-----:R-:W-:-:S04]  /*11dc0*/  SHF.R.U32.HI R16, RZ, 0x6, R16 ;  /* 0x00000006ff107819 */ /* 0x001fc80000011610 */
[----:B------:R-:W-:Y:S01]  /*11dd0*/  SGXT.U32 R16, R16, 0x1 ;  /* 0x000000011010781a */ /* 0x000fe20000000000 */
[----:B-1----:R-:W2:Y:S03]  /*11de0*/  LDL R14, [R1+0x280] ;  /* 0x00028000010e7983 */ /* 0x002ea60000100800 */
[----:B------:R-:W-:Y:S01]  /*11df0*/  LOP3.LUT R16, R16, 0x6e, RZ, 0xfc, !PT ;  /* 0x0000006e10107812 */ /* 0x000fe200078efcff */
[----:B------:R-:W2:Y:S03]  /*11e00*/  LDL R15, [R1+0x284] ;  /* 0x00028400010f7983 */ /* 0x000ea60000100800 */
[----:B------:R-:W-:Y:S02]  /*11e10*/  ISETP.GE.AND P1, PT, R16, UR5, PT ;  /* 0x0000000510007c0c */ /* 0x000fe4000bf26270 */
[----:B----4-:R-:W-:-:S04]  /*11e20*/  SHF.R.U32.HI R16, RZ, 0x6, R0 ;  /* 0x00000006ff107819 */ /* 0x010fc80000011600 */
[----:B------:R-:W-:-:S04]  /*11e30*/  SGXT.U32 R16, R16, 0x1 ;  /* 0x000000011010781a */ /* 0x000fc80000000000 */
[----:B------:R-:W-:-:S04]  /*11e40*/  LOP3.LUT R16, R16, 0x74, RZ, 0xfc, !PT ;  /* 0x0000007410107812 */ /* 0x000fc800078efcff */
[----:B------:R-:W-:Y:S01]  /*11e50*/  ISETP.GE.AND P0, PT, R16, UR5, PT ;  /* 0x0000000510007c0c */ /* 0x000fe2000bf06270 */
[----:B---3--:R-:W-:Y:S04]  /*11e60*/  STL [R1+0x1440], R3 ;  /* 0x0014400301007387 */ /* 0x008fe80000100800 */
[----:B------:R-:W-:Y:S04]  /*11e70*/  STL [R1+0x145c], R3 ;  /* 0x00145c0301007387 */ /* 0x000fe80000100800 */
[----:B------:R-:W-:Y:S04]  /*11e80*/  STL [R1+0x1460], R3 ;  /* 0x0014600301007387 */ /* 0x000fe80000100800 */
[----:B------:R-:W3:Y:S01]  /*11e90*/  LDL.LU R16, [R1+0x14d0] ;  /* 0x0014d00001107983 */ /* 0x000ee20000300800 */
[----:B--2---:R-:W-:-:S04]  /*11ea0*/  @!P1 LOP3.LUT R15, R15, R14, RZ, 0x3c, !PT ;  /* 0x0000000e0f0f9212 */ /* 0x004fc800078e3cff */
[----:B------:R-:W-:-:S04]  /*11eb0*/  @!P1 LOP3.LUT R14, R15, R14, RZ, 0x3c, !PT ;  /* 0x0000000e0f0e9212 */ /* 0x000fc800078e3cff */
[----:B------:R-:W-:Y:S02]  /*11ec0*/  @!P1 LOP3.LUT R15, R15, R14, RZ, 0x3c, !PT ;  /* 0x0000000e0f0f9212 */ /* 0x000fe400078e3cff */
[----:B---3--:R-:W-:-:S06]  /*11ed0*/  PRMT R16, RZ, 0x7610, R16 ;  /* 0x00007610ff107816 */ /* 0x008fcc0000000010 */
[----:B------:R-:W2:Y:S01]  /*11ee0*/  @!P1 LDG.E.U16 R16, [R14.64] ;  /* 0x000000080e109981 */ /* 0x000ea2000c1e1500 */
[----:B------:R-:W-:-:S03]  /*11ef0*/  SHF.R.U32.HI R0, RZ, 0x6, R0 ;  /* 0x00000006ff007819 */ /* 0x000fc60000011600 */
[----:B--2---:R0:W-:Y:S04]  /*11f00*/  STL [R1+0x34], R16 ;  /* 0x0000341001007387 */ /* 0x0041e80000100800 */
[----:B0-----:R-:W2:Y:S04]  /*11f10*/  LDL.LU R16, [R1+0x14cc] ;  /* 0x0014cc0001107983 */ /* 0x001ea80000300800 */
[----:B------:R-:W3:Y:S04]  /*11f20*/  LDL R14, [R1+0x268] ;  /* 0x00026800010e7983 */ /* 0x000ee80000100800 */
[----:B------:R-:W3:Y:S01]  /*11f30*/  LDL R15, [R1+0x26c] ;  /* 0x00026c00010f7983 */ /* 0x000ee20000100800 */
[----:B------:R-:W-:-:S04]  /*11f40*/  SGXT.U32 R0, R0, 0x1 ;  /* 0x000000010000781a */ /* 0x000fc80000000000 */
[----:B------:R-:W-:-:S04]  /*11f50*/  LOP3.LUT R0, R0, 0x76, RZ, 0xfc, !PT ;  /* 0x0000007600007812 */ /* 0x000fc800078efcff */
[----:B------:R-:W-:Y:S02]  /*11f60*/  ISETP.GE.AND P1, PT, R0, UR5, PT ;  /* 0x0000000500007c0c */ /* 0x000fe4000bf26270 */
[----:B------:R-:W4:Y:S01]  /*11f70*/  LDL.LU R0, [R1+0x14c8] ;  /* 0x0014c80001007983 */ /* 0x000f220000300800 */
[----:B------:R-:W-:Y:S02]  /*11f80*/  PRMT R2, RZ, 0x7610, R2 ;  /* 0x00007610ff027816 */ /* 0x000fe40000000002 */
[----:B---3--:R-:W-:-:S04]  /*11f90*/  @!P0 LOP3.LUT R15, R15, R14, RZ, 0x3c, !PT ;  /* 0x0000000e0f0f8212 */ /* 0x008fc800078e3cff */
[----:B------:R-:W-:-:S04]  /*11fa0*/  @!P0 LOP3.LUT R14, R15, R14, RZ, 0x3c, !PT ;  /* 0x0000000e0f0e8212 */ /* 0x000fc800078e3cff */
[----:B------:R-:W-:-:S05]  /*11fb0*/  @!P0 LOP3.LUT R15, R15, R14, RZ, 0x3c, !PT ;  /* 0x0000000e0f0f8212 */ /* 0x000fca00078e3cff */
[----:B------:R0:W3:Y:S01]  /*11fc0*/  @!P0 LDG.E.U16 R2, [R14.64] ;  /* 0x000000080e028981 */ /* 0x0000e2000c1e1500 */
[----:B----4-:R-:W-:-:S04]  /*11fd0*/  SGXT.U32 R0, R0, 0x1 ;  /* 0x000000010000781a */ /* 0x010fc80000000000 */
[----:B------:R-:W-:Y:S01]  /*11fe0*/  LOP3.LUT R0, R0, 0x7c, RZ, 0xfc, !PT ;  /* 0x0000007c00007812 */ /* 0x000fe200078efcff */
[----:B0-----:R-:W4:Y:S04]  /*11ff0*/  LDL R14, [R1+0x260] ;  /* 0x00026000010e7983 */ /* 0x001f280000100800 */
[----:B------:R-:W4:Y:S01]  /*12000*/  LDL R15, [R1+0x264] ;  /* 0x00026400010f7983 */ /* 0x000f220000100800 */
[----:B------:R-:W-:-:S03]  /*12010*/  ISETP.GE.AND P0, PT, R0, UR5, PT ;  /* 0x0000000500007c0c */ /* 0x000fc6000bf06270 */
[----:B---3--:R-:W-:Y:S04]  /*12020*/  STL [R1+0x1464], R2 ;  /* 0x0014640201007387 */ /* 0x008fe80000100800 */
[----:B------:R-:W-:Y:S04]  /*12030*/  STL [R1+0x1468], R2 ;  /* 0x0014680201007387 */ /* 0x000fe80000100800 */
[----:B------:R-:W3:Y:S01]  /*12040*/  LDL.LU R0, [R1+0x14c4] ;  /* 0x0014c40001007983 */ /* 0x000ee20000300800 */
[----:B----4-:R-:W-:-:S04]  /*12050*/  @!P1 LOP3.LUT R15, R15, R14, RZ, 0x3c, !PT ;  /* 0x0000000e0f0f9212 */ /* 0x010fc800078e3cff */
[----:B------:R-:W-:-:S04]  /*12060*/  @!P1 LOP3.LUT R14, R15, R14, RZ, 0x3c, !PT ;  /* 0x0000000e0f0e9212 */ /* 0x000fc800078e3cff */
[----:B------:R-:W-:Y:S02]  /*12070*/  @!P1 LOP3.LUT R15, R15, R14, RZ, 0x3c, !PT ;  /* 0x0000000e0f0f9212 */ /* 0x000fe400078e3cff */
[----:B---3--:R-:W-:-:S06]  /*12080*/  PRMT R0, RZ, 0x7610, R0 ;  /* 0x00007610ff007816 */ /* 0x008fcc0000000000 */
[----:B------:R-:W3:Y:S04]  /*12090*/  @!P1 LDG.E.U16 R0, [R14.64] ;  /* 0x000000080e009981 */ /* 0x000ee8000c1e1500 */
[----:B---3--:R0:W-:Y:S04]  /*120a0*/  STL [R1+0x28], R0 ;  /* 0x0000280001007387 */ /* 0x0081e80000100800 */
[----:B0-----:R-:W3:Y:S04]  /*120b0*/  LDL.LU R0, [R1+0x14c0] ;  /* 0x0014c00001007983 */ /* 0x001ee80000300800 */
[----:B------:R-:W4:Y:S04]  /*120c0*/  LDL R14, [R1+0x248] ;  /* 0x00024800010e7983 */ /* 0x000f280000100800 */
[----:B------:R-:W4:Y:S01]  /*120d0*/  LDL R15, [R1+0x24c] ;  /* 0x00024c00010f7983 */ /* 0x000f220000100800 */
[----:B--2---:R-:W-:-:S02]  /*120e0*/  LOP3.LUT R16, R16, 0x7e, RZ, 0xfc, !PT ;  /* 0x0000007e10107812 */ /* 0x004fc400078efcff */
[----:B---3--:R-:W-:Y:S02]  /*120f0*/  PRMT R0, RZ, 0x7610, R0 ;  /* 0x00007610ff007816 */ /* 0x008fe40000000000 */
[----:B----4-:R-:W-:-:S04]  /*12100*/  @!P0 LOP3.LUT R15, R15, R14, RZ, 0x3c, !PT ;  /* 0x0000000e0f0f8212 */ /* 0x010fc800078e3cff */
[----:B------:R-:W-:-:S04]  /*12110*/  @!P0 LOP3.LUT R14, R15, R14, RZ, 0x3c, !PT ;  /* 0x0000000e0f0e8212 */ /* 0x000fc800078e3cff */
[----:B------:R-:W-:-:S05]  /*12120*/  @!P0 LOP3.LUT R15, R15, R14, RZ, 0x3c, !PT ;  /* 0x0000000e0f0f8212 */ /* 0x000fca00078e3cff */
[----:B------:R0:W2:Y:S04]  /*12130*/  @!P0 LDG.E.U16 R0, [R14.64] ;  /* 0x000000080e008981 */ /* 0x0000a8000c1e1500 */
[----:B0-----:R-:W3:Y:S04]  /*12140*/  LDL R14, [R1+0x240] ;  /* 0x00024000010e7983 */ /* 0x001ee80000100800 */
[----:B------:R-:W3:Y:S01]  /*12150*/  LDL R15, [R1+0x244] ;  /* 0x00024400010f7983 */ /* 0x000ee20000100800 */
[----:B------:R-:W-:-:S03]  /*12160*/  ISETP.GE.AND P1, PT, R16, UR5, PT ;  /* 0x0000000510007c0c */ /* 0x000fc6000bf26270 */
[----:B------:R-:W0:Y:S01]  /*12170*/  S2R R16, SR_TID.X ;  /* 0x0000000000107919 */ /* 0x000e220000002100 */
[----:B------:R-:W-:Y:S02]  /*12180*/  PRMT R26, RZ, 0x7610, R26 ;  /* 0x00007610ff1a7816 */ /* 0x000fe4000000001a */
[----:B0-----:R-:W-:-:S04]  /*12190*/  LOP3.LUT R16, R16, 0x7f, RZ, 0xc0, !PT ;  /* 0x0000007f10107812 */ /* 0x001fc800078ec0ff */
[----:B------:R-:W-:Y:S01]  /*121a0*/  ISETP.GE.AND P0, PT, R16, UR5, PT ;  /* 0x0000000510007c0c */ /* 0x000fe2000bf06270 */
[----:B--2---:R-:W-:Y:S02]  /*121b0*/  STL [R1+0x146c], R0 ;  /* 0x00146c0001007387 */ /* 0x004fe40000100800 */
[----:B---3--:R-:W-:-:S04]  /*121c0*/  @!P1 LOP3.LUT R15, R15, R14, RZ, 0x3c, !PT ;  /* 0x0000000e0f0f9212 */ /* 0x008fc800078e3cff */
[----:B------:R-:W-:-:S04]  /*121d0*/  @!P1 LOP3.LUT R14, R15, R14, RZ, 0x3c, !PT ;  /* 0x0000000e0f0e9212 */ /* 0x000fc800078e3cff */
[----:B------:R-:W-:Y:S01]  /*121e0*/  @!P1 LOP3.LUT R15, R15, R14, RZ, 0x3c, !PT ;  /* 0x0000000e0f0f9212 */ /* 0x000fe200078e3cff */
[----:B------:R-:W-:Y:S04]  /*121f0*/  STL [R1+0x1470], R0 ;  /* 0x0014700001007387 */ /* 0x000fe80000100800 */
[----:B------:R-:W2:Y:S04]  /*12200*/  LDL.LU R16, [R1+0x14bc] ;  /* 0x0014bc0001107983 */ /* 0x000ea80000300800 */
[----:B------:R0:W3:Y:S04]  /*12210*/  @!P1 LDG.E.U16 R26, [R14.64] ;  /* 0x000000080e1a9981 */ /* 0x0000e8000c1e1500 */
[----:B0-----:R-:W4:Y:S04]  /*12220*/  LDL R14, [R1+0x45c] ;  /* 0x00045c00010e7983 */ /* 0x001f280000100800 */
[----:B------:R-:W4:Y:S01]  /*12230*/  LDL R15, [R1+0x460] ;  /* 0x00046000010f7983 */ /* 0x000f220000100800 */
[----:B------:R-:W-:-:S03]  /*12240*/  PRMT R3, RZ, 0x7610, R3 ;  /* 0x00007610ff037816 */ /* 0x000fc60000000003 */
[----:B------:R-:W-:Y:S06]  /*12250*/  BAR.SYNC.DEFER_BLOCKING 0x0 ;  /* 0x0000000000007b1d */ /* 0x000fec0000010000 */
[----:B---3--:R0:W-:Y:S04]  /*12260*/  STL [R1+0x1c], R26 ;  /* 0x00001c1a01007387 */ /* 0x0081e80000100800 */
[----:B0-----:R-:W3:Y:S01]  /*12270*/  LDL.LU R26, [R1+0x20] ;  /* 0x00002000011a7983 */ /* 0x001ee20000300800 */
[----:B----4-:R-:W-:-:S04]  /*12280*/  @!P0 LOP3.LUT R15, R15, R14, RZ, 0x3c, !PT ;  /* 0x0000000e0f0f8212 */ /* 0x010fc800078e3cff */
[----:B------:R-:W-:-:S04]  /*12290*/  @!P0 LOP3.LUT R14, R15, R14, RZ, 0x3c, !PT ;  /* 0x0000000e0f0e8212 */ /* 0x000fc800078e3cff */
[----:B------:R-:W-:-:S05]  /*122a0*/  @!P0 LOP3.LUT R15, R15, R14, RZ, 0x3c, !PT ;  /* 0x0000000e0f0f8212 */ /* 0x000fca00078e3cff */
[----:B------:R0:W4:Y:S04]  /*122b0*/  @!P0 LDG.E.U16 R3, [R14.64] ;  /* 0x000000080e038981 */ /* 0x000128000c1e1500 */
[----:B0-----:R-:W3:Y:S04]  /*122c0*/  LDL R14, [R1+0x834] ;  /* 0x00083400010e7983 */ /* 0x001ee80000100800 */
[----:B------:R-:W3:Y:S01]  /*122d0*/  LDL R15, [R1+0x838] ;  /* 0x00083800010f7983 */ /* 0x000ee20000100800 */
[----:B--2---:R-:W-:-:S03]  /*122e0*/  PRMT R16, RZ, 0x7610, R16 ;  /* 0x00007610ff107816 */ /* 0x004fc60000000010 */
[----:B----4-:R0:W-:Y:S01]  /*122f0*/  STL [R1+0x238], R3 ;  /* 0x0002380301007387 */ /* 0x0101e20000100800 */
[----:B------:R-:W-:-:S03]  /*12300*/  PRMT R13, RZ, 0x7610, R13 ;  /* 0x00007610ff0d7816 */ /* 0x000fc6000000000d */
[----:B0-----:R-:W2:Y:S01]  /*12310*/  LDL R3, [R1+0x758] ;  /* 0x0007580001037983 */ /* 0x001ea20000100800 */
[----:B---3--:R-:W-:-:S04]  /*12320*/  @!P0 LOP3.LUT R15, R15, R14, RZ, 0x3c, !PT ;  /* 0x0000000e0f0f8212 */ /* 0x008fc800078e3cff */
[----:B------:R-:W-:-:S04]  /*12330*/  @!P0 LOP3.LUT R14, R15, R14, RZ, 0x3c, !PT ;  /* 0x0000000e0f0e8212 */ /* 0x000fc800078e3cff */
[----:B------:R-:W-:-:S05]  /*12340*/  @!P0 LOP3.LUT R15, R15, R14, RZ, 0x3c, !PT ;  /* 0x0000000e0f0f8212 */ /* 0x000fca00078e3cff */
[----:B------:R0:W3:Y:S04]  /*12350*/  @!P0 LDG.E.U16 R16, [R14.64] ;  /* 0x000000080e108981 */ /* 0x0000e8000c1e1500 */
[----:B0-----:R-:W4:Y:S04]  /*12360*/  LDL R14, [R1+0x814] ;  /* 0x00081400010e7983 */ /* 0x001f280000100800 */
[----:B------:R-:W4:Y:S02]  /*12370*/  LDL R15, [R1+0x818] ;  /* 0x00081800010f7983 */ /* 0x000f240000100800 */
[----:B----4-:R-:W-:-:S04]  /*12380*/  @!P0 LOP3.LUT R15, R15, R14, RZ, 0x3c, !PT ;  /* 0x0000000e0f0f8212 */ /* 0x010fc800078e3cff */
[----:B------:R-:W-:-:S04]  /*12390*/  @!P0 LOP3.LUT R14, R15, R14, RZ, 0x3c, !PT ;  /* 0x0000000e0f0e8212 */ /* 0x000fc800078e3cff */
[----:B------:R-:W-:-:S05]  /*123a0*/  @!P0 LOP3.LUT R15, R15, R14, RZ, 0x3c, !PT ;  /* 0x0000000e0f0f8212 */ /* 0x000fca00078e3cff */
[----:B------:R-:W4:Y:S04]  /*123b0*/  @!P0 LDG.E.U16 R13, [R14.64] ;  /* 0x000000080e0d8981 */ /* 0x000f28000c1e1500 */
[----:B---3--:R-:W-:Y:S04]  /*123c0*/  STL [R1+0x13f8], R16 ;  /* 0x0013f81001007387 */ /* 0x008fe80000100800 */
[----:B------:R-:W-:Y:S04]  /*123d0*/  STL [R1+0x13fc], R16 ;  /* 0x0013fc1001007387 */ /* 0x000fe80000100800 */
[----:B----4-:R0:W-:Y:S04]  /*123e0*/  STL [R1+0x18], R13 ;  /* 0x0000180d01007387 */ /* 0x0101e80000100800 */
[----:B0-----:R-:W3:Y:S04]  /*123f0*/  LDL.LU R13, [R1+0x14b8] ;  /* 0x0014b800010d7983 */ /* 0x001ee80000300800 */
[----:B------:R-:W4:Y:S04]  /*12400*/  LDL R14, [R1+0x7d4] ;  /* 0x0007d400010e7983 */ /* 0x000f280000100800 */
[----:B------:R-:W4:Y:S01]  /*12410*/  LDL R15, [R1+0x7d8] ;  /* 0x0007d800010f7983 */ /* 0x000f220000100800 */
[----:B------:R-:W-:-:S02]  /*12420*/  PRMT R8, RZ, 0x7610, R8 ;  /* 0x00007610ff087816 */ /* 0x000fc40000000008 */
[----:B----4-:R-:W-:-:S04]  /*12430*/  @!P0 LOP3.LUT R15, R15, R14, RZ, 0x3c, !PT ;  /* 0x0000000e0f0f8212 */ /* 0x010fc800078e3cff */
[----:B------:R-:W-:-:S04]  /*12440*/  @!P0 LOP3.LUT R14, R15, R14, RZ, 0x3c, !PT ;  /* 0x0000000e0f0e8212 */ /* 0x000fc800078e3cff */
[----:B------:R-:W-:-:S05]  /*12450*/  @!P0 LOP3.LUT R15, R15, R14, RZ, 0x3c, !PT ;  /* 0x0000000e0f0f8212 */ /* 0x000fca00078e3cff */
[----:B------:R0:W4:Y:S04]  /*12460*/  @!P0 LDG.E.U16 R8, [R14.64] ;  /* 0x000000080e088981 */ /* 0x000128000c1e1500 */
[----:B0-----:R-:W2:Y:S04]  /*12470*/  LDL R14, [R1+0x794] ;  /* 0x00079400010e7983 */ /* 0x001ea80000100800 */
[----:B------:R-:W2:Y:S01]  /*12480*/  LDL R15, [R1+0x798] ;  /* 0x00079800010f7983 */ /* 0x000ea20000100800 */
[----:B---3--:R-:W-:-:S03]  /*12490*/  PRMT R13, RZ, 0x7610, R13 ;  /* 0x00007610ff0d7816 */ /* 0x008fc6000000000d */
[----:B----4-:R0:W-:Y:S01]  /*124a0*/  STL [R1+0x24], R8 ;  /* 0x0000240801007387 */ /* 0x0101e20000100800 */
[----:B------:R-:W-:-:S03]  /*124b0*/  PRMT R5, RZ, 0x7610, R5 ;  /* 0x00007610ff057816 */ /* 0x000fc60000000005 */
[----:B0-----:R-:W3:Y:S01]  /*124c0*/  LDL R8, [R1+0x6d8] ;  /* 0x0006d80001087983 */ /* 0x001ee20000100800 */
[----:B--2---:R-:W-:-:S04]  /*124d0*/  @!P0 LOP3.LUT R15, R15, R14, RZ, 0x3c, !PT ;  /* 0x0000000e0f0f8212 */ /* 0x004fc800078e3cff */
[----:B------:R-:W-:-:S04]  /*124e0*/  @!P0 LOP3.LUT R14, R15, R14, RZ, 0x3c, !PT ;  /* 0x0000000e0f0e8212 */ /* 0x000fc800078e3cff */
[----:B------:R-:W-:-:S05]  /*124f0*/  @!P0 LOP3.LUT R15, R15, R14, RZ, 0x3c, !PT ;  /* 0x0000000e0f0f8212 */ /* 0x000fca00078e3cff */
[----:B------:R0:W2:Y:S04]  /*12500*/  @!P0 LDG.E.U16 R13, [R14.64] ;  /* 0x000000080e0d8981 */ /* 0x0000a8000c1e1500 */
[----:B0-----:R-:W4:Y:S01]  /*12510*/  LDL R15, [R1+0x754] ;  /* 0x00075400010f7983 */ /* 0x001f220000100800 */
[----:B------:R-:W-:-:S05]  /*12520*/  @!P0 IMAD.MOV.U32 R14, RZ, RZ, R3 ;  /* 0x000000ffff0e8224 */ /* 0x000fca00078e0003 */
[----:B----4-:R-:W4:Y:S04]  /*12530*/  @!P0 LDG.E.U16 R5, [R14.64] ;  /* 0x000000080e058981 */ /* 0x010f28000c1e1500 */
[----:B--2---:R0:W-:Y:S04]  /*12540*/  STL [R1+0x30], R13 ;  /* 0x0000300d01007387 */ /* 0x0041e80000100800 */
[----:B------:R-:W2:Y:S04]  /*12550*/  LDL R3, [R1+0x698] ;  /* 0x0006980001037983 */ /* 0x000ea80000100800 */
[----:B0-----:R-:W0:Y:S02]  /*12560*/  S2R R13, SR_TID.X ;  /* 0x00000000000d7919 */ /* 0x001e240000002100 */
[----:B0-----:R-:W-:-:S05]  /*12570*/  LOP3.LUT R13, R13, 0x3f, RZ, 0xc0, !PT ;  /* 0x0000003f0d0d7812 */ /* 0x001fca00078ec0ff */
[----:B------:R-:W-:Y:S01]  /*12580*/  IMAD.SHL.U32 R13, R13, 0x2, RZ ;  /* 0x000000020d0d7824 */ /* 0x000fe200078e00ff */
[----:B----4-:R0:W-:Y:S04]  /*12590*/  STL [R1+0x38], R5 ;  /* 0x0000380501007387 */ /* 0x0101e80000100800 */
[----:B------:R-:W4:Y:S04]  /*125a0*/  LDL R14, [R1+0x714] ;  /* 0x00071400010e7983 */ /* 0x000f280000100800 */
[----:B------:R-:W4:Y:S04]  /*125b0*/  LDL R15, [R1+0x718] ;  /* 0x00071800010f7983 */ /* 0x000f280000100800 */
[----:B0-----:R-:W0:Y:S02]  /*125c0*/  S2R R5, SR_TID.X ;  /* 0x0000000000057919 */ /* 0x001e240000002100 */
[----:B0-----:R-:W-:-:S04]  /*125d0*/  LOP3.LUT P1, RZ, R5, 0x40, RZ, 0xc0, !PT ;  /* 0x0000004005ff7812 */ /* 0x001fc8000782c0ff */
[----:B------:R-:W-:-:S04]  /*125e0*/  SEL R5, RZ, 0x90, !P1 ;  /* 0x00000090ff057807 */ /* 0x000fc80004800000 */
[----:B------:R-:W-:Y:S02]  /*125f0*/  LOP3.LUT R5, R5, R13, RZ, 0x3c, !PT ;  /* 0x0000000d05057212 */ /* 0x000fe400078e3cff */
[----:B------:R-:W2:Y:S01]  /*12600*/  LDL.LU R13, [R1+0x14b4] ;  /* 0x0014b400010d7983 */ /* 0x000ea20000300800 */
[----:B----4-:R-:W-:-:S04]  /*12610*/  @!P0 LOP3.LUT R15, R15, R14, RZ, 0x3c, !PT ;  /* 0x0000000e0f0f8212 */ /* 0x010fc800078e3cff */
[----:B------:R-:W-:-:S04]  /*12620*/  @!P0 LOP3.LUT R14, R15, R14, RZ, 0x3c, !PT ;  /* 0x0000000e0f0e8212 */ /* 0x000fc800078e3cff */
[----:B------:R-:W-:Y:S02]  /*12630*/  @!P0 LOP3.LUT R15, R15, R14, RZ, 0x3c, !PT ;  /* 0x0000000e0f0f8212 */ /* 0x000fe400078e3cff */
[----:B--2---:R-:W-:-:S06]  /*12640*/  PRMT R13, RZ, 0x7610, R13 ;  /* 0x00007610ff0d7816 */ /* 0x004fcc000000000d */
[----:B------:R-:W2:Y:S01]  /*12650*/  @!P0 LDG.E.U16 R13, [R14.64] ;  /* 0x000000080e0d8981 */ /* 0x000ea2000c1e1500 */
[----:B------:R-:W-:-:S03]  /*12660*/  PRMT R4, RZ, 0x7610, R4 ;  /* 0x00007610ff047816 */ /* 0x000fc60000000004 */
[----:B--2---:R0:W-:Y:S04]  /*12670*/  STL [R1+0x58], R13 ;  /* 0x0000580d01007387 */ /* 0x0041e80000100800 */
[----:B0-----:R-:W2:Y:S04]  /*12680*/  LDL.LU R13, [R1+0x14b0] ;  /* 0x0014b000010d7983 */ /* 0x001ea80000300800 */
[----:B------:R-:W4:Y:S01]  /*12690*/  LDL R15, [R1+0x6d4] ;  /* 0x0006d400010f7983 */ /* 0x000f220000100800 */
[----:B---3--:R-:W-:Y:S01]  /*126a0*/  @!P0 IMAD.MOV.U32 R14, RZ, RZ, R8 ;  /* 0x000000ffff0e8224 */ /* 0x008fe200078e0008 */
[----:B------:R-:W-:-:S02]  /*126b0*/  PRMT R2, RZ, 0x7610, R2 ;  /* 0x00007610ff027816 */ /* 0x000fc40000000002 */
[----:B------:R0:W-:Y:S04]  /*126c0*/  STS.U16 [R5+0x8000], R26 ;  /* 0x0080001a05007388 */ /* 0x0001e80000000400 */
[----:B------:R-:W3:Y:S04]  /*126d0*/  LDL R8, [R1+0x5d4] ;  /* 0x0005d40001087983 */ /* 0x000ee80000100800 */
[----:B0-----:R-:W2:Y:S04]  /*126e0*/  LDL R26, [R1+0x618] ;  /* 0x00061800011a7983 */ /* 0x001ea80000100800 */
[----:B----4-:R0:W4:Y:S04]  /*126f0*/  @!P0 LDG.E.U16 R4, [R14.64] ;  /* 0x000000080e048981 */ /* 0x010128000c1e1500 */
[----:B0-----:R-:W2:Y:S01]  /*12700*/  LDL R15, [R1+0x694] ;  /* 0x00069400010f7983 */ /* 0x001ea20000100800 */
[----:B------:R-:W-:-:S03]  /*12710*/  @!P0 IMAD.MOV.U32 R14, RZ, RZ, R3 ;  /* 0x000000ffff0e8224 */ /* 0x000fc600078e0003 */
[----:B----4-:R0:W-:Y:S01]  /*12720*/  STL [R1+0x50], R4 ;  /* 0x0000500401007387 */ /* 0x0101e20000100800 */
[----:B------:R-:W-:-:S03]  /*12730*/  PRMT R18, RZ, 0x7610, R18 ;  /* 0x00007610ff127816 */ /* 0x000fc60000000012 */
[----:B------:R-:W4:Y:S04]  /*12740*/  LDL R3, [R1+0x594] ;  /* 0x0005940001037983 */ /* 0x000f280000100800 */
[----:B--2---:R1:W2:Y:S04]  /*12750*/  @!P0 LDG.E.U16 R2, [R14.64] ;  /* 0x000000080e028981 */ /* 0x0042a8000c1e1500 */
[----:B0-----:R-:W2:Y:S04]  /*12760*/  LDL R4, [R1+0x5d8] ;  /* 0x0005d80001047983 */ /* 0x001ea80000100800 */
[----:B-1----:R-:W2:Y:S04]  /*12770*/  LDL R14, [R1+0x654] ;  /* 0x00065400010e7983 */ /* 0x002ea80000100800 */
[----:B------:R-:W2:Y:S02]  /*12780*/  LDL R15, [R1+0x658] ;  /* 0x00065800010f7983 */ /* 0x000ea40000100800 */
[----:B--2---:R-:W-:-:S04]  /*12790*/  @!P0 LOP3.LUT R15, R15, R14, RZ, 0x3c, !PT ;  /* 0x0000000e0f0f8212 */ /* 0x004fc800078e3cff */
[----:B------:R-:W-:-:S04]  /*127a0*/  @!P0 LOP3.LUT R14, R15, R14, RZ, 0x3c, !PT ;  /* 0x0000000e0f0e8212 */ /* 0x000fc800078e3cff */
[----:B------:R-:W-:-:S05]  /*127b0*/  @!P0 LOP3.LUT R15, R15, R14, RZ, 0x3c, !PT ;  /* 0x0000000e0f0f8212 */ /* 0x000fca00078e3cff */
[----:B------:R-:W2:Y:S04]  /*127c0*/  @!P0 LDG.E.U16 R18, [R14.64] ;  /* 0x000000080e128981 */ /* 0x000ea8000c1e1500 */
[----:B------:R0:W-:Y:S04]  /*127d0*/  STL [R1+0x48], R2 ;  /* 0x0000480201007387 */ /* 0x0001e80000100800 */
[----:B0-----:R-:W3:Y:S04]  /*127e0*/  LDL R2, [R1+0x598] ;  /* 0x0005980001027983 */ /* 0x001ee80000100800 */
[----:B--2---:R0:W-:Y:S04]  /*127f0*/  STL [R1+0x40], R18 ;  /* 0x0000401201007387 */ /* 0x0041e80000100800 */
[----:B0-----:R-:W2:Y:S04]  /*12800*/  LDL.LU R18, [R1+0x14ac] ;  /* 0x0014ac0001127983 */ /* 0x001ea80000300800 */
[----:B------:R-:W2:Y:S01]  /*12810*/  LDL R15, [R1+0x614] ;  /* 0x00061400010f7983 */ /* 0x000ea20000100800 */
[----:B------:R-:W-:-:S03]  /*12820*/  @!P0 IMAD.MOV.U32 R14, RZ, RZ, R26 ;  /* 0x000000ffff0e8224 */ /* 0x000fc600078e001a */
[----:B------:R0:W-:Y:S02]  /*12830*/  STS.U16 [R5+0x8400], R13 ;  /* 0x0084000d05007388 */ /* 0x0001e40000000400 */
[----:B0-----:R-:W-:Y:S02]  /*12840*/  PRMT R13, RZ, 0x7610, R13 ;  /* 0x00007610ff0d7816 */ /* 0x001fe4000000000d */
[----:B------:R-:W-:Y:S01]  /*12850*/  PRMT R10, RZ, 0x7610, R10 ;  /* 0x00007610ff0a7816 */ /* 0x000fe2000000000a */
[----:B------:R-:W-:Y:S04]  /*12860*/  STS.U16 [R5+0x8800], R17 ;  /* 0x0088001105007388 */ /* 0x000fe80000000400 */
[----:B--2---:R0:W2:Y:S02]  /*12870*/  @!P0 LDG.E.U16 R13, [R14.64] ;  /* 0x000000080e0d8981 */ /* 0x0040a4000c1e1500 */
[----:B0-----:R-:W-:-:S02]  /*12880*/  @!P0 IMAD.MOV.U32 R14, RZ, RZ, R4 ;  /* 0x000000ffff0e8224 */ /* 0x001fc400078e0004 */
[----:B---3--:R-:W-:Y:S01]  /*12890*/  @!P0 IMAD.MOV.U32 R15, RZ, RZ, R8 ;  /* 0x000000ffff0f8224 */ /* 0x008fe200078e0008 */
[----:B------:R-:W3:Y:S04]  /*128a0*/  LDL R4, [R1+0x558] ;  /* 0x0005580001047983 */ /* 0x000ee80000100800 */
[----:B------:R-:W2:Y:S04]  /*128b0*/  LDL R8, [R1+0x554] ;  /* 0x0005540001087983 */ /* 0x000ea80000100800 */
[----:B------:R0:W2:Y:S02]  /*128c0*/  @!P0 LDG.E.U16 R10, [R14.64] ;  /* 0x000000080e0a8981 */ /* 0x0000a4000c1e1500 */
[----:B0-----:R-:W-:-:S02]  /*128d0*/  @!P0 IMAD.MOV.U32 R14, RZ, RZ, R2 ;  /* 0x000000ffff0e8224 */ /* 0x001fc400078e0002 */
[----:B----4-:R-:W-:Y:S01]  /*128e0*/  @!P0 IMAD.MOV.U32 R15, RZ, RZ, R3 ;  /* 0x000000ffff0f8224 */ /* 0x010fe200078e0003 */
[----:B------:R-:W4:Y:S04]  /*128f0*/  LDL R2, [R1+0x518] ;  /* 0x0005180001027983 */ /* 0x000f280000100800 */
[----:B------:R-:W4:Y:S04]  /*12900*/  LDL R3, [R1+0x514] ;  /* 0x0005140001037983 */ /* 0x000f280000100800 */
[----:B------:R-:W-:Y:S04]  /*12910*/  STS.U16 [R5+0x8c00], R18 ;  /* 0x008c001205007388 */ /* 0x000fe80000000400 */
[----:B------:R-:W-:Y:S04]  /*12920*/  STS.U16 [R5+0x9000], R19 ;  /* 0x0090001305007388 */ /* 0x000fe80000000400 */
[----:B------:R0:W-:Y:S02]  /*12930*/  STS.U16 [R5+0x9400], R20 ;  /* 0x0094001405007388 */ /* 0x0001e40000000400 */
[----:B0-----:R-:W-:-:S06]  /*12940*/  PRMT R20, RZ, 0x7610, R20 ;  /* 0x00007610ff147816 */ /* 0x001fcc0000000014 */
[----:B------:R3:W4:Y:S01]  /*12950*/  @!P0 LDG.E.U16 R20, [R14.64] ;  /* 0x000000080e148981 */ /* 0x000722000c1e1500 */
[----:B------:R-:W-:Y:S02]  /*12960*/  PRMT R19, RZ, 0x7610, R19 ;  /* 0x00007610ff137816 */ /* 0x000fe40000000013 */
[----:B------:R-:W-:Y:S01]  /*12970*/  PRMT R18, RZ, 0x7610, R18 ;  /* 0x00007610ff127816 */ /* 0x000fe20000000012 */
[----:B---3--:R-:W-:Y:S02]  /*12980*/  @!P0 IMAD.MOV.U32 R14, RZ, RZ, R4 ;  /* 0x000000ffff0e8224 */ /* 0x008fe400078e0004 */
[----:B--2---:R-:W-:-:S05]  /*12990*/  @!P0 IMAD.MOV.U32 R15, RZ, RZ, R8 ;  /* 0x000000ffff0f8224 */ /* 0x004fca00078e0008 */
[----:B------:R4:W2:Y:S02]  /*129a0*/  @!P0 LDG.E.U16 R19, [R14.64] ;  /* 0x000000080e138981 */ /* 0x0008a4000c1e1500 */
[----:B----4-:R-:W-:Y:S02]  /*129b0*/  @!P0 IMAD.MOV.U32 R14, RZ, RZ, R2 ;  /* 0x000000ffff0e8224 */ /* 0x010fe400078e0002 */
[----:B------:R-:W-:-:S05]  /*129c0*/  @!P0 IMAD.MOV.U32 R15, RZ, RZ, R3 ;  /* 0x000000ffff0f8224 */ /* 0x000fca00078e0003 */
[----:B------:R-:W3:Y:S04]  /*129d0*/  @!P0 LDG.E.U16 R18, [R14.64] ;  /* 0x000000080e128981 */ /* 0x000ee8000c1e1500 */
[----:B------:R-:W-:Y:S04]  /*129e0*/  STL [R1+0x13c8], R20 ;  /* 0x0013c81401007387 */ /* 0x000fe80000100800 */
[----:B------:R-:W-:Y:S04]  /*129f0*/  STL [R1+0x13cc], R20 ;  /* 0x0013cc1401007387 */ /* 0x000fe80000100800 */
[----:B------:R-:W-:Y:S04]  /*12a00*/  STL [R1+0x1428], R20 ;  /* 0x0014281401007387 */ /* 0x000fe80000100800 */
[----:B------:R-:W-:Y:S04]  /*12a10*/  STL [R1+0x1474], R20 ;  /* 0x0014741401007387 */ /* 0x000fe80000100800 */
[----:B------:R-:W-:Y:S04]  /*12a20*/  STL [R1+0x1478], R20 ;  /* 0x0014781401007387 */ /* 0x000fe80000100800 */
[----:B------:R-:W-:Y:S04]  /*12a30*/  STL [R1+0x147c], R20 ;  /* 0x00147c1401007387 */ /* 0x000fe80000100800 */
[----:B------:R-:W-:Y:S04]  /*12a40*/  STL [R1+0x1480], R20 ;  /* 0x0014801401007387 */ /* 0x000fe80000100800 */
[----:B------:R-:W4:Y:S04]  /*12a50*/  LDL R8, [R1+0x4d4] ;  /* 0x0004d40001087983 */ /* 0x000f280000100800 */
[----:B------:R-:W4:Y:S04]  /*12a60*/  LDL R4, [R1+0x4d8] ;  /* 0x0004d80001047983 */ /* 0x000f280000100800 */
[----:B--2---:R-:W-:Y:S04]  /*12a70*/  STL [R1+0x13c4], R19 ;  /* 0x0013c41301007387 */ /* 0x004fe80000100800 */
[----:B------:R-:W-:Y:S04]  /*12a80*/  STL [R1+0x13d0], R19 ;  /* 0x0013d01301007387 */ /* 0x000fe80000100800 */
[----:B------:R-:W-:Y:S04]  /*12a90*/  STL [R1+0x142c], R19 ;  /* 0x00142c1301007387 */ /* 0x000fe80000100800 */
[----:B------:R-:W-:Y:S04]  /*12aa0*/  STL [R1+0x1430], R19 ;  /* 0x0014301301007387 */ /* 0x000fe80000100800 */
[----:B------:R-:W-:Y:S04]  /*12ab0*/  STL [R1+0x1434], R19 ;  /* 0x0014341301007387 */ /* 0x000fe80000100800 */
[----:B------:R-:W-:Y:S04]  /*12ac0*/  STL [R1+0x1438], R19 ;  /* 0x0014381301007387 */ /* 0x000fe80000100800 */
[----:B------:R-:W-:Y:S04]  /*12ad0*/  STL [R1+0x3c], R13 ;  /* 0x00003c0d01007387 */ /* 0x000fe80000100800 */
[----:B------:R-:W-:Y:S04]  /*12ae0*/  STL [R1+0x143c], R19 ;  /* 0x00143c1301007387 */ /* 0x000fe80000100800 */
[----:B------:R-:W2:Y:S04]  /*12af0*/  LDL R3, [R1+0x494] ;  /* 0x0004940001037983 */ /* 0x000ea80000100800 */
[----:B------:R-:W2:Y:S04]  /*12b00*/  LDL R2, [R1+0x498] ;  /* 0x0004980001027983 */ /* 0x000ea80000100800 */
[----:B------:R0:W-:Y:S04]  /*12b10*/  STL [R1+0x20], R10 ;  /* 0x0000200a01007387 */ /* 0x0001e80000100800 */
[----:B---3--:R-:W-:Y:S04]  /*12b20*/  STL [R1+0x13c0], R18 ;  /* 0x0013c01201007387 */ /* 0x008fe80000100800 */
[----:B------:R-:W-:Y:S04]  /*12b30*/  STL [R1+0x13d4], R18 ;  /* 0x0013d41201007387 */ /* 0x000fe80000100800 */
[----:B------:R-:W3:Y:S04]  /*12b40*/  LDL R26, [R1+0x23c] ;  /* 0x00023c00011a7983 */ /* 0x000ee80000100800 */
[----:B0-----:R-:W3:Y:S01]  /*12b50*/  LDL R10, [R1+0x458] ;  /* 0x00045800010a7983 */ /* 0x001ee20000100800 */
[----:B------:R-:W-:Y:S01]  /*12b60*/  PRMT R17, RZ, 0x7610, R17 ;  /* 0x00007610ff117816 */ /* 0x000fe20000000011 */
[----:B----4-:R-:W-:-:S02]  /*12b70*/  @!P0 IMAD.MOV.U32 R15, RZ, RZ, R8 ;  /* 0x000000ffff0f8224 */ /* 0x010fc400078e0008 */
[----:B------:R-:W4:Y:S01]  /*12b80*/  LDL R8, [R1+0x80c] ;  /* 0x00080c0001087983 */ /* 0x000f220000100800 */
[----:B------:R-:W-:-:S03]  /*12b90*/  @!P0 IMAD.MOV.U32 R14, RZ, RZ, R4 ;  /* 0x000000ffff0e8224 */ /* 0x000fc600078e0004 */
[----:B------:R-:W4:Y:S04]  /*12ba0*/  LDL R4, [R1+0x810] ;  /* 0x0008100001047983 */ /* 0x000f280000100800 */
[----:B------:R0:W4:Y:S04]  /*12bb0*/  @!P0 LDG.E.U16 R17, [R14.64] ;  /* 0x000000080e118981 */ /* 0x000128000c1e1500 */
[----:B------:R-:W-:Y:S04]  /*12bc0*/  STS.U16 [R5+0x9800], R21 ;  /* 0x0098001505007388 */ /* 0x000fe80000000400 */
[----:B------:R-:W-:Y:S01]  /*12bd0*/  STS.U16 [R5+0x9c00], R22 ;  /* 0x009c001605007388 */ /* 0x000fe20000000400 */
[----:B0-----:R-:W-:-:S03]  /*12be0*/  PRMT R14, RZ, 0x7610, R14 ;  /* 0x00007610ff0e7816 */ /* 0x001fc6000000000e */
[----:B------:R-:W-:Y:S04]  /*12bf0*/  STS.U16 [R5+0xa000], R23 ;  /* 0x00a0001705007388 */ /* 0x000fe80000000400 */
[----:B------:R0:W-:Y:S01]  /*12c00*/  STS.U16 [R5+0xa400], R12 ;  /* 0x00a4000c05007388 */ /* 0x0001e20000000400 */
[----:B------:R-:W-:Y:S01]  /*12c10*/  PRMT R9, RZ, 0x7610, R9 ;  /* 0x00007610ff097816 */ /* 0x000fe20000000009 */
[----:B--2---:R-:W-:Y:S02]  /*12c20*/  @!P0 IMAD.MOV.U32 R13, RZ, RZ, R3 ;  /* 0x000000ffff0d8224 */ /* 0x004fe400078e0003 */
[----:B0-----:R-:W-:-:S05]  /*12c30*/  @!P0 IMAD.MOV.U32 R12, RZ, RZ, R2 ;  /* 0x000000ffff0c8224 */ /* 0x001fca00078e0002 */
[----:B------:R3:W2:Y:S02]  /*12c40*/  @!P0 LDG.E.U16 R14, [R12.64] ;  /* 0x000000080c0e8981 */ /* 0x0006a4000c1e1500 */
[----:B---3--:R-:W-:Y:S02]  /*12c50*/  @!P0 IMAD.MOV.U32 R13, RZ, RZ, R26 ;  /* 0x000000ffff0d8224 */ /* 0x008fe400078e001a */
[----:B------:R-:W-:-:S05]  /*12c60*/  @!P0 IMAD.MOV.U32 R12, RZ, RZ, R10 ;  /* 0x000000ffff0c8224 */ /* 0x000fca00078e000a */
[----:B------:R4:W3:Y:S04]  /*12c70*/  @!P0 LDG.E.U16 R9, [R12.64] ;  /* 0x000000080c098981 */ /* 0x0008e8000c1e1500 */
[----:B------:R0:W-:Y:S01]  /*12c80*/  STS.U16 [R5+0xa800], R24 ;  /* 0x00a8001805007388 */ /* 0x0001e20000000400 */
[----:B----4-:R-:W-:Y:S01]  /*12c90*/  @!P0 IMAD.MOV.U32 R13, RZ, RZ, R8 ;  /* 0x000000ffff0d8224 */ /* 0x010fe200078e0008 */
[----:B0-----:R-:W-:Y:S01]  /*12ca0*/  PRMT R24, RZ, 0x7610, R24 ;  /* 0x00007610ff187816 */ /* 0x001fe20000000018 */
[----:B------:R-:W-:Y:S01]  /*12cb0*/  @!P0 IMAD.MOV.U32 R12, RZ, RZ, R4 ;  /* 0x000000ffff0c8224 */ /* 0x000fe200078e0004 */
[----:B------:R-:W-:Y:S04]  /*12cc0*/  STL [R1+0x13bc], R17 ;  /* 0x0013bc1101007387 */ /* 0x000fe80000100800 */
[----:B------:R-:W-:Y:S04]  /*12cd0*/  STL [R1+0x13d8], R17 ;  /* 0x0013d81101007387 */ /* 0x000fe80000100800 */
[----:B------:R-:W-:Y:S04]  /*12ce0*/  STL [R1+0x1400], R17 ;  /* 0x0014001101007387 */ /* 0x000fe80000100800 */
[----:B------:R-:W-:Y:S04]  /*12cf0*/  STL [R1+0x1404], R17 ;  /* 0x0014041101007387 */ /* 0x000fe80000100800 */
[----:B------:R-:W-:Y:S04]  /*12d00*/  STL [R1+0x1408], R17 ;  /* 0x0014081101007387 */ /* 0x000fe80000100800 */
[----:B------:R-:W-:Y:S04]  /*12d10*/  STL [R1+0x140c], R17 ;  /* 0x00140c1101007387 */ /* 0x000fe80000100800 */
[----:B------:R-:W-:Y:S04]  /*12d20*/  STL [R1+0x1410], R17 ;  /* 0x0014101101007387 */ /* 0x000fe80000100800 */
[----:B------:R-:W4:Y:S04]  /*12d30*/  @!P0 LDG.E.U16 R24, [R12.64] ;  /* 0x000000080c188981 */ /* 0x000f28000c1e1500 */
[----:B------:R-:W4:Y:S04]  /*12d40*/  LDL R3, [R1+0x7cc] ;  /* 0x0007cc0001037983 */ /* 0x000f280000100800 */
[----:B------:R-:W4:Y:S04]  /*12d50*/  LDL R2, [R1+0x7d0] ;  /* 0x0007d00001027983 */ /* 0x000f280000100800 */
[----:B--2---:R-:W-:Y:S04]  /*12d60*/  STL [R1+0x13dc], R14 ;  /* 0x0013dc0e01007387 */ /* 0x004fe80000100800 */
[----:B------:R-:W-:Y:S04]  /*12d70*/  STL [R1+0x13e0], R14 ;  /* 0x0013e00e01007387 */ /* 0x000fe80000100800 */
[----:B------:R-:W-:Y:S04]  /*12d80*/  STL [R1+0x1420], R14 ;  /* 0x0014200e01007387 */ /* 0x000fe80000100800 */
[----:B---3--:R0:W-:Y:S04]  /*12d90*/  STL [R1+0x88], R9 ;  /* 0x0000880901007387 */ /* 0x0081e80000100800 */
[----:B------:R-:W2:Y:S04]  /*12da0*/  LDL R8, [R1+0x790] ;  /* 0x0007900001087983 */ /* 0x000ea80000100800 */
[----:B0-----:R-:W3:Y:S01]  /*12db0*/  LDL R9, [R1+0x78c] ;  /* 0x00078c0001097983 */ /* 0x001ee20000100800 */
[----:B------:R-:W-:-:S02]  /*12dc0*/  PRMT R23, RZ, 0x7610, R23 ;  /* 0x00007610ff177816 */ /* 0x000fc40000000017 */
[----:B------:R-:W-:Y:S01]  /*12dd0*/  PRMT R22, RZ, 0x7610, R22 ;  /* 0x00007610ff167816 */ /* 0x000fe20000000016 */
[----:B----4-:R-:W-:Y:S04]  /*12de0*/  STL [R1+0x13b0], R24 ;  /* 0x0013b01801007387 */ /* 0x010fe80000100800 */
[----:B------:R-:W-:Y:S01]  /*12df0*/  STL [R1+0x13b4], R24 ;  /* 0x0013b41801007387 */ /* 0x000fe20000100800 */
[----:B------:R-:W-:Y:S02]  /*12e00*/  @!P0 IMAD.MOV.U32 R13, RZ, RZ, R3 ;  /* 0x000000ffff0d8224 */ /* 0x000fe400078e0003 */
[----:B------:R-:W-:Y:S01]  /*12e10*/  @!P0 IMAD.MOV.U32 R12, RZ, RZ, R2 ;  /* 0x000000ffff0c8224 */ /* 0x000fe200078e0002 */
[----:B------:R-:W4:Y:S04]  /*12e20*/  LDL R3, [R1+0x74c] ;  /* 0x00074c0001037983 */ /* 0x000f280000100800 */
[----:B------:R-:W4:Y:S04]  /*12e30*/  LDL R2, [R1+0x750] ;  /* 0x0007500001027983 */ /* 0x000f280000100800 */
[----:B------:R2:W4:Y:S01]  /*12e40*/  @!P0 LDG.E.U16 R23, [R12.64] ;  /* 0x000000080c178981 */ /* 0x000522000c1e1500 */
[----:B------:R-:W-:-:S03]  /*12e50*/  PRMT R21, RZ, 0x7610, R21 ;  /* 0x00007610ff157816 */ /* 0x000fc60000000015 */
[----:B------:R-:W4:Y:S01]  /*12e60*/  LDL.LU R4, [R1+0x64] ;  /* 0x0000640001047983 */ /* 0x000f220000300800 */
[----:B--2---:R-:W-:Y:S02]  /*12e70*/  @!P0 IMAD.MOV.U32 R12, RZ, RZ, R8 ;  /* 0x000000ffff0c8224 */ /* 0x004fe400078e0008 */
[----:B---3--:R-:W-:-:S05]  /*12e80*/  @!P0 IMAD.MOV.U32 R13, RZ, RZ, R9 ;  /* 0x000000ffff0d8224 */ /* 0x008fca00078e0009 */
[----:B------:R4:W2:Y:S04]  /*12e90*/  @!P0 LDG.E.U16 R22, [R12.64] ;  /* 0x000000080c168981 */ /* 0x0008a8000c1e1500 */
[----:B------:R-:W-:Y:S01]  /*12ea0*/  STS.U16 [R5+0xac00], R25 ;  /* 0x00ac001905007388 */ /* 0x000fe20000000400 */
[----:B----4-:R-:W-:Y:S02]  /*12eb0*/  @!P0 IMAD.MOV.U32 R13, RZ, RZ, R3 ;  /* 0x000000ffff0d8224 */ /* 0x010fe400078e0003 */
[----:B------:R-:W-:-:S05]  /*12ec0*/  @!P0 IMAD.MOV.U32 R12, RZ, RZ, R2 ;  /* 0x000000ffff0c8224 */ /* 0x000fca00078e0002 */
[----:B------:R0:W3:Y:S04]  /*12ed0*/  @!P0 LDG.E.U16 R21, [R12.64] ;  /* 0x000000080c158981 */ /* 0x0000e8000c1e1500 */
[----:B0-----:R-:W0:Y:S04]  /*12ee0*/  S2R R13, SR_TID.X ;  /* 0x00000000000d7919 */ /* 0x001e280000002100 */
[----:B------:R-:W1:Y:S04]  /*12ef0*/  S2R R12, SR_TID.X ;  /* 0x00000000000c7919 */ /* 0x000e680000002100 */
[----:B------:R-:W-:Y:S04]  /*12f00*/  STL [R1+0x13b8], R23 ;  /* 0x0013b81701007387 */ /* 0x000fe80000100800 */
[----:B------:R-:W-:Y:S04]  /*12f10*/  STL [R1+0x13e4], R23 ;  /* 0x0013e41701007387 */ /* 0x000fe80000100800 */
[----:B------:R-:W-:Y:S04]  /*12f20*/  STL [R1+0x13e8], R23 ;  /* 0x0013e81701007387 */ /* 0x000fe80000100800 */
[----:B------:R-:W-:Y:S04]  /*12f30*/  STL [R1+0x1424], R23 ;  /* 0x0014241701007387 */ /* 0x000fe80000100800 */
[----:B------:R-:W4:Y:S01]  /*12f40*/  LDL R9, [R1+0x710] ;  /* 0x0007100001097983 */ /* 0x000f220000100800 */
[----:B0-----:R-:W-:-:S03]  /*12f50*/  LOP3.LUT R13, R13, 0x3f, RZ, 0xc0, !PT ;  /* 0x0000003f0d0d7812 */ /* 0x001fc600078ec0ff */
[----:B------:R-:W3:Y:S01]  /*12f60*/  LDL.LU R10, [R1+0x5c] ;  /* 0x00005c00010a7983 */ /* 0x000ee20000300800 */
[----:B-1----:R-:W-:-:S03]  /*12f70*/  LOP3.LUT P1, RZ, R12, 0x40, RZ, 0xc0, !PT ;  /* 0x000000400cff7812 */ /* 0x002fc6000782c0ff */
[----:B------:R-:W3:Y:S01]  /*12f80*/  LDL.LU R8, [R1+0x54] ;  /* 0x0000540001087983 */ /* 0x000ee20000300800 */
[----:B------:R-:W-:Y:S01]  /*12f90*/  IMAD.SHL.U32 R13, R13, 0x2, RZ ;  /* 0x000000020d0d7824 */ /* 0x000fe200078e00ff */
[----:B------:R-:W-:Y:S02]  /*12fa0*/  SEL R12, RZ, 0x90, !P1 ;  /* 0x00000090ff0c7807 */ /* 0x000fe40004800000 */
[----:B------:R0:W-:Y:S02]  /*12fb0*/  STS.U16 [R5+0xb000], R11 ;  /* 0x00b0000b05007388 */ /* 0x0001e40000000400 */
[----:B------:R-:W-:Y:S02]  /*12fc0*/  LOP3.LUT R12, R12, R13, RZ, 0x3c, !PT ;  /* 0x0000000d0c0c7212 */ /* 0x000fe400078e3cff */
[----:B------:R-:W-:Y:S04]  /*12fd0*/  STS.U16 [R5+0xb400], R29 ;  /* 0x00b4001d05007388 */ /* 0x000fe80000000400 */
[----:B------:R1:W-:Y:S04]  /*12fe0*/  STS.U16 [R5+0xb800], R28 ;  /* 0x00b8001c05007388 */ /* 0x0003e80000000400 */
[----:B--2---:R-:W-:Y:S04]  /*12ff0*/  STL [R1+0x13ec], R22 ;  /* 0x0013ec1601007387 */ /* 0x004fe80000100800 */
[----:B------:R-:W-:Y:S04]  /*13000*/  STL [R1+0x13f0], R22 ;  /* 0x0013f01601007387 */ /* 0x000fe80000100800 */
[----:B------:R-:W-:Y:S04]  /*13010*/  STL [R1+0x13f4], R22 ;  /* 0x0013f41601007387 */ /* 0x000fe80000100800 */
[----:B------:R-:W-:Y:S04]  /*13020*/  STL [R1+0x1414], R22 ;  /* 0x0014141601007387 */ /* 0x000fe80000100800 */
[----:B------:R-:W-:Y:S04]  /*13030*/  STL [R1+0x1418], R22 ;  /* 0x0014181601007387 */ /* 0x000fe80000100800 */
[----:B------:R-:W-:Y:S04]  /*13040*/  STL [R1+0x141c], R22 ;  /* 0x00141c1601007387 */ /* 0x000fe80000100800 */
[----:B------:R-:W2:Y:S04]  /*13050*/  LDL R26, [R1+0x6cc] ;  /* 0x0006cc00011a7983 */ /* 0x000ea80000100800 */
[----:B0-----:R-:W2:Y:S04]  /*13060*/  LDL R11, [R1+0x6d0] ;  /* 0x0006d000010b7983 */ /* 0x001ea80000100800 */
[----:B-1----:R-:W2:Y:S04]  /*13070*/  LDL.LU R5, [R1+0x4c] ;  /* 0x00004c0001057983 */ /* 0x002ea80000300800 */
[----:B------:R-:W2:Y:S04]  /*13080*/  LDL R13, [R1+0x70c] ;  /* 0x00070c00010d7983 */ /* 0x000ea80000100800 */
[----:B------:R-:W0:Y:S04]  /*13090*/  S2R R2, SR_TID.X ;  /* 0x0000000000027919 */ /* 0x000e280000002100 */
[----:B------:R-:W1:Y:S04]  /*130a0*/  S2R R3, SR_TID.X ;  /* 0x0000000000037919 */ /* 0x000e680000002100 */
[----:B------:R0:W-:Y:S01]  /*130b0*/  STS.U16 [R12+0xbc00], R27 ;  /* 0x00bc001b0c007388 */ /* 0x0001e20000000400 */
[----:B------:R-:W-:-:S02]  /*130c0*/  PRMT R15, RZ, 0x7610, R15 ;  /* 0x00007610ff0f7816 */ /* 0x000fc4000000000f */
[----:B0-----:R-:W-:Y:S02]  /*130d0*/  LOP3.LUT R2, R2, 0x3f, RZ, 0xc0, !PT ;  /* 0x0000003f02027812 */ /* 0x001fe400078ec0ff */
[----:B-1----:R-:W-:-:S03]  /*130e0*/  LOP3.LUT P1, RZ, R3, 0x40, RZ, 0xc0, !PT ;  /* 0x0000004003ff7812 */ /* 0x002fc6000782c0ff */
[----:B------:R-:W-:Y:S01]  /*130f0*/  IMAD.SHL.U32 R12, R2, 0x2, RZ ;  /* 0x00000002020c7824 */ /* 0x000fe200078e00ff */
[----:B------:R-:W-:-:S04]  /*13100*/  SEL R2, RZ, 0x90, !P1 ;  /* 0x00000090ff027807 */ /* 0x000fc80004800000 */
[----:B------:R-:W-:Y:S01]  /*13110*/  LOP3.LUT R2, R2, R12, RZ, 0x3c, !PT ;  /* 0x0000000c02027212 */ /* 0x000fe200078e3cff */
[----:B----4-:R-:W-:-:S03]  /*13120*/  @!P0 IMAD.MOV.U32 R12, RZ, RZ, R9 ;  /* 0x000000ffff0c8224 */ /* 0x010fc600078e0009 */
[----:B------:R-:W-:Y:S01]  /*13130*/  LOP3.LUT R2, R2, 0x20, RZ, 0x3c, !PT ;  /* 0x0000002002027812 */ /* 0x000fe200078e3cff */
[----:B------:R-:W4:Y:S04]  /*13140*/  LDL.LU R9, [R1+0x2c] ;  /* 0x00002c0001097983 */ /* 0x000f280000300800 */
[----:B--2---:R0:W2:Y:S01]  /*13150*/  @!P0 LDG.E.U16 R15, [R12.64] ;  /* 0x000000080c0f8981 */ /* 0x0040a2000c1e1500 */
[----:B------:R-:W-:-:S03]  /*13160*/  PRMT R25, RZ, 0x7610, R25 ;  /* 0x00007610ff197816 */ /* 0x000fc60000000019 */
[----:B------:R1:W-:Y:S01]  /*13170*/  STS.U16 [R2+0x8100], R4 ;  /* 0x0081000402007388 */ /* 0x0003e20000000400 */
[----:B0-----:R-:W-:Y:S02]  /*13180*/  @!P0 IMAD.MOV.U32 R12, RZ, RZ, R11 ;  /* 0x000000ffff0c8224 */ /* 0x001fe400078e000b */
[----:B------:R-:W-:-:S05]  /*13190*/  @!P0 IMAD.MOV.U32 R13, RZ, RZ, R26 ;  /* 0x000000ffff0d8224 */ /* 0x000fca00078e001a */
[----:B------:R0:W3:Y:S04]  /*131a0*/  @!P0 LDG.E.U16 R25, [R12.64] ;  /* 0x000000080c198981 */ /* 0x0000e8000c1e1500 */
[----:B--2---:R-:W-:Y:S04]  /*131b0*/  STL [R1+0x13ac], R15 ;  /* 0x0013ac0f01007387 */ /* 0x004fe80000100800 */
[----:B-1----:R-:W2:Y:S04]  /*131c0*/  LDL.LU R4, [R1+0xc] ;  /* 0x00000c0001047983 */ /* 0x002ea80000300800 */
[----:B0-----:R-:W2:Y:S04]  /*131d0*/  LDL R12, [R1+0x68c] ;  /* 0x00068c00010c7983 */ /* 0x001ea80000100800 */
[----:B------:R-:W2:Y:S01]  /*131e0*/  LDL R13, [R1+0x690] ;  /* 0x00069000010d7983 */ /* 0x000ea20000100800 */
[----:B------:R-:W-:-:S03]  /*131f0*/  PRMT R27, RZ, 0x7610, R27 ;  /* 0x00007610ff1b7816 */ /* 0x000fc6000000001b */
[----:B------:R-:W4:Y:S04]  /*13200*/  LDL R26, [R1+0x5cc] ;  /* 0x0005cc00011a7983 */ /* 0x000f280000100800 */
[----:B------:R-:W4:Y:S04]  /*13210*/  LDL R11, [R1+0x5d0] ;  /* 0x0005d000010b7983 */ /* 0x000f280000100800 */
[----:B---3--:R0:W-:Y:S04]  /*13220*/  STS.U16 [R2+0x8500], R10 ;  /* 0x0085000a02007388 */ /* 0x0081e80000000400 */
[----:B0-----:R-:W3:Y:S01]  /*13230*/  LDL.LU R10, [R1+0x14] ;  /* 0x00001400010a7983 */ /* 0x001ee20000300800 */
[----:B--2---:R-:W-:-:S04]  /*13240*/  @!P0 LOP3.LUT R13, R13, R12, RZ, 0x3c, !PT ;  /* 0x0000000c0d0d8212 */ /* 0x004fc800078e3cff */
[----:B------:R-:W-:-:S04]  /*13250*/  @!P0 LOP3.LUT R12, R13, R12, RZ, 0x3c, !PT ;  /* 0x0000000c0d0c8212 */ /* 0x000fc800078e3cff */
[----:B------:R-:W-:-:S05]  /*13260*/  @!P0 LOP3.LUT R13, R13, R12, RZ, 0x3c, !PT ;  /* 0x0000000c0d0d8212 */ /* 0x000fca00078e3cff */
[----:B------:R0:W2:Y:S04]  /*13270*/  @!P0 LDG.E.U16 R27, [R12.64] ;  /* 0x000000080c1b8981 */ /* 0x0000a8000c1e1500 */
[----:B0-----:R-:W2:Y:S04]  /*13280*/  LDL R12, [R1+0x64c] ;  /* 0x00064c00010c7983 */ /* 0x001ea80000100800 */
[----:B------:R-:W2:Y:S01]  /*13290*/  LDL R13, [R1+0x650] ;  /* 0x00065000010d7983 */ /* 0x000ea20000100800 */
[----:B------:R-:W-:Y:S02]  /*132a0*/  PRMT R24, RZ, 0x7610, R24 ;  /* 0x00007610ff187816 */ /* 0x000fe40000000018 */
[----:B--2---:R-:W-:-:S04]  /*132b0*/  @!P0 LOP3.LUT R13, R13, R12, RZ, 0x3c, !PT ;  /* 0x0000000c0d0d8212 */ /* 0x004fc800078e3cff */
[----:B------:R-:W-:-:S04]  /*132c0*/  @!P0 LOP3.LUT R12, R13, R12, RZ, 0x3c, !PT ;  /* 0x0000000c0d0c8212 */ /* 0x000fc800078e3cff */
[----:B------:R-:W-:-:S05]  /*132d0*/  @!P0 LOP3.LUT R13, R13, R12, RZ, 0x3c, !PT ;  /* 0x0000000c0d0d8212 */ /* 0x000fca00078e3cff */
[----:B------:R0:W2:Y:S04]  /*132e0*/  @!P0 LDG.E.U16 R24, [R12.64] ;  /* 0x000000080c188981 */ /* 0x0000a8000c1e1500 */
[----:B------:R1:W-:Y:S04]  /*132f0*/  STS.U16 [R2+0x8900], R8 ;  /* 0x0089000802007388 */ /* 0x0003e80000000400 */
[----:B-1----:R-:W3:Y:S04]  /*13300*/  LDL.LU R8, [R1+0x14a8] ;  /* 0x0014a80001087983 */ /* 0x002ee80000300800 */
[----:B0-----:R-:W3:Y:S04]  /*13310*/  LDL R12, [R1+0x60c] ;  /* 0x00060c00010c7983 */ /* 0x001ee80000100800 */
[----:B------:R-:W3:Y:S04]  /*13320*/  LDL R13, [R1+0x610] ;  /* 0x00061000010d7983 */ /* 0x000ee80000100800 */
[----:B------:R-:W-:Y:S04]  /*13330*/  STS.U16 [R2+0x8d00], R5 ;  /* 0x008d000502007388 */ /* 0x000fe80000000400 */
[----:B--2---:R0:W-:Y:S04]  /*13340*/  STL [R1+0x1a0], R24 ;  /* 0x0001a01801007387 */ /* 0x0041e80000100800 */
[----:B0-----:R-:W2:Y:S04]  /*13350*/  LDL.LU R24, [R1+0x4] ;  /* 0x0000040001187983 */ /* 0x001ea80000300800 */
[----:B------:R-:W2:Y:S01]  /*13360*/  LDL.LU R5, [R1+0x14a4] ;  /* 0x0014a40001057983 */ /* 0x000ea20000300800 */
[----:B---3--:R-:W-:-:S04]  /*13370*/  @!P0 LOP3.LUT R13, R13, R12, RZ, 0x3c, !PT ;  /* 0x0000000c0d0d8212 */ /* 0x008fc800078e3cff */
[----:B------:R-:W-:-:S04]  /*13380*/  @!P0 LOP3.LUT R12, R13, R12, RZ, 0x3c, !PT ;  /* 0x0000000c0d0c8212 */ /* 0x000fc800078e3cff */
[----:B------:R-:W-:Y:S02]  /*13390*/  @!P0 LOP3.LUT R13, R13, R12, RZ, 0x3c, !PT ;  /* 0x0000000c0d0d8212 */ /* 0x000fe400078e3cff */
[----:B--2---:R-:W-:-:S06]  /*133a0*/  PRMT R5, RZ, 0x7610, R5 ;  /* 0x00007610ff057816 */ /* 0x004fcc0000000005 */
[----:B------:R-:W2:Y:S04]  /*133b0*/  @!P0 LDG.E.U16 R5, [R12.64] ;  /* 0x000000080c058981 */ /* 0x000ea8000c1e1500 */
[----:B--2---:R0:W-:Y:S04]  /*133c0*/  STL [R1+0x19c], R5 ;  /* 0x00019c0501007387 */ /* 0x0041e80000100800 */
[----:B0-----:R-:W2:Y:S04]  /*133d0*/  LDL.LU R5, [R1+0x14a0] ;  /* 0x0014a00001057983 */ /* 0x001ea80000300800 */
[----:B------:R-:W3:Y:S01]  /*133e0*/  LDL.LU R13, [R1+0x44] ;  /* 0x00004400010d7983 */ /* 0x000ee20000300800 */
[----:B----4-:R-:W-:Y:S01]  /*133f0*/  @!P0 IMAD.MOV.U32 R12, RZ, RZ, R11 ;  /* 0x000000ffff0c8224 */ /* 0x010fe200078e000b */
[----:B------:R-:W-:-:S02]  /*13400*/  PRMT R16, RZ, 0x7610, R16 ;  /* 0x00007610ff107816 */ /* 0x000fc40000000010 */
[----:B------:R-:W4:Y:S01]  /*13410*/  LDL R11, [R1+0x4cc] ;  /* 0x0004cc00010b7983 */ /* 0x000f220000100800 */
[----:B--2---:R-:W-:-:S03]  /*13420*/  PRMT R5, RZ, 0x7610, R5 ;  /* 0x00007610ff057816 */ /* 0x004fc60000000005 */
[----:B---3--:R0:W-:Y:S02]  /*13430*/  STS.U16 [R2+0x9100], R13 ;  /* 0x0091000d02007388 */ /* 0x0081e40000000400 */
[----:B0-----:R-:W-:-:S05]  /*13440*/  @!P0 IMAD.MOV.U32 R13, RZ, RZ, R26 ;  /* 0x000000ffff0d8224 */ /* 0x001fca00078e001a */
[----:B------:R0:W2:Y:S04]  /*13450*/  @!P0 LDG.E.U16 R5, [R12.64] ;  /* 0x000000080c058981 */ /* 0x0000a8000c1e1500 */
[----:B0-----:R-:W3:Y:S04]  /*13460*/  LDL R12, [R1+0x58c] ;  /* 0x00058c00010c7983 */ /* 0x001ee80000100800 */
[----:B------:R-:W3:Y:S04]  /*13470*/  LDL R13, [R1+0x590] ;  /* 0x00059000010d7983 */ /* 0x000ee80000100800 */
[----:B------:R-:W-:Y:S04]  /*13480*/  STS.U16 [R2+0x9500], R9 ;  /* 0x0095000902007388 */ /* 0x000fe80000000400 */
[----:B--2---:R0:W-:Y:S04]  /*13490*/  STL [R1+0x198], R5 ;  /* 0x0001980501007387 */ /* 0x0041e80000100800 */
[----:B0-----:R-:W2:Y:S01]  /*134a0*/  LDL R5, [R1+0x4d0] ;  /* 0x0004d00001057983 */ /* 0x001ea20000100800 */
[----:B---3--:R-:W-:-:S03]  /*134b0*/  @!P0 LOP3.LUT R13, R13, R12, RZ, 0x3c, !PT ;  /* 0x0000000c0d0d8212 */ /* 0x008fc600078e3cff */
[----:B------:R-:W3:Y:S01]  /*134c0*/  LDL.LU R26, [R1] ;  /* 0x00000000011a7983 */ /* 0x000ee20000300800 */
[----:B------:R-:W-:-:S03]  /*134d0*/  @!P0 LOP3.LUT R12, R13, R12, RZ, 0x3c, !PT ;  /* 0x0000000c0d0c8212 */ /* 0x000fc600078e3cff */
[----:B------:R-:W2:Y:S01]  /*134e0*/  LDL.LU R9, [R1+0x149c] ;  /* 0x00149c0001097983 */ /* 0x000ea20000300800 */
[----:B------:R-:W-:-:S05]  /*134f0*/  @!P0 LOP3.LUT R13, R13, R12, RZ, 0x3c, !PT ;  /* 0x0000000c0d0d8212 */ /* 0x000fca00078e3cff */
[----:B------:R0:W3:Y:S04]  /*13500*/  @!P0 LDG.E.U16 R16, [R12.64] ;  /* 0x000000080c108981 */ /* 0x0000e8000c1e1500 */
[----:B0-----:R-:W3:Y:S04]  /*13510*/  LDL R12, [R1+0x54c] ;  /* 0x00054c00010c7983 */ /* 0x001ee80000100800 */
[----:B------:R-:W3:Y:S01]  /*13520*/  LDL R13, [R1+0x550] ;  /* 0x00055000010d7983 */ /* 0x000ee20000100800 */
[----:B--2---:R-:W-:Y:S02]  /*13530*/  PRMT R9, RZ, 0x7610, R9 ;  /* 0x00007610ff097816 */ /* 0x004fe40000000009 */
[----:B---3--:R-:W-:-:S04]  /*13540*/  @!P0 LOP3.LUT R13, R13, R12, RZ, 0x3c, !PT ;  /* 0x0000000c0d0d8212 */ /* 0x008fc800078e3cff */
[----:B------:R-:W-:-:S04]  /*13550*/  @!P0 LOP3.LUT R12, R13, R12, RZ, 0x3c, !PT ;  /* 0x0000000c0d0c8212 */ /* 0x000fc800078e3cff */
[----:B------:R-:W-:-:S05]  /*13560*/  @!P0 LOP3.LUT R13, R13, R12, RZ, 0x3c, !PT ;  /* 0x0000000c0d0d8212 */ /* 0x000fca00078e3cff */
[----:B------:R-:W2:Y:S04]  /*13570*/  @!P0 LDG.E.U16 R9, [R12.64] ;  /* 0x000000080c098981 */ /* 0x000ea8000c1e1500 */
[----:B------:R0:W-:Y:S04]  /*13580*/  STS.U16 [R2+0x9900], R4 ;  /* 0x0099000402007388 */ /* 0x0001e80000000400 */
[----:B------:R1:W-:Y:S04]  /*13590*/  STL [R1+0x194], R16 ;  /* 0x0001941001007387 */ /* 0x0003e80000100800 */
[----:B0-----:R-:W3:Y:S04]  /*135a0*/  LDL R4, [R1+0x490] ;  /* 0x0004900001047983 */ /* 0x001ee80000100800 */
[----:B-1----:R-:W3:Y:S04]  /*135b0*/  LDL R16, [R1+0x48c] ;  /* 0x00048c0001107983 */ /* 0x002ee80000100800 */
[----:B------:R-:W-:Y:S04]  /*135c0*/  STS.U16 [R2+0x9d00], R10 ;  /* 0x009d000a02007388 */ /* 0x000fe80000000400 */
[----:B--2---:R0:W-:Y:S04]  /*135d0*/  STL [R1+0x2c], R9 ;  /* 0x00002c0901007387 */ /* 0x0041e80000100800 */
[----:B0-----:R-:W2:Y:S04]  /*135e0*/  LDL.LU R9, [R1+0x1498] ;  /* 0x0014980001097983 */ /* 0x001ea80000300800 */
[----:B------:R-:W2:Y:S04]  /*135f0*/  LDL R12, [R1+0x50c] ;  /* 0x00050c00010c7983 */ /* 0x000ea80000100800 */
[----:B------:R-:W2:Y:S04]  /*13600*/  LDL R13, [R1+0x510] ;  /* 0x00051000010d7983 */ /* 0x000ea80000100800 */
[----:B------:R-:W3:Y:S01]  /*13610*/  LDL.LU R10, [R1+0x1494] ;  /* 0x00149400010a7983 */ /* 0x000ee20000300800 */
[----:B--2---:R-:W-:-:S04]  /*13620*/  @!P0 LOP3.LUT R13, R13, R12, RZ, 0x3c, !PT ;  /* 0x0000000c0d0d8212 */ /* 0x004fc800078e3cff */
[C---:B------:R-:W-:Y:S02]  /*13630*/  @!P0 LOP3.LUT R12, R13.reuse, R12, RZ, 0x3c, !PT ;  /* 0x0000000c0d0c8212 */ /* 0x040fe400078e3cff */
[----:B---3--:R-:W-:Y:S02]  /*13640*/  PRMT R10, RZ, 0x7610, R10 ;  /* 0x00007610ff0a7816 */ /* 0x008fe4000000000a */
[----:B------:R-:W-:-:S05]  /*13650*/  @!P0 LOP3.LUT R13, R13, R12, RZ, 0x3c, !PT ;  /* 0x0000000c0d0d8212 */ /* 0x000fca00078e3cff */
[----:B------:R-:W2:Y:S04]  /*13660*/  @!P0 LDG.E.U16 R10, [R12.64] ;  /* 0x000000080c0a8981 */ /* 0x000ea8000c1e1500 */
[----:B--2---:R0:W-:Y:S04]  /*13670*/  STL [R1+0xc], R10 ;  /* 0x00000c0a01007387 */ /* 0x0041e80000100800 */
[----:B0-----:R-:W2:Y:S04]  /*13680*/  LDL.LU R10, [R1+0x1490] ;  /* 0x00149000010a7983 */ /* 0x001ea80000300800 */
[----:B------:R-:W3:Y:S01]  /*13690*/  LDL.LU R13, [R1+0x10] ;  /* 0x00001000010d7983 */ /* 0x000ee20000300800 */
[----:B------:R-:W-:Y:S01]  /*136a0*/  PRMT R29, RZ, 0x7610, R29 ;  /* 0x00007610ff1d7816 */ /* 0x000fe2000000001d */
[----:B------:R-:W-:Y:S01]  /*136b0*/  @!P0 IMAD.MOV.U32 R12, RZ, RZ, R5 ;  /* 0x000000ffff0c8224 */ /* 0x000fe200078e0005 */
[----:B------:R-:W-:Y:S01]  /*136c0*/  PRMT R28, RZ, 0x7610, R28 ;  /* 0x00007610ff1c7816 */ /* 0x000fe2000000001c */
[----:B------:R-:W2:Y:S04]  /*136d0*/  LDL R5, [R1+0x808] ;  /* 0x0008080001057983 */ /* 0x000ea80000100800 */
[----:B---3--:R4:W-:Y:S02]  /*136e0*/  STS.U16 [R2+0xa100], R13 ;  /* 0x00a1000d02007388 */ /* 0x0089e40000000400 */
[----:B----4-:R-:W-:-:S02]  /*136f0*/  @!P0 IMAD.MOV.U32 R13, RZ, RZ, R11 ;  /* 0x000000ffff0d8224 */ /* 0x010fc400078e000b */
[----:B------:R-:W3:Y:S04]  /*13700*/  LDL R11, [R1+0x804] ;  /* 0x00080400010b7983 */ /* 0x000ee80000100800 */
[----:B------:R0:W4:Y:S02]  /*13710*/  @!P0 LDG.E.U16 R29, [R12.64] ;  /* 0x000000080c1d8981 */ /* 0x000124000c1e1500 */
[----:B0-----:R-:W-:Y:S02]  /*13720*/  @!P0 IMAD.MOV.U32 R12, RZ, RZ, R4 ;  /* 0x000000ffff0c8224 */ /* 0x001fe400078e0004 */
[----:B------:R-:W-:-:S05]  /*13730*/  @!P0 IMAD.MOV.U32 R13, RZ, RZ, R16 ;  /* 0x000000ffff0d8224 */ /* 0x000fca00078e0010 */
[----:B------:R0:W2:Y:S04]  /*13740*/  @!P0 LDG.E.U16 R28, [R12.64] ;  /* 0x000000080c1c8981 */ /* 0x0000a8000c1e1500 */
[----:B------:R1:W-:Y:S04]  /*13750*/  STS.U16 [R2+0xa500], R24 ;  /* 0x00a5001802007388 */ /* 0x0003e80000000400 */
[----:B------:R0:W-:Y:S04]  /*13760*/  STS.U16 [R2+0xa900], R26 ;  /* 0x00a9001a02007388 */ /* 0x0001e80000000400 */
[----:B----4-:R-:W-:Y:S04]  /*13770*/  STL [R1+0x138c], R29 ;  /* 0x00138c1d01007387 */ /* 0x010fe80000100800 */
[----:B0-----:R-:W4:Y:S04]  /*13780*/  LDL R12, [R1+0x454] ;  /* 0x00045400010c7983 */ /* 0x001f280000100800 */
[----:B------:R-:W4:Y:S04]  /*13790*/  LDL R13, [R1+0x830] ;  /* 0x00083000010d7983 */ /* 0x000f280000100800 */
[----:B-1----:R-:W3:Y:S04]  /*137a0*/  LDL R24, [R1+0x7c8] ;  /* 0x0007c80001187983 */ /* 0x002ee80000100800 */
[----:B------:R-:W3:Y:S04]  /*137b0*/  LDL R16, [R1+0x784] ;  /* 0x0007840001107983 */ /* 0x000ee80000100800 */
[----:B------:R-:W3:Y:S04]  /*137c0*/  LDL R4, [R1+0x788] ;  /* 0x0007880001047983 */ /* 0x000ee80000100800 */
[----:B--2---:R-:W-:Y:S04]  /*137d0*/  STL [R1+0x1390], R28 ;  /* 0x0013901c01007387 */ /* 0x004fe80000100800 */
[----:B------:R-:W-:Y:S04]  /*137e0*/  STL [R1+0x1394], R28 ;  /* 0x0013941c01007387 */ /* 0x000fe80000100800 */
[----:B------:R-:W2:Y:S01]  /*137f0*/  LDL.LU R26, [R1+0x148c] ;  /* 0x00148c00011a7983 */ /* 0x000ea20000300800 */
[----:B----4-:R-:W-:-:S04]  /*13800*/  @!P0 LOP3.LUT R13, R13, R12, RZ, 0x3c, !PT ;  /* 0x0000000c0d0d8212 */ /* 0x010fc800078e3cff */
[----:B------:R-:W-:-:S04]  /*13810*/  @!P0 LOP3.LUT R12, R13, R12, RZ, 0x3c, !PT ;  /* 0x0000000c0d0c8212 */ /* 0x000fc800078e3cff */
[----:B------:R-:W-:Y:S02]  /*13820*/  @!P0 LOP3.LUT R13, R13, R12, RZ, 0x3c, !PT ;  /* 0x0000000c0d0d8212 */ /* 0x000fe400078e3cff */
[----:B--2---:R-:W-:-:S06]  /*13830*/  PRMT R26, RZ, 0x7610, R26 ;  /* 0x00007610ff1a7816 */ /* 0x004fcc000000001a */
[----:B------:R-:W2:Y:S04]  /*13840*/  @!P0 LDG.E.U16 R26, [R12.64] ;  /* 0x000000080c1a8981 */ /* 0x000ea8000c1e1500 */
[----:B--2---:R0:W-:Y:S04]  /*13850*/  STL [R1+0x1b4], R26 ;  /* 0x0001b41a01007387 */ /* 0x0041e80000100800 */
[----:B0-----:R-:W2:Y:S04]  /*13860*/  LDL.LU R26, [R1+0x1488] ;  /* 0x00148800011a7983 */ /* 0x001ea80000300800 */
[----:B------:R0:W-:Y:S02]  /*13870*/  STS.U16 [R2+0xad00], R10 ;  /* 0x00ad000a02007388 */ /* 0x0001e40000000400 */
[----:B0-----:R-:W-:-:S02]  /*13880*/  @!P0 IMAD.MOV.U32 R10, RZ, RZ, R5 ;  /* 0x000000ffff0a8224 */ /* 0x001fc400078e0005 */
[----:B------:R-:W4:Y:S01]  /*13890*/  LDL.LU R5, [R1+0x1bc] ;  /* 0x0001bc0001057983 */ /* 0x000f220000300800 */
[----:B--2---:R-:W-:-:S06]  /*138a0*/  PRMT R26, RZ, 0x7610, R26 ;  /* 0x00007610ff1a7816 */ /* 0x004fcc000000001a */
[----:B---3--:R-:W2:Y:S04]  /*138b0*/  @!P0 LDG.E.U16 R26, [R10.64] ;  /* 0x000000080a1a8981 */ /* 0x008ea8000c1e1500 */
[----:B--2---:R0:W-:Y:S04]  /*138c0*/  STL [R1+0x1b0], R26 ;  /* 0x0001b01a01007387 */ /* 0x0041e80000100800 */
[----:B0-----:R-:W2:Y:S04]  /*138d0*/  LDL.LU R26, [R1+0x1484] ;  /* 0x00148400011a7983 */ /* 0x001ea80000300800 */
[----:B------:R-:W3:Y:S01]  /*138e0*/  LDL R11, [R1+0x7c4] ;  /* 0x0007c400010b7983 */ /* 0x000ee20000100800 */
[----:B------:R-:W-:Y:S01]  /*138f0*/  @!P0 IMAD.MOV.U32 R10, RZ, RZ, R24 ;  /* 0x000000ffff0a8224 */ /* 0x000fe200078e0018 */
[----:B------:R-:W-:-:S02]  /*13900*/  PRMT R0, RZ, 0x7610, R0 ;  /* 0x00007610ff007816 */ /* 0x000fc40000000000 */
[----:B------:R0:W-:Y:S04]  /*13910*/  STS.U16 [R2+0xb100], R9 ;  /* 0x00b1000902007388 */ /* 0x0001e80000000400 */
[----:B------:R1:W-:Y:S04]  /*13920*/  STS.U16 [R2+0xb500], R8 ;  /* 0x00b5000802007388 */ /* 0x0003e80000000400 */
[----:B------:R-:W4:Y:S01]  /*13930*/  LDL.LU R24, [R1+0x1b8] ;  /* 0x0001b80001187983 */ /* 0x000f220000300800 */
[----:B0-----:R-:W-:Y:S02]  /*13940*/  @!P0 IMAD.MOV.U32 R9, RZ, RZ, R16 ;  /* 0x000000ffff098224 */ /* 0x001fe400078e0010 */
[----:B-1----:R-:W-:-:S02]  /*13950*/  @!P0 IMAD.MOV.U32 R8, RZ, RZ, R4 ;  /* 0x000000ffff088224 */ /* 0x002fc400078e0004 */
[----:B------:R-:W4:Y:S04]  /*13960*/  LDL R4, [R1+0x708] ;  /* 0x0007080001047983 */ /* 0x000f280000100800 */
[----:B------:R0:W4:Y:S01]  /*13970*/  @!P0 LDG.E.U16 R0, [R8.64] ;  /* 0x0000000808008981 */ /* 0x000122000c1e1500 */
[----:B--2---:R-:W-:-:S06]  /*13980*/  PRMT R26, RZ, 0x7610, R26 ;  /* 0x00007610ff1a7816 */ /* 0x004fcc000000001a */
[----:B---3--:R-:W2:Y:S04]  /*13990*/  @!P0 LDG.E.U16 R26, [R10.64] ;  /* 0x000000080a1a8981 */ /* 0x008ea8000c1e1500 */
[----:B------:R-:W-:Y:S04]  /*139a0*/  STS.U16 [R2+0xb900], R7 ;  /* 0x00b9000702007388 */ /* 0x000fe80000000400 */
[----:B--2---:R1:W-:Y:S04]  /*139b0*/  STL [R1+0x1ac], R26 ;  /* 0x0001ac1a01007387 */ /* 0x0043e80000100800 */
[----:B-1----:R-:W2:Y:S04]  /*139c0*/  LDL.LU R26, [R1+0x190] ;  /* 0x00019000011a7983 */ /* 0x002ea80000300800 */
[----:B0-----:R-:W3:Y:S04]  /*139d0*/  LDL R8, [R1+0x744] ;  /* 0x0007440001087983 */ /* 0x001ee80000100800 */
[----:B------:R-:W3:Y:S04]  /*139e0*/  LDL R9, [R1+0x748] ;  /* 0x0007480001097983 */ /* 0x000ee80000100800 */
[----:B----4-:R0:W-:Y:S04]  /*139f0*/  STL [R1+0x1a8], R0 ;  /* 0x0001a80001007387 */ /* 0x0101e80000100800 */
[----:B0-----:R-:W4:Y:S04]  /*13a00*/  LDL.LU R0, [R1+0x84] ;  /* 0x0000840001007983 */ /* 0x001f280000300800 */
[----:B------:R-:W2:Y:S01]  /*13a10*/  LDL R7, [R1+0x704] ;  /* 0x0007040001077983 */ /* 0x000ea20000100800 */
[----:B------:R-:W-:-:S02]  /*13a20*/  PRMT R17, RZ, 0x7610, R17 ;  /* 0x00007610ff117816 */ /* 0x000fc40000000011 */
[----:B------:R-:W-:Y:S01]  /*13a30*/  PRMT R20, RZ, 0x7610, R20 ;  /* 0x00007610ff147816 */ /* 0x000fe20000000014 */
[----:B------:R0:W-:Y:S02]  /*13a40*/  STS.U16 [R2+0xbd00], R6 ;  /* 0x00bd000602007388 */ /* 0x0001e40000000400 */
[----:B0-----:R-:W-:Y:S02]  /*13a50*/  @!P0 IMAD.MOV.U32 R6, RZ, RZ, R4 ;  /* 0x000000ffff068224 */ /* 0x001fe400078e0004 */
[----:B------:R-:W0:Y:S01]  /*13a60*/  S2R R16, SR_TID.X ;  /* 0x0000000000107919 */ /* 0x000e220000002100 */
[----:B------:R-:W-:-:S03]  /*13a70*/  LOP3.LUT R3, R3, 0x3f, RZ, 0xc0, !PT ;  /* 0x0000003f03037812 */ /* 0x000fc600078ec0ff */
[----:B------:R-:W4:Y:S01]  /*13a80*/  LDL.LU R2, [R1+0x78] ;  /* 0x0000780001027983 */ /* 0x000f220000300800 */
[----:B---3--:R-:W-:-:S04]  /*13a90*/  @!P0 LOP3.LUT R9, R9, R8, RZ, 0x3c, !PT ;  /* 0x0000000809098212 */ /* 0x008fc800078e3cff */
[----:B------:R-:W-:-:S04]  /*13aa0*/  @!P0 LOP3.LUT R8, R9, R8, RZ, 0x3c, !PT ;  /* 0x0000000809088212 */ /* 0x000fc800078e3cff */
[----:B------:R-:W-:-:S05]  /*13ab0*/  @!P0 LOP3.LUT R9, R9, R8, RZ, 0x3c, !PT ;  /* 0x0000000809098212 */ /* 0x000fca00078e3cff */
[----:B------:R-:W3:Y:S04]  /*13ac0*/  @!P0 LDG.E.U16 R17, [R8.64] ;  /* 0x0000000808118981 */ /* 0x000ee8000c1e1500 */
[----:B--2---:R-:W2:Y:S01]  /*13ad0*/  @!P0 LDG.E.U16 R20, [R6.64] ;  /* 0x0000000806148981 */ /* 0x004ea2000c1e1500 */
[----:B0-----:R-:W-:Y:S01]  /*13ae0*/  LOP3.LUT P1, RZ, R16, 0x40, RZ, 0xc0, !PT ;  /* 0x0000004010ff7812 */ /* 0x001fe2000782c0ff */
[----:B------:R-:W-:Y:S02]  /*13af0*/  IMAD.SHL.U32 R3, R3, 0x2, RZ ;  /* 0x0000000203037824 */ /* 0x000fe400078e00ff */
[----:B---3--:R0:W-:Y:S02]  /*13b00*/  STL [R1+0x1a4], R17 ;  /* 0x0001a41101007387 */ /* 0x0081e40000100800 */
[----:B0-----:R-:W-:-:S04]  /*13b10*/  SEL R17, RZ, 0x90, !P1 ;  /* 0x00000090ff117807 */ /* 0x001fc80004800000 */
[----:B------:R-:W-:Y:S02]  /*13b20*/  LOP3.LUT R17, R17, R3, RZ, 0x3c, !PT ;  /* 0x0000000311117212 */ /* 0x000fe400078e3cff */
[----:B------:R-:W3:Y:S04]  /*13b30*/  LDL.LU R3, [R1+0x74] ;  /* 0x0000740001037983 */ /* 0x000ee80000300800 */
[----:B------:R-:W3:Y:S04]  /*13b40*/  LDL.LU R4, [R1+0x70] ;  /* 0x0000700001047983 */ /* 0x000ee80000300800 */
[----:B--2---:R0:W-:Y:S04]  /*13b50*/  STL [R1], R20 ;  /* 0x0000001401007387 */ /* 0x0041e80000100800 */
[----:B0-----:R-:W2:Y:S04]  /*13b60*/  LDL.LU R20, [R1+0x1480] ;  /* 0x0014800001147983 */ /* 0x001ea80000300800 */
[----:B------:R-:W3:Y:S04]  /*13b70*/  LDL R6, [R1+0x6c4] ;  /* 0x0006c40001067983 */ /* 0x000ee80000100800 */
[----:B------:R-:W3:Y:S01]  /*13b80*/  LDL R7, [R1+0x6c8] ;  /* 0x0006c80001077983 */ /* 0x000ee20000100800 */
[----:B--2---:R-:W-:-:S02]  /*13b90*/  PRMT R20, RZ, 0x7610, R20 ;  /* 0x00007610ff147816 */ /* 0x004fc40000000014 */
[----:B---3--:R-:W-:-:S04]  /*13ba0*/  @!P0 LOP3.LUT R7, R7, R6, RZ, 0x3c, !PT ;  /* 0x0000000607078212 */ /* 0x008fc800078e3cff */
[----:B------:R-:W-:-:S04]  /*13bb0*/  @!P0 LOP3.LUT R6, R7, R6, RZ, 0x3c, !PT ;  /* 0x0000000607068212 */ /* 0x000fc800078e3cff */
[----:B------:R-:W-:-:S05]  /*13bc0*/  @!P0 LOP3.LUT R7, R7, R6, RZ, 0x3c, !PT ;  /* 0x0000000607078212 */ /* 0x000fca00078e3cff */
[----:B------:R-:W2:Y:S01]  /*13bd0*/  @!P0 LDG.E.U16 R20, [R6.64] ;  /* 0x0000000806148981 */ /* 0x000ea2000c1e1500 */
[----:B------:R-:W-:-:S05]  /*13be0*/  LOP3.LUT R17, R17, 0x40, RZ, 0x3c, !PT ;  /* 0x0000004011117812 */ /* 0x000fca00078e3cff */
[----:B------:R0:W-:Y:S04]  /*13bf0*/  STS.U16 [R17+0x8200], R5 ;  /* 0x0082000511007388 */ /* 0x0001e80000000400 */
[----:B0-----:R-:W3:Y:S04]  /*13c00*/  LDL.LU R5, [R1+0x6c] ;  /* 0x00006c0001057983 */ /* 0x001ee80000300800 */
[----:B--2---:R0:W-:Y:S04]  /*13c10*/  STL [R1+0x1bc], R20 ;  /* 0x0001bc1401007387 */ /* 0x0041e80000100800 */
[----:B0-----:R-:W2:Y:S04]  /*13c20*/  LDL.LU R20, [R1+0x147c] ;  /* 0x00147c0001147983 */ /* 0x001ea80000300800 */
[----:B------:R-:W3:Y:S04]  /*13c30*/  LDL R6, [R1+0x684] ;  /* 0x0006840001067983 */ /* 0x000ee80000100800 */
[----:B------:R-:W3:Y:S01]  /*13c40*/  LDL R7, [R1+0x688] ;  /* 0x0006880001077983 */ /* 0x000ee20000100800 */
[----:B--2---:R-:W-:-:S02]  /*13c50*/  PRMT R20, RZ, 0x7610, R20 ;  /* 0x00007610ff147816 */ /* 0x004fc40000000014 */
[----:B---3--:R-:W-:-:S04]  /*13c60*/  @!P0 LOP3.LUT R7, R7, R6, RZ, 0x3c, !PT ;  /* 0x0000000607078212 */ /* 0x008fc800078e3cff */
[----:B------:R-:W-:-:S04]  /*13c70*/  @!P0 LOP3.LUT R6, R7, R6, RZ, 0x3c, !PT ;  /* 0x0000000607068212 */ /* 0x000fc800078e3cff */
[----:B------:R-:W-:-:S05]  /*13c80*/  @!P0 LOP3.LUT R7, R7, R6, RZ, 0x3c, !PT ;  /* 0x0000000607078212 */ /* 0x000fca00078e3cff */
[----:B------:R-:W2:Y:S04]  /*13c90*/  @!P0 LDG.E.U16 R20, [R6.64] ;  /* 0x0000000806148981 */ /* 0x000ea8000c1e1500 */
        /* <DEDUP_REMOVED lines=13> */
[----:B----4-:R-:W-:Y:S04]  /*13d70*/  STS.U16 [R17+0x8e00], R0 ;  /* 0x008e000011007388 */ /* 0x010fe80000000400 */
[----:B--2---:R0:W-:Y:S04]  /*13d80*/  STL [R1+0x1d8], R20 ;  /* 0x0001d81401007387 */ /* 0x0041e80000100800 */
[----:B0-----:R-:W2:Y:S04]  /*13d90*/  LDL.LU R20, [R1+0x1474] ;  /* 0x0014740001147983 */ /* 0x001ea80000300800 */
[----:B------:R-:W4:Y:S04]  /*13da0*/  LDL R6, [R1+0x604] ;  /* 0x0006040001067983 */ /* 0x000f280000100800 */
[----:B------:R-:W4:Y:S04]  /*13db0*/  LDL R7, [R1+0x608] ;  /* 0x0006080001077983 */ /* 0x000f280000100800 */
[----:B------:R-:W2:Y:S01]  /*13dc0*/  LDL.LU R0, [R1+0x1470] ;  /* 0x0014700001007983 */ /* 0x000ea20000300800 */
[----:B----4-:R-:W-:-:S04]  /*13dd0*/  @!P0 LOP3.LUT R7, R7, R6, RZ, 0x3c, !PT ;  /* 0x0000000607078212 */ /* 0x010fc800078e3cff */
[C---:B------:R-:W-:Y:S02]  /*13de0*/  @!P0 LOP3.LUT R6, R7.reuse, R6, RZ, 0x3c, !PT ;  /* 0x0000000607068212 */ /* 0x040fe400078e3cff */
[----:B--2---:R-:W-:Y:S02]  /*13df0*/  PRMT R0, RZ, 0x7610, R0 ;  /* 0x00007610ff007816 */ /* 0x004fe40000000000 */
[----:B------:R-:W-:-:S05]  /*13e00*/  @!P0 LOP3.LUT R7, R7, R6, RZ, 0x3c, !PT ;  /* 0x0000000607078212 */ /* 0x000fca00078e3cff */
[----:B------:R-:W2:Y:S04]  /*13e10*/  @!P0 LDG.E.U16 R0, [R6.64] ;  /* 0x0000000806008981 */ /* 0x000ea8000c1e1500 */
[----:B------:R-:W-:Y:S04]  /*13e20*/  STS.U16 [R17+0x9200], R2 ;  /* 0x0092000211007388 */ /* 0x000fe80000000400 */
        /* <DEDUP_REMOVED lines=32> */
[----:B--2---:R0:W-:Y:S04]  /*14030*/  STL [R1+0x200], R4 ;  /* 0x0002000401007387 */ /* 0x0041e80000100800 */
[----:B0-----:R-:W2:Y:S04]  /*14040*/  LDL.LU R4, [R1+0x1454] ;  /* 0x0014540001047983 */ /* 0x001ea80000300800 */
[----:B------:R-:W4:Y:S04]  /*14050*/  LDL R6, [R1+0x504] ;  /* 0x0005040001067983 */ /* 0x000f280000100800 */
[----:B------:R-:W4:Y:S01]  /*14060*/  LDL R7, [R1+0x508] ;  /* 0x0005080001077983 */ /* 0x000f220000100800 */
[----:B------:R-:W-:-:S03]  /*14070*/  PRMT R22, RZ, 0x7610, R22 ;  /* 0x00007610ff167816 */ /* 0x000fc60000000016 */
[----:B------:R0:W-:Y:S04]  /*14080*/  STS.U16 [R17+0x9e00], R5 ;  /* 0x009e000511007388 */ /* 0x0001e80000000400 */
[----:B0-----:R-:W2:Y:S01]  /*14090*/  LDL.LU R5, [R1+0x1450] ;  /* 0x0014500001057983 */ /* 0x001ea20000300800 */
[----:B----4-:R-:W-:-:S04]  /*140a0*/  @!P0 LOP3.LUT R7, R7, R6, RZ, 0x3c, !PT ;  /* 0x0000000607078212 */ /* 0x010fc800078e3cff */
[----:B------:R-:W-:-:S04]  /*140b0*/  @!P0 LOP3.LUT R6, R7, R6, RZ, 0x3c, !PT ;  /* 0x0000000607068212 */ /* 0x000fc800078e3cff */
[----:B------:R-:W-:-:S05]  /*140c0*/  @!P0 LOP3.LUT R7, R7, R6, RZ, 0x3c, !PT ;  /* 0x0000000607078212 */ /* 0x000fca00078e3cff */
[----:B------:R0:W4:Y:S04]  /*140d0*/  @!P0 LDG.E.U16 R22, [R6.64] ;  /* 0x0000000806168981 */ /* 0x000128000c1e1500 */
        /* <DEDUP_REMOVED lines=8> */
[----:B0-----:R-:W3:Y:S04]  /*14160*/  LDL R24, [R1+0x450] ;  /* 0x0004500001187983 */ /* 0x001ee80000100800 */
[----:B----4-:R0:W-:Y:S04]  /*14170*/  STL [R1+0x1fc], R22 ;  /* 0x0001fc1601007387 */ /* 0x0101e80000100800 */
[----:B0-----:R-:W4:Y:S04]  /*14180*/  LDL R22, [R1+0x82c] ;  /* 0x00082c0001167983 */ /* 0x001f280000100800 */
[----:B--2---:R0:W-:Y:S04]  /*14190*/  STL [R1+0x1f8], R5 ;  /* 0x0001f80501007387 */ /* 0x0041e80000100800 */
[----:B0-----:R-:W2:Y:S04]  /*141a0*/  LDL.LU R5, [R1+0x144c] ;  /* 0x00144c0001057983 */ /* 0x001ea80000300800 */
[----:B------:R-:W2:Y:S04]  /*141b0*/  LDL R6, [R1+0x484] ;  /* 0x0004840001067983 */ /* 0x000ea80000100800 */
[----:B------:R-:W2:Y:S01]  /*141c0*/  LDL R7, [R1+0x488] ;  /* 0x0004880001077983 */ /* 0x000ea20000100800 */
[----:B------:R-:W-:-:S03]  /*141d0*/  PRMT R14, RZ, 0x7610, R14 ;  /* 0x00007610ff0e7816 */ /* 0x000fc6000000000e */
[----:B------:R0:W-:Y:S04]  /*141e0*/  STS.U16 [R17+0xa600], R26 ;  /* 0x00a6001a11007388 */ /* 0x0001e80000000400 */
[----:B0-----:R-:W3:Y:S01]  /*141f0*/  LDL.LU R26, [R1+0x1448] ;  /* 0x00144800011a7983 */ /* 0x001ee20000300800 */
[----:B--2---:R-:W-:-:S04]  /*14200*/  @!P0 LOP3.LUT R7, R7, R6, RZ, 0x3c, !PT ;  /* 0x0000000607078212 */ /* 0x004fc800078e3cff */
[----:B------:R-:W-:-:S04]  /*14210*/  @!P0 LOP3.LUT R6, R7, R6, RZ, 0x3c, !PT ;  /* 0x0000000607068212 */ /* 0x000fc800078e3cff */
[----:B------:R-:W-:Y:S02]  /*14220*/  @!P0 LOP3.LUT R7, R7, R6, RZ, 0x3c, !PT ;  /* 0x0000000607078212 */ /* 0x000fe400078e3cff */
[----:B------:R-:W-:-:S03]  /*14230*/  PRMT R5, RZ, 0x7610, R5 ;  /* 0x00007610ff057816 */ /* 0x000fc60000000005 */
[----:B------:R4:W2:Y:S02]  /*14240*/  @!P0 LDG.E.U16 R14, [R6.64] ;  /* 0x00000008060e8981 */ /* 0x0008a4000c1e1500 */
[----:B----4-:R-:W-:Y:S02]  /*14250*/  @!P0 IMAD.MOV.U32 R6, RZ, RZ, R22 ;  /* 0x000000ffff068224 */ /* 0x010fe400078e0016 */
[----:B---3--:R-:W-:-:S05]  /*14260*/  @!P0 IMAD.MOV.U32 R7, RZ, RZ, R24 ;  /* 0x000000ffff078224 */ /* 0x008fca00078e0018 */
[----:B------:R-:W3:Y:S04]  /*14270*/  @!P0 LDG.E.U16 R5, [R6.64] ;  /* 0x0000000806058981 */ /* 0x000ee8000c1e1500 */
[----:B--2---:R0:W-:Y:S04]  /*14280*/  STL [R1+0x1f4], R14 ;  /* 0x0001f40e01007387 */ /* 0x0041e80000100800 */
[----:B0-----:R-:W2:Y:S04]  /*14290*/  LDL R14, [R1+0x7c0] ;  /* 0x0007c000010e7983 */ /* 0x001ea80000100800 */
[----:B------:R-:W-:Y:S04]  /*142a0*/  STL [R1+0x137c], R26 ;  /* 0x00137c1a01007387 */ /* 0x000fe80000100800 */
[----:B------:R-:W-:Y:S04]  /*142b0*/  STL [R1+0x1380], R26 ;  /* 0x0013801a01007387 */ /* 0x000fe80000100800 */
[----:B------:R-:W-:Y:S04]  /*142c0*/  STL [R1+0x1384], R26 ;  /* 0x0013841a01007387 */ /* 0x000fe80000100800 */
[----:B------:R-:W-:Y:S04]  /*142d0*/  STL [R1+0x1388], R26 ;  /* 0x0013881a01007387 */ /* 0x000fe80000100800 */
[----:B------:R-:W-:Y:S04]  /*142e0*/  STL [R1+0x1398], R26 ;  /* 0x0013981a01007387 */ /* 0x000fe80000100800 */
[----:B------:R-:W-:Y:S04]  /*142f0*/  STL [R1+0x139c], R26 ;  /* 0x00139c1a01007387 */ /* 0x000fe80000100800 */
[----:B------:R-:W4:Y:S04]  /*14300*/  LDL R24, [R1+0x77c] ;  /* 0x00077c0001187983 */ /* 0x000f280000100800 */
[----:B------:R-:W2:Y:S04]  /*14310*/  LDL R22, [R1+0x780] ;  /* 0x0007800001167983 */ /* 0x000ea80000100800 */
[----:B---3--:R0:W-:Y:S04]  /*14320*/  STL [R1+0x21c], R5 ;  /* 0x00021c0501007387 */ /* 0x0081e80000100800 */
[----:B0-----:R-:W3:Y:S04]  /*14330*/  LDL.LU R5, [R1+0x1444] ;  /* 0x0014440001057983 */ /* 0x001ee80000300800 */
[----:B------:R-:W2:Y:S04]  /*14340*/  LDL R6, [R1+0x7fc] ;  /* 0x0007fc0001067983 */ /* 0x000ea80000100800 */
[----:B------:R-:W2:Y:S04]  /*14350*/  LDL R7, [R1+0x800] ;  /* 0x0008000001077983 */ /* 0x000ea80000100800 */
[----:B------:R-:W-:Y:S04]  /*14360*/  STS.U16 [R17+0xaa00], R26 ;  /* 0x00aa001a11007388 */ /* 0x000fe80000000400 */
[----:B---3--:R0:W-:Y:S04]  /*14370*/  STS.U16 [R17+0xae00], R5 ;  /* 0x00ae000511007388 */ /* 0x0081e80000000400 */
[----:B0-----:R-:W3:Y:S01]  /*14380*/  LDL R5, [R1+0x7bc] ;  /* 0x0007bc0001057983 */ /* 0x001ee20000100800 */
[----:B--2---:R-:W-:-:S04]  /*14390*/  @!P0 LOP3.LUT R7, R7, R6, RZ, 0x3c, !PT ;  /* 0x0000000607078212 */ /* 0x004fc800078e3cff */
[C---:B------:R-:W-:Y:S02]  /*143a0*/  @!P0 LOP3.LUT R6, R7.reuse, R6, RZ, 0x3c, !PT ;  /* 0x0000000607068212 */ /* 0x040fe400078e3cff */
[----:B------:R-:W-:Y:S02]  /*143b0*/  PRMT R23, RZ, 0x7610, R23 ;  /* 0x00007610ff177816 */ /* 0x000fe40000000017 */
[----:B------:R-:W-:Y:S01]  /*143c0*/  @!P0 LOP3.LUT R7, R7, R6, RZ, 0x3c, !PT ;  /* 0x0000000607078212 */ /* 0x000fe200078e3cff */
[----:B------:R0:W-:Y:S01]  /*143d0*/  STS.U16 [R17+0xb200], R4 ;  /* 0x00b2000411007388 */ /* 0x0001e20000000400 */
[----:B------:R-:W-:-:S03]  /*143e0*/  PRMT R3, RZ, 0x7610, R3 ;  /* 0x00007610ff037816 */ /* 0x000fc60000000003 */
[----:B------:R-:W2:Y:S01]  /*143f0*/  @!P0 LDG.E.U16 R23, [R6.64] ;  /* 0x0000000806178981 */ /* 0x000ea2000c1e1500 */
[----:B0-----:R-:W-:-:S05]  /*14400*/  @!P0 IMAD.MOV.U32 R4, RZ, RZ, R14 ;  /* 0x000000ffff048224 */ /* 0x001fca00078e000e */
[----:B---3--:R-:W3:Y:S04]  /*14410*/  @!P0 LDG.E.U16 R3, [R4.64] ;  /* 0x0000000804038981 */ /* 0x008ee8000c1e1500 */
[----:B--2---:R0:W-:Y:S04]  /*14420*/  STL [R1+0x218], R23 ;  /* 0x0002181701007387 */ /* 0x0041e80000100800 */
[----:B0-----:R-:W2:Y:S04]  /*14430*/  LDL.LU R23, [R1+0x220] ;  /* 0x0002200001177983 */ /* 0x001ea80000300800 */
[----:B------:R-:W-:Y:S04]  /*14440*/  STL [R1+0x13a8], R7 ;  /* 0x0013a80701007387 */ /* 0x000fe80000100800 */
[----:B------:R-:W-:Y:S04]  /*14450*/  STL [R1+0x13a4], R6 ;  /* 0x0013a40601007387 */ /* 0x000fe80000100800 */
[----:B------:R-:W2:Y:S04]  /*14460*/  LDL.LU R14, [R1+0x228] ;  /* 0x00022800010e7983 */ /* 0x000ea80000300800 */
[----:B---3--:R0:W-:Y:S04]  /*14470*/  STL [R1+0x214], R3 ;  /* 0x0002140301007387 */ /* 0x0081e80000100800 */
[----:B0-----:R-:W3:Y:S01]  /*14480*/  LDL.LU R3, [R1+0x1440] ;  /* 0x0014400001037983 */ /* 0x001ee20000300800 */
[----:B----4-:R-:W-:-:S02]  /*14490*/  @!P0 IMAD.MOV.U32 R5, RZ, RZ, R24 ;  /* 0x000000ffff058224 */ /* 0x010fc400078e0018 */
[----:B------:R-:W-:Y:S01]  /*144a0*/  @!P0 IMAD.MOV.U32 R4, RZ, RZ, R22 ;  /* 0x000000ffff048224 */ /* 0x000fe200078e0016 */
[----:B------:R-:W-:-:S06]  /*144b0*/  PRMT R18, RZ, 0x7610, R18 ;  /* 0x00007610ff127816 */ /* 0x000fcc0000000012 */
[----:B------:R-:W4:Y:S04]  /*144c0*/  @!P0 LDG.E.U16 R18, [R4.64] ;  /* 0x0000000804128981 */ /* 0x000f28000c1e1500 */
[----:B---3--:R0:W-:Y:S04]  /*144d0*/  STS.U16 [R17+0xb600], R3 ;  /* 0x00b6000311007388 */ /* 0x0081e80000000400 */
[----:B------:R1:W-:Y:S04]  /*144e0*/  STS.U16 [R17+0xba00], R2 ;  /* 0x00ba000211007388 */ /* 0x0003e80000000400 */
[----:B0-----:R-:W3:Y:S04]  /*144f0*/  LDL R3, [R1+0x740] ;  /* 0x0007400001037983 */ /* 0x001ee80000100800 */
[----:B------:R-:W2:Y:S04]  /*14500*/  LDL.LU R22, [R1+0x22c] ;  /* 0x00022c0001167983 */ /* 0x000ea80000300800 */
[----:B------:R-:W2:Y:S04]  /*14510*/  LDL.LU R24, [R1+0x230] ;  /* 0x0002300001187983 */ /* 0x000ea80000300800 */
[----:B------:R-:W-:Y:S04]  /*14520*/  STL [R1+0x13a0], R5 ;  /* 0x0013a00501007387 */ /* 0x000fe80000100800 */
[----:B-1----:R-:W3:Y:S01]  /*14530*/  LDL R2, [R1+0x73c] ;  /* 0x00073c0001027983 */ /* 0x002ee20000100800 */
[----:B------:R-:W-:-:S03]  /*14540*/  PRMT R20, RZ, 0x7610, R20 ;  /* 0x00007610ff147816 */ /* 0x000fc60000000014 */
[----:B----4-:R0:W-:Y:S01]  /*14550*/  STL [R1+0x210], R18 ;  /* 0x0002101201007387 */ /* 0x0101e20000100800 */
[----:B---3--:R-:W-:-:S04]  /*14560*/  @!P0 LOP3.LUT R3, R3, R2, RZ, 0x3c, !PT ;  /* 0x0000000203038212 */ /* 0x008fc800078e3cff */
[----:B------:R-:W-:-:S04]  /*14570*/  @!P0 LOP3.LUT R2, R3, R2, RZ, 0x3c, !PT ;  /* 0x0000000203028212 */ /* 0x000fc800078e3cff */
[----:B------:R-:W-:-:S05]  /*14580*/  @!P0 LOP3.LUT R3, R3, R2, RZ, 0x3c, !PT ;  /* 0x0000000203038212 */ /* 0x000fca00078e3cff */
[----:B------:R1:W3:Y:S04]  /*14590*/  @!P0 LDG.E.U16 R20, [R2.64] ;  /* 0x0000000802148981 */ /* 0x0002e8000c1e1500 */
[----:B-1----:R-:W4:Y:S04]  /*145a0*/  LDL R2, [R1+0x6fc] ;  /* 0x0006fc0001027983 */ /* 0x002f280000100800 */
[----:B------:R-:W4:Y:S01]  /*145b0*/  LDL R3, [R1+0x700] ;  /* 0x0007000001037983 */ /* 0x000f220000100800 */
[----:B------:R-:W-:-:S03]  /*145c0*/  PRMT R19, RZ, 0x7610, R19 ;  /* 0x00007610ff137816 */ /* 0x000fc60000000013 */
[----:B0-----:R-:W0:Y:S01]  /*145d0*/  S2R R18, SR_TID.X ;  /* 0x0000000000127919 */ /* 0x001e220000002100 */
[----:B----4-:R-:W-:-:S04]  /*145e0*/  @!P0 LOP3.LUT R3, R3, R2, RZ, 0x3c, !PT ;  /* 0x0000000203038212 */ /* 0x010fc800078e3cff */
[----:B------:R-:W-:-:S04]  /*145f0*/  @!P0 LOP3.LUT R2, R3, R2, RZ, 0x3c, !PT ;  /* 0x0000000203028212 */ /* 0x000fc800078e3cff */
[----:B------:R-:W-:-:S05]  /*14600*/  @!P0 LOP3.LUT R3, R3, R2, RZ, 0x3c, !PT ;  /* 0x0000000203038212 */ /* 0x000fca00078e3cff */
[----:B------:R-:W4:Y:S01]  /*14610*/  @!P0 LDG.E.U16 R19, [R2.64] ;  /* 0x0000000802138981 */ /* 0x000f22000c1e1500 */
[----:B------:R-:W-:Y:S02]  /*14620*/  LOP3.LUT R16, R16, 0x3f, RZ, 0xc0, !PT ;  /* 0x0000003f10107812 */ /* 0x000fe400078ec0ff */
[----:B0-----:R-:W-:Y:S01]  /*14630*/  LOP3.LUT P1, RZ, R18, 0x40, RZ, 0xc0, !PT ;  /* 0x0000004012ff7812 */ /* 0x001fe2000782c0ff */
[----:B---3--:R0:W-:Y:S04]  /*14640*/  STL [R1+0x20c], R20 ;  /* 0x00020c1401007387 */ /* 0x0081e80000100800 */
[----:B------:R1:W-:Y:S01]  /*14650*/  STS.U16 [R17+0xbe00], R0 ;  /* 0x00be000011007388 */ /* 0x0003e20000000400 */
[----:B0-----:R-:W-:Y:S01]  /*14660*/  IMAD.SHL.U32 R20, R16, 0x2, RZ ;  /* 0x0000000210147824 */ /* 0x001fe200078e00ff */
[----:B------:R-:W-:-:S02]  /*14670*/  SEL R16, RZ, 0x90, !P1 ;  /* 0x00000090ff107807 */ /* 0x000fc40004800000 */
[----:B-1----:R-:W3:Y:S02]  /*14680*/  LDL.LU R17, [R1+0x224] ;  /* 0x0002240001117983 */ /* 0x002ee40000300800 */
[----:B------:R-:W-:Y:S02]  /*14690*/  LOP3.LUT R16, R16, R20, RZ, 0x3c, !PT ;  /* 0x0000001410107212 */ /* 0x000fe400078e3cff */
[----:B------:R-:W2:Y:S04]  /*146a0*/  LDL.LU R20, [R1+0x204] ;  /* 0x0002040001147983 */ /* 0x000ea80000300800 */
[----:B----4-:R0:W-:Y:S04]  /*146b0*/  STL [R1+0x208], R19 ;  /* 0x0002081301007387 */ /* 0x0101e80000100800 */
[----:B0-----:R-:W4:Y:S04]  /*146c0*/  LDL.LU R19, [R1+0x143c] ;  /* 0x00143c0001137983 */ /* 0x001f280000300800 */
[----:B------:R-:W2:Y:S04]  /*146d0*/  LDL R2, [R1+0x6bc] ;  /* 0x0006bc0001027983 */ /* 0x000ea80000100800 */
[----:B------:R-:W2:Y:S01]  /*146e0*/  LDL R3, [R1+0x6c0] ;  /* 0x0006c00001037983 */ /* 0x000ea20000100800 */
[----:B----4-:R-:W-:-:S02]  /*146f0*/  PRMT R19, RZ, 0x7610, R19 ;  /* 0x00007610ff137816 */ /* 0x010fc40000000013 */
[----:B--2---:R-:W-:-:S04]  /*14700*/  @!P0 LOP3.LUT R3, R3, R2, RZ, 0x3c, !PT ;  /* 0x0000000203038212 */ /* 0x004fc800078e3cff */
[----:B------:R-:W-:-:S04]  /*14710*/  @!P0 LOP3.LUT R2, R3, R2, RZ, 0x3c, !PT ;  /* 0x0000000203028212 */ /* 0x000fc800078e3cff */
[----:B------:R-:W-:-:S05]  /*14720*/  @!P0 LOP3.LUT R3, R3, R2, RZ, 0x3c, !PT ;  /* 0x0000000203038212 */ /* 0x000fca00078e3cff */
[----:B------:R-:W2:Y:S01]  /*14730*/  @!P0 LDG.E.U16 R19, [R2.64] ;  /* 0x0000000802138981 */ /* 0x000ea2000c1e1500 */
[----:B------:R-:W-:-:S05]  /*14740*/  LOP3.LUT R16, R16, 0x60, RZ, 0x3c, !PT ;  /* 0x0000006010107812 */ /* 0x000fca00078e3cff */
[----:B------:R0:W-:Y:S04]  /*14750*/  STS.U16 [R16+0x8300], R23 ;  /* 0x0083001710007388 */ /* 0x0001e80000000400 */
[----:B0-----:R-:W4:Y:S04]  /*14760*/  LDL.LU R23, [R1+0x1ec] ;  /* 0x0001ec0001177983 */ /* 0x001f280000300800 */
        /* <DEDUP_REMOVED lines=54> */
[----:B------:R0:W2:Y:S04]  /*14ad0*/  @!P0 LDG.E.U16 R20, [R2.64] ;  /* 0x0000000802148981 */ /* 0x0000a8000c1e1500 */
[----:B----4-:R-:W-:Y:S04]  /*14ae0*/  STS.U16 [R16+0x9b00], R23 ;  /* 0x009b001710007388 */ /* 0x010fe80000000400 */
[----:B0-----:R-:W3:Y:S04]  /*14af0*/  LDL R2, [R1+0x53c] ;  /* 0x00053c0001027983 */ /* 0x001ee80000100800 */
[----:B------:R-:W3:Y:S04]  /*14b00*/  LDL R3, [R1+0x540] ;  /* 0x0005400001037983 */ /* 0x000ee80000100800 */
[----:B--2---:R0:W-:Y:S04]  /*14b10*/  STL [R1+0x204], R20 ;  /* 0x0002041401007387 */ /* 0x0041e80000100800 */
[----:B0-----:R-:W2:Y:S04]  /*14b20*/  LDL.LU R20, [R1+0x68] ;  /* 0x0000680001147983 */ /* 0x001ea80000300800 */
[----:B------:R-:W4:Y:S01]  /*14b30*/  LDL.LU R23, [R1+0x1424] ;  /* 0x0014240001177983 */ /* 0x000f220000300800 */
[----:B---3--:R-:W-:-:S04]  /*14b40*/  @!P0 LOP3.LUT R3, R3, R2, RZ, 0x3c, !PT ;  /* 0x0000000203038212 */ /* 0x008fc800078e3cff */
[----:B------:R-:W-:-:S04]  /*14b50*/  @!P0 LOP3.LUT R2, R3, R2, RZ, 0x3c, !PT ;  /* 0x0000000203028212 */ /* 0x000fc800078e3cff */
[----:B------:R-:W-:Y:S02]  /*14b60*/  @!P0 LOP3.LUT R3, R3, R2, RZ, 0x3c, !PT ;  /* 0x0000000203038212 */ /* 0x000fe400078e3cff */
[----:B----4-:R-:W-:-:S06]  /*14b70*/  PRMT R23, RZ, 0x7610, R23 ;  /* 0x00007610ff177816 */ /* 0x010fcc0000000017 */
[----:B------:R0:W3:Y:S04]  /*14b80*/  @!P0 LDG.E.U16 R23, [R2.64] ;  /* 0x0000000802178981 */ /* 0x0000e8000c1e1500 */
[----:B------:R-:W-:Y:S04]  /*14b90*/  STS.U16 [R16+0x9f00], R14 ;  /* 0x009f000e10007388 */ /* 0x000fe80000000400 */
[----:B0-----:R-:W4:Y:S04]  /*14ba0*/  LDL R2, [R1+0x4fc] ;  /* 0x0004fc0001027983 */ /* 0x001f280000100800 */
[----:B------:R-:W4:Y:S04]  /*14bb0*/  LDL R3, [R1+0x500] ;  /* 0x0005000001037983 */ /* 0x000f280000100800 */
[----:B---3--:R0:W-:Y:S04]  /*14bc0*/  STL [R1+0x1ec], R23 ;  /* 0x0001ec1701007387 */ /* 0x0081e80000100800 */
[----:B0-----:R-:W3:Y:S04]  /*14bd0*/  LDL.LU R23, [R1+0x34] ;  /* 0x0000340001177983 */ /* 0x001ee80000300800 */
[----:B------:R-:W2:Y:S01]  /*14be0*/  LDL.LU R14, [R1+0x1420] ;  /* 0x00142000010e7983 */ /* 0x000ea20000300800 */
[----:B----4-:R-:W-:-:S04]  /*14bf0*/  @!P0 LOP3.LUT R3, R3, R2, RZ, 0x3c, !PT ;  /* 0x0000000203038212 */ /* 0x010fc800078e3cff */
[----:B------:R-:W-:-:S04]  /*14c00*/  @!P0 LOP3.LUT R2, R3, R2, RZ, 0x3c, !PT ;  /* 0x0000000203028212 */ /* 0x000fc800078e3cff */
[----:B------:R-:W-:Y:S02]  /*14c10*/  @!P0 LOP3.LUT R3, R3, R2, RZ, 0x3c, !PT ;  /* 0x0000000203038212 */ /* 0x000fe400078e3cff */
[----:B--2---:R-:W-:-:S06]  /*14c20*/  PRMT R14, RZ, 0x7610, R14 ;  /* 0x00007610ff0e7816 */ /* 0x004fcc000000000e */
[----:B------:R0:W2:Y:S04]  /*14c30*/  @!P0 LDG.E.U16 R14, [R2.64] ;  /* 0x00000008020e8981 */ /* 0x0000a8000c1e1500 */
[----:B------:R-:W-:Y:S04]  /*14c40*/  STS.U16 [R16+0xa300], R22 ;  /* 0x00a3001610007388 */ /* 0x000fe80000000400 */
[----:B0-----:R-:W4:Y:S04]  /*14c50*/  LDL R2, [R1+0x4bc] ;  /* 0x0004bc0001027983 */ /* 0x001f280000100800 */
[----:B------:R-:W4:Y:S04]  /*14c60*/  LDL R3, [R1+0x4c0] ;  /* 0x0004c00001037983 */ /* 0x000f280000100800 */
[----:B--2---:R0:W-:Y:S04]  /*14c70*/  STL [R1+0x1dc], R14 ;  /* 0x0001dc0e01007387 */ /* 0x0041e80000100800 */
[----:B0-----:R-:W2:Y:S04]  /*14c80*/  LDL.LU R14, [R1+0x28] ;  /* 0x00002800010e7983 */ /* 0x001ea80000300800 */
        /* <DEDUP_REMOVED lines=8> */
[----:B------:R-:W4:Y:S04]  /*14d10*/  LDL R2, [R1+0x47c] ;  /* 0x00047c0001027983 */ /* 0x000f280000100800 */
[----:B------:R-:W4:Y:S01]  /*14d20*/  LDL R3, [R1+0x480] ;  /* 0x0004800001037983 */ /* 0x000f220000100800 */
[----:B--2---:R-:W-:-:S02]  /*14d30*/  PRMT R22, RZ, 0x7610, R22 ;  /* 0x00007610ff167816 */ /* 0x004fc40000000016 */
[----:B----4-:R-:W-:-:S04]  /*14d40*/  @!P0 LOP3.LUT R3, R3, R2, RZ, 0x3c, !PT ;  /* 0x0000000203038212 */ /* 0x010fc800078e3cff */
[----:B------:R-:W-:-:S04]  /*14d50*/  @!P0 LOP3.LUT R2, R3, R2, RZ, 0x3c, !PT ;  /* 0x0000000203028212 */ /* 0x000fc800078e3cff */
[----:B------:R-:W-:-:S05]  /*14d60*/  @!P0 LOP3.LUT R3, R3, R2, RZ, 0x3c, !PT ;  /* 0x0000000203038212 */ /* 0x000fca00078e3cff */
[----:B------:R-:W2:Y:S04]  /*14d70*/  @!P0 LDG.E.U16 R22, [R2.64] ;  /* 0x0000000802168981 */ /* 0x000ea8000c1e1500 */
[----:B------:R0:W-:Y:S04]  /*14d80*/  STS.U16 [R16+0xa700], R24 ;  /* 0x00a7001810007388 */ /* 0x0001e80000000400 */
[----:B0-----:R-:W4:Y:S04]  /*14d90*/  LDL.LU R24, [R1+0x1c] ;  /* 0x00001c0001187983 */ /* 0x001f280000300800 */
        /* <DEDUP_REMOVED lines=57> */
[----:B----4-:R-:W-:Y:S04]  /*15130*/  STS.U16 [R16+0xbf00], R24 ;  /* 0x00bf001810007388 */ /* 0x010fe80000000400 */
[----:B--2---:R0:W-:Y:S04]  /*15140*/  STL [R1+0x7c], R17 ;  /* 0x00007c1101007387 */ /* 0x0041e80000100800 */
[----:B0-----:R-:W2:Y:S04]  /*15150*/  LDL.LU R17, [R1+0x58] ;  /* 0x0000580001117983 */ /* 0x001ea80000300800 */
[----:B------:R-:W4:Y:S04]  /*15160*/  LDL.LU R16, [R1+0x13fc] ;  /* 0x0013fc0001107983 */ /* 0x000f280000300800 */
[----:B------:R-:W2:Y:S01]  /*15170*/  LDL R24, [R1+0x638] ;  /* 0x0006380001187983 */ /* 0x000ea20000100800 */
[----:B---3--:R-:W-:-:S04]  /*15180*/  @!P0 LOP3.LUT R3, R3, R2, RZ, 0x3c, !PT ;  /* 0x0000000203038212 */ /* 0x008fc800078e3cff */
[----:B------:R-:W-:-:S04]  /*15190*/  @!P0 LOP3.LUT R2, R3, R2, RZ, 0x3c, !PT ;  /* 0x0000000203028212 */ /* 0x000fc800078e3cff */
[----:B------:R-:W-:Y:S02]  /*151a0*/  @!P0 LOP3.LUT R3, R3, R2, RZ, 0x3c, !PT ;  /* 0x0000000203038212 */ /* 0x000fe400078e3cff */
[----:B----4-:R-:W-:-:S06]  /*151b0*/  PRMT R16, RZ, 0x7610, R16 ;  /* 0x00007610ff107816 */ /* 0x010fcc0000000010 */
[----:B------:R-:W3:Y:S04]  /*151c0*/  @!P0 LDG.E.U16 R16, [R2.64] ;  /* 0x0000000802108981 */ /* 0x000ee8000c1e1500 */
[----:B---3--:R0:W-:Y:S04]  /*151d0*/  STL [R1+0x78], R16 ;  /* 0x0000781001007387 */ /* 0x0081e80000100800 */
[----:B0-----:R-:W3:Y:S04]  /*151e0*/  LDL.LU R16, [R1+0x13f8] ;  /* 0x0013f80001107983 */ /* 0x001ee80000300800 */
[----:B------:R-:W4:Y:S04]  /*151f0*/  LDL R2, [R1+0x6b4] ;  /* 0x0006b40001027983 */ /* 0x000f280000100800 */
[----:B------:R-:W4:Y:S01]  /*15200*/  LDL R3, [R1+0x6b8] ;  /* 0x0006b80001037983 */ /* 0x000f220000100800 */
[----:B------:R-:W-:-:S02]  /*15210*/  PRMT R22, RZ, 0x7610, R22 ;  /* 0x00007610ff167816 */ /* 0x000fc40000000016 */
[----:B----4-:R-:W-:-:S04]  /*15220*/  @!P0 LOP3.LUT R3, R3, R2, RZ, 0x3c, !PT ;  /* 0x0000000203038212 */ /* 0x010fc800078e3cff */
[----:B------:R-:W-:-:S04]  /*15230*/  @!P0 LOP3.LUT R2, R3, R2, RZ, 0x3c, !PT ;  /* 0x0000000203028212 */ /* 0x000fc800078e3cff */
[----:B------:R-:W-:-:S05]  /*15240*/  @!P0 LOP3.LUT R3, R3, R2, RZ, 0x3c, !PT ;  /* 0x0000000203038212 */ /* 0x000fca00078e3cff */
[----:B------:R-:W4:Y:S04]  /*15250*/  @!P0 LDG.E.U16 R22, [R2.64] ;  /* 0x0000000802168981 */ /* 0x000f28000c1e1500 */
        /* <DEDUP_REMOVED lines=10> */
[----:B------:R-:W-:-:S05]  /*15300*/  IMAD.SHL.U32 R18, R18, 0x2, RZ ;  /* 0x0000000212127824 */ /* 0x000fca00078e00ff */
[----:B---3--:R-:W-:Y:S04]  /*15310*/  STS.U16 [R18], R16 ;  /* 0x0000001012007388 */ /* 0x008fe80000000400 */
[----:B------:R0:W-:Y:S04]  /*15320*/  STS.U16 [R18+0x800], R19 ;  /* 0x0008001312007388 */ /* 0x0001e80000000400 */
[----:B0-----:R-:W3:Y:S04]  /*15330*/  LDL.LU R19, [R1+0x48] ;  /* 0x0000480001137983 */ /* 0x001ee80000300800 */
[----:B--2---:R0:W-:Y:S04]  /*15340*/  STL [R1+0x54], R22 ;  /* 0x0000541601007387 */ /* 0x0041e80000100800 */
[----:B0-----:R-:W2:Y:S04]  /*15350*/  LDL.LU R22, [R1+0x13f0] ;  /* 0x0013f00001167983 */ /* 0x001ea80000300800 */
[----:B------:R-:W4:Y:S01]  /*15360*/  LDL R3, [R1+0x634] ;  /* 0x0006340001037983 */ /* 0x000f220000100800 */
[----:B------:R-:W-:Y:S01]  /*15370*/  @!P0 IMAD.MOV.U32 R2, RZ, RZ, R24 ;  /* 0x000000ffff028224 */ /* 0x000fe200078e0018 */
[----:B--2---:R-:W-:-:S06]  /*15380*/  PRMT R22, RZ, 0x7610, R22 ;  /* 0x00007610ff167816 */ /* 0x004fcc0000000016 */
[----:B----4-:R-:W2:Y:S04]  /*15390*/  @!P0 LDG.E.U16 R22, [R2.64] ;  /* 0x0000000802168981 */ /* 0x010ea8000c1e1500 */
[----:B------:R0:W-:Y:S04]  /*153a0*/  STS.U16 [R18+0x1000], R20 ;  /* 0x0010001412007388 */ /* 0x0001e80000000400 */
[----:B0-----:R-:W4:Y:S04]  /*153b0*/  LDL.LU R20, [R1+0x40] ;  /* 0x0000400001147983 */ /* 0x001f280000300800 */
[----:B------:R-:W3:Y:S04]  /*153c0*/  LDL R24, [R1+0x538] ;  /* 0x0005380001187983 */ /* 0x000ee80000100800 */
        /* <DEDUP_REMOVED lines=11> */
[----:B------:R-:W-:Y:S04]  /*15480*/  STS.U16 [R18+0x2000], R14 ;  /* 0x0020000e12007388 */ /* 0x000fe80000000400 */
[----:B--2---:R0:W-:Y:S04]  /*15490*/  STL [R1+0x44], R23 ;  /* 0x0000441701007387 */ /* 0x0041e80000100800 */
[----:B0-----:R-:W2:Y:S04]  /*154a0*/  LDL.LU R23, [R1+0x13e4] ;  /* 0x0013e40001177983 */ /* 0x001ea80000300800 */
[----:B------:R-:W3:Y:S04]  /*154b0*/  LDL R2, [R1+0x5b4] ;  /* 0x0005b40001027983 */ /* 0x000ee80000100800 */
[----:B------:R-:W3:Y:S04]  /*154c0*/  LDL R3, [R1+0x5b8] ;  /* 0x0005b80001037983 */ /* 0x000ee80000100800 */
[----:B------:R-:W2:Y:S01]  /*154d0*/  LDL.LU R14, [R1+0x13e0] ;  /* 0x0013e000010e7983 */ /* 0x000ea20000300800 */
[----:B---3--:R-:W-:-:S04]  /*154e0*/  @!P0 LOP3.LUT R3, R3, R2, RZ, 0x3c, !PT ;  /* 0x0000000203038212 */ /* 0x008fc800078e3cff */
[C---:B------:R-:W-:Y:S02]  /*154f0*/  @!P0 LOP3.LUT R2, R3.reuse, R2, RZ, 0x3c, !PT ;  /* 0x0000000203028212 */ /* 0x040fe400078e3cff */
[----:B--2---:R-:W-:Y:S02]  /*15500*/  PRMT R14, RZ, 0x7610, R14 ;  /* 0x00007610ff0e7816 */ /* 0x004fe4000000000e */
[----:B------:R-:W-:-:S05]  /*15510*/  @!P0 LOP3.LUT R3, R3, R2, RZ, 0x3c, !PT ;  /* 0x0000000203038212 */ /* 0x000fca00078e3cff */
[----:B------:R-:W2:Y:S04]  /*15520*/  @!P0 LDG.E.U16 R14, [R2.64] ;  /* 0x00000008020e8981 */ /* 0x000ea8000c1e1500 */
[----:B--2---:R0:W-:Y:S04]  /*15530*/  STL [R1+0x14], R14 ;  /* 0x0000140e01007387 */ /* 0x0041e80000100800 */
[----:B0-----:R-:W2:Y:S04]  /*15540*/  LDL.LU R14, [R1+0x13dc] ;  /* 0x0013dc00010e7983 */ /* 0x001ea80000300800 */
[----:B------:R-:W3:Y:S04]  /*15550*/  LDL R2, [R1+0x574] ;  /* 0x0005740001027983 */ /* 0x000ee80000100800 */
[----:B------:R-:W3:Y:S01]  /*15560*/  LDL R3, [R1+0x578] ;  /* 0x0005780001037983 */ /* 0x000ee20000100800 */
[----:B------:R-:W-:-:S02]  /*15570*/  PRMT R28, RZ, 0x7610, R28 ;  /* 0x00007610ff1c7816 */ /* 0x000fc4000000001c */
[----:B---3--:R-:W-:-:S04]  /*15580*/  @!P0 LOP3.LUT R3, R3, R2, RZ, 0x3c, !PT ;  /* 0x0000000203038212 */ /* 0x008fc800078e3cff */
[----:B------:R-:W-:-:S04]  /*15590*/  @!P0 LOP3.LUT R2, R3, R2, RZ, 0x3c, !PT ;  /* 0x0000000203028212 */ /* 0x000fc800078e3cff */
[----:B------:R-:W-:-:S05]  /*155a0*/  @!P0 LOP3.LUT R3, R3, R2, RZ, 0x3c, !PT ;  /* 0x0000000203038212 */ /* 0x000fca00078e3cff */
[----:B------:R0:W3:Y:S04]  /*155b0*/  @!P0 LDG.E.U16 R28, [R2.64] ;  /* 0x00000008021c8981 */ /* 0x0000e8000c1e1500 */
[----:B------:R1:W-:Y:S04]  /*155c0*/  STS.U16 [R18+0x2800], R17 ;  /* 0x0028001112007388 */ /* 0x0003e80000000400 */
[----:B-1----:R-:W2:Y:S04]  /*155d0*/  LDL.LU R17, [R1+0x13d8] ;  /* 0x0013d80001117983 */ /* 0x002ea80000300800 */
[----:B0-----:R-:W2:Y:S04]  /*155e0*/  LDL.LU R2, [R1+0x50] ;  /* 0x0000500001027983 */ /* 0x001ea80000300800 */
[----:B---3--:R-:W-:Y:S04]  /*155f0*/  STL [R1+0x8], R28 ;  /* 0x0000081c01007387 */ /* 0x008fe80000100800 */
[----:B------:R-:W3:Y:S01]  /*15600*/  LDL R3, [R1+0x534] ;  /* 0x0005340001037983 */ /* 0x000ee20000100800 */
[----:B------:R-:W-:-:S03]  /*15610*/  PRMT R13, RZ, 0x7610, R13 ;  /* 0x00007610ff0d7816 */ /* 0x000fc6000000000d */
[----:B--2---:R0:W-:Y:S02]  /*15620*/  STS.U16 [R18+0x3000], R2 ;  /* 0x0030000212007388 */ /* 0x0041e40000000400 */
[----:B0-----:R-:W-:Y:S02]  /*15630*/  @!P0 IMAD.MOV.U32 R2, RZ, RZ, R24 ;  /* 0x000000ffff028224 */ /* 0x001fe400078e0018 */
[----:B------:R-:W2:Y:S04]  /*15640*/  LDL.LU R18, [R1+0x13d4] ;  /* 0x0013d40001127983 */ /* 0x000ea80000300800 */
[----:B------:R-:W0:Y:S01]  /*15650*/  S2R R28, SR_TID.X ;  /* 0x00000000001c7919 */ /* 0x000e220000002100 */
[----:B------:R-:W-:-:S03]  /*15660*/  PRMT R12, RZ, 0x7610, R12 ;  /* 0x00007610ff0c7816 */ /* 0x000fc6000000000c */
[----:B------:R-:W2:Y:S04]  /*15670*/  LDL R24, [R1+0x478] ;  /* 0x0004780001187983 */ /* 0x000ea80000100800 */
[----:B---3--:R1:W3:Y:S04]  /*15680*/  @!P0 LDG.E.U16 R13, [R2.64] ;  /* 0x00000008020d8981 */ /* 0x0082e8000c1e1500 */
[----:B-1----:R-:W2:Y:S04]  /*15690*/  LDL R2, [R1+0x4f4] ;  /* 0x0004f40001027983 */ /* 0x002ea80000100800 */
[----:B------:R-:W2:Y:S01]  /*156a0*/  LDL R3, [R1+0x4f8] ;  /* 0x0004f80001037983 */ /* 0x000ea20000100800 */
[----:B0-----:R-:W-:-:S03]  /*156b0*/  LOP3.LUT R28, R28, 0x7f, RZ, 0xc0, !PT ;  /* 0x0000007f1c1c7812 */ /* 0x001fc600078ec0ff */
[----:B---3--:R0:W-:Y:S01]  /*156c0*/  STL [R1+0x1368], R13 ;  /* 0x0013680d01007387 */ /* 0x0081e20000100800 */
[----:B--2---:R-:W-:Y:S01]  /*156d0*/  @!P0 LOP3.LUT R3, R3, R2, RZ, 0x3c, !PT ;  /* 0x0000000203038212 */ /* 0x004fe200078e3cff */
[----:B0-----:R-:W-:-:S03]  /*156e0*/  IMAD.SHL.U32 R13, R28, 0x2, RZ ;  /* 0x000000021c0d7824 */ /* 0x001fc600078e00ff */
[----:B------:R-:W-:-:S04]  /*156f0*/  @!P0 LOP3.LUT R2, R3, R2, RZ, 0x3c, !PT ;  /* 0x0000000203028212 */ /* 0x000fc800078e3cff */
[----:B------:R-:W-:Y:S01]  /*15700*/  @!P0 LOP3.LUT R3, R3, R2, RZ, 0x3c, !PT ;  /* 0x0000000203038212 */ /* 0x000fe200078e3cff */
[----:B------:R0:W-:Y:S04]  /*15710*/  STS.U16 [R13+0x3800], R19 ;  /* 0x003800130d007388 */ /* 0x0001e80000000400 */
[----:B------:R1:W2:Y:S04]  /*15720*/  @!P0 LDG.E.U16 R12, [R2.64] ;  /* 0x00000008020c8981 */ /* 0x0002a8000c1e1500 */
[----:B0-----:R-:W3:Y:S04]  /*15730*/  LDL.LU R19, [R1+0x13d0] ;  /* 0x0013d00001137983 */ /* 0x001ee80000300800 */
[----:B-1----:R-:W3:Y:S04]  /*15740*/  LDL R2, [R1+0x4b4] ;  /* 0x0004b40001027983 */ /* 0x002ee80000100800 */
[----:B------:R-:W3:Y:S01]  /*15750*/  LDL R3, [R1+0x4b8] ;  /* 0x0004b80001037983 */ /* 0x000ee20000100800 */
[----:B------:R-:W-:-:S03]  /*15760*/  PRMT R11, RZ, 0x7610, R11 ;  /* 0x00007610ff0b7816 */ /* 0x000fc6000000000b */
[----:B----4-:R0:W-:Y:S04]  /*15770*/  STS.U16 [R13+0x4000], R20 ;  /* 0x004000140d007388 */ /* 0x0101e80000000400 */
[----:B--2---:R-:W-:Y:S04]  /*15780*/  STL [R1+0x136c], R12 ;  /* 0x00136c0c01007387 */ /* 0x004fe80000100800 */
[----:B0-----:R-:W2:Y:S01]  /*15790*/  LDL.LU R20, [R1+0x13cc] ;  /* 0x0013cc0001147983 */ /* 0x001ea20000300800 */
[----:B---3--:R-:W-:-:S04]  /*157a0*/  @!P0 LOP3.LUT R3, R3, R2, RZ, 0x3c, !PT ;  /* 0x0000000203038212 */ /* 0x008fc800078e3cff */
[----:B------:R-:W-:-:S04]  /*157b0*/  @!P0 LOP3.LUT R2, R3, R2, RZ, 0x3c, !PT ;  /* 0x0000000203028212 */ /* 0x000fc800078e3cff */
[----:B------:R-:W-:-:S05]  /*157c0*/  @!P0 LOP3.LUT R3, R3, R2, RZ, 0x3c, !PT ;  /* 0x0000000203038212 */ /* 0x000fca00078e3cff */
[----:B------:R0:W3:Y:S04]  /*157d0*/  @!P0 LDG.E.U16 R11, [R2.64] ;  /* 0x00000008020b8981 */ /* 0x0000e8000c1e1500 */
[----:B0-----:R-:W4:Y:S04]  /*157e0*/  LDL.LU R2, [R1+0x3c] ;  /* 0x00003c0001027983 */ /* 0x001f280000300800 */
[----:B------:R-:W2:Y:S01]  /*157f0*/  LDL R3, [R1+0x474] ;  /* 0x0004740001037983 */ /* 0x000ea20000100800 */
[----:B------:R-:W-:-:S03]  /*15800*/  PRMT R10, RZ, 0x7610, R10 ;  /* 0x00007610ff0a7816 */ /* 0x000fc6000000000a */
[----:B---3--:R0:W-:Y:S04]  /*15810*/  STL [R1+0x1370], R11 ;  /* 0x0013700b01007387 */ /* 0x0081e80000100800 */
[----:B----4-:R1:W-:Y:S04]  /*15820*/  STS.U16 [R13+0x4800], R2 ;  /* 0x004800020d007388 */ /* 0x0103e80000000400 */
[----:B0-----:R-:W3:Y:S01]  /*15830*/  LDL.LU R11, [R1+0x20] ;  /* 0x00002000010b7983 */ /* 0x001ee20000300800 */
[----:B-1----:R-:W-:-:S03]  /*15840*/  @!P0 IMAD.MOV.U32 R2, RZ, RZ, R24 ;  /* 0x000000ffff028224 */ /* 0x002fc600078e0018 */
[----:B------:R-:W4:Y:S04]  /*15850*/  LDL.LU R24, [R1+0x88] ;  /* 0x0000880001187983 */ /* 0x000f280000300800 */
[----:B--2---:R0:W2:Y:S04]  /*15860*/  @!P0 LDG.E.U16 R10, [R2.64] ;  /* 0x00000008020a8981 */ /* 0x0040a8000c1e1500 */
[----:B0-----:R-:W2:Y:S04]  /*15870*/  LDL R2, [R1+0x448] ;  /* 0x0004480001027983 */ /* 0x001ea80000100800 */
[----:B------:R-:W2:Y:S01]  /*15880*/  LDL R3, [R1+0x824] ;  /* 0x0008240001037983 */ /* 0x000ea20000100800 */
[----:B------:R-:W-:-:S02]  /*15890*/  PRMT R20, RZ, 0x7610, R20 ;  /* 0x00007610ff147816 */ /* 0x000fc40000000014 */
[----:B--2---:R-:W-:-:S04]  /*158a0*/  @!P0 LOP3.LUT R3, R3, R2, RZ, 0x3c, !PT ;  /* 0x0000000203038212 */ /* 0x004fc800078e3cff */
[----:B------:R-:W-:-:S04]  /*158b0*/  @!P0 LOP3.LUT R2, R3, R2, RZ, 0x3c, !PT ;  /* 0x0000000203028212 */ /* 0x000fc800078e3cff */
[----:B------:R-:W-:-:S05]  /*158c0*/  @!P0 LOP3.LUT R3, R3, R2, RZ, 0x3c, !PT ;  /* 0x0000000203038212 */ /* 0x000fca00078e3cff */
[----:B------:R-:W2:Y:S04]  /*158d0*/  @!P0 LDG.E.U16 R20, [R2.64] ;  /* 0x0000000802148981 */ /* 0x000ea8000c1e1500 */
[----:B------:R-:W-:Y:S04]  /*158e0*/  STL [R1+0x1374], R10 ;  /* 0x0013740a01007387 */ /* 0x000fe80000100800 */
[----:B---3--:R0:W-:Y:S04]  /*158f0*/  STS.U16 [R13+0x5000], R11 ;  /* 0x0050000b0d007388 */ /* 0x0081e80000000400 */
[----:B0-----:R-:W3:Y:S04]  /*15900*/  LDL R11, [R1+0x730] ;  /* 0x00073000010b7983 */ /* 0x001ee80000100800 */
[----:B--2---:R0:W-:Y:S04]  /*15910*/  STL [R1+0x74], R20 ;  /* 0x0000741401007387 */ /* 0x0041e80000100800 */
[----:B0-----:R-:W2:Y:S04]  /*15920*/  LDL.LU R20, [R1+0x13c8] ;  /* 0x0013c80001147983 */ /* 0x001ea80000300800 */
[----:B------:R-:W2:Y:S04]  /*15930*/  LDL R2, [R1+0x7ec] ;  /* 0x0007ec0001027983 */ /* 0x000ea80000100800 */
[----:B------:R-:W2:Y:S01]  /*15940*/  LDL R3, [R1+0x7f0] ;  /* 0x0007f00001037983 */ /* 0x000ea20000100800 */
[----:B------:R-:W-:-:S02]  /*15950*/  PRMT R19, RZ, 0x7610, R19 ;  /* 0x00007610ff137816 */ /* 0x000fc40000000013 */
[----:B--2---:R-:W-:-:S04]  /*15960*/  @!P0 LOP3.LUT R3, R3, R2, RZ, 0x3c, !PT ;  /* 0x0000000203038212 */ /* 0x004fc800078e3cff */
[----:B------:R-:W-:-:S04]  /*15970*/  @!P0 LOP3.LUT R2, R3, R2, RZ, 0x3c, !PT ;  /* 0x0000000203028212 */ /* 0x000fc800078e3cff */
[----:B------:R-:W-:-:S05]  /*15980*/  @!P0 LOP3.LUT R3, R3, R2, RZ, 0x3c, !PT ;  /* 0x0000000203038212 */ /* 0x000fca00078e3cff */
[----:B------:R-:W2:Y:S04]  /*15990*/  @!P0 LDG.E.U16 R19, [R2.64] ;  /* 0x0000000802138981 */ /* 0x000ea8000c1e1500 */
        /* <DEDUP_REMOVED lines=17> */
[----:B------:R-:W2:Y:S01]  /*15ab0*/  @!P0 LDG.E.U16 R17, [R2.64] ;  /* 0x0000000802118981 */ /* 0x000ea2000c1e1500 */
[----:B------:R-:W-:-:S03]  /*15ac0*/  PRMT R10, RZ, 0x7610, R10 ;  /* 0x00007610ff0a7816 */ /* 0x000fc6000000000a */
[----:B--2---:R0:W-:Y:S04]  /*15ad0*/  STL [R1+0x68], R17 ;  /* 0x0000681101007387 */ /* 0x0041e80000100800 */
[----:B0-----:R-:W2:Y:S04]  /*15ae0*/  LDL.LU R17, [R1+0x13bc] ;  /* 0x0013bc0001117983 */ /* 0x001ea80000300800 */
[----:B------:R-:W2:Y:S01]  /*15af0*/  LDL R3, [R1+0x72c] ;  /* 0x00072c0001037983 */ /* 0x000ea20000100800 */
[----:B---3--:R-:W-:-:S05]  /*15b00*/  @!P0 IMAD.MOV.U32 R2, RZ, RZ, R11 ;  /* 0x000000ffff028224 */ /* 0x008fca00078e000b */
[----:B--2---:R0:W2:Y:S04]  /*15b10*/  @!P0 LDG.E.U16 R10, [R2.64] ;  /* 0x00000008020a8981 */ /* 0x0040a8000c1e1500 */
[----:B0-----:R-:W3:Y:S04]  /*15b20*/  LDL R2, [R1+0x6ec] ;  /* 0x0006ec0001027983 */ /* 0x001ee80000100800 */
[----:B------:R-:W3:Y:S01]  /*15b30*/  LDL R3, [R1+0x6f0] ;  /* 0x0006f00001037983 */ /* 0x000ee20000100800 */
[----:B------:R-:W-:Y:S02]  /*15b40*/  PRMT R23, RZ, 0x7610, R23 ;  /* 0x00007610ff177816 */ /* 0x000fe40000000017 */
[----:B---3--:R-:W-:-:S04]  /*15b50*/  @!P0 LOP3.LUT R3, R3, R2, RZ, 0x3c, !PT ;  /* 0x0000000203038212 */ /* 0x008fc800078e3cff */
[----:B------:R-:W-:-:S04]  /*15b60*/  @!P0 LOP3.LUT R2, R3, R2, RZ, 0x3c, !PT ;  /* 0x0000000203028212 */ /* 0x000fc800078e3cff */
[----:B------:R-:W-:-:S05]  /*15b70*/  @!P0 LOP3.LUT R3, R3, R2, RZ, 0x3c, !PT ;  /* 0x0000000203038212 */ /* 0x000fca00078e3cff */
[----:B------:R-:W3:Y:S04]  /*15b80*/  @!P0 LDG.E.U16 R23, [R2.64] ;  /* 0x0000000802178981 */ /* 0x000ee8000c1e1500 */
[----:B--2---:R0:W-:Y:S04]  /*15b90*/  STL [R1+0x64], R10 ;  /* 0x0000640a01007387 */ /* 0x0041e80000100800 */
[----:B------:R-:W2:Y:S01]  /*15ba0*/  LDL R11, [R1+0x630] ;  /* 0x00063000010b7983 */ /* 0x000ea20000100800 */
[----:B0-----:R-:W-:-:S03]  /*15bb0*/  IMAD.SHL.U32 R10, R28, 0x2, RZ ;  /* 0x000000021c0a7824 */ /* 0x001fc600078e00ff */
[----:B------:R-:W2:Y:S02]  /*15bc0*/  LDL R28, [R1+0x62c] ;  /* 0x00062c00011c7983 */ /* 0x000ea40000100800 */
[----:B------:R-:W-:Y:S02]  /*15bd0*/  LOP3.LUT R10, R10, 0x10, RZ, 0x3c, !PT ;  /* 0x000000100a0a7812 */ /* 0x000fe400078e3cff */
[----:B------:R-:W-:Y:S04]  /*15be0*/  STS.U16 [R13+0x5800], R20 ;  /* 0x005800140d007388 */ /* 0x000fe80000000400 */
[----:B------:R-:W-:Y:S04]  /*15bf0*/  STS.U16 [R13+0x6000], R19 ;  /* 0x006000130d007388 */ /* 0x000fe80000000400 */
[----:B------:R-:W-:Y:S04]  /*15c00*/  STS.U16 [R13+0x6800], R18 ;  /* 0x006800120d007388 */ /* 0x000fe80000000400 */
[----:B------:R-:W-:Y:S04]  /*15c10*/  STS.U16 [R13+0x7000], R17 ;  /* 0x007000110d007388 */ /* 0x000fe80000000400 */
[----:B------:R-:W-:Y:S04]  /*15c20*/  STS.U16 [R13+0x7800], R14 ;  /* 0x0078000e0d007388 */ /* 0x000fe80000000400 */
[----:B----4-:R-:W-:Y:S04]  /*15c30*/  STS.U16 [R10+0x100], R24 ;  /* 0x000100180a007388 */ /* 0x010fe80000000400 */
[----:B---3--:R0:W-:Y:S04]  /*15c40*/  STL [R1+0x60], R23 ;  /* 0x0000601701007387 */ /* 0x0081e80000100800 */
[----:B0-----:R-:W3:Y:S04]  /*15c50*/  LDL.LU R23, [R1+0x13b8] ;  /* 0x0013b80001177983 */ /* 0x001ee80000300800 */
        /* <DEDUP_REMOVED lines=12> */
[----:B------:R-:W-:-:S02]  /*15d20*/  PRMT R29, RZ, 0x7610, R29 ;  /* 0x00007610ff1d7816 */ /* 0x000fc4000000001d */
[----:B----4-:R-:W-:-:S04]  /*15d30*/  @!P0 LOP3.LUT R3, R3, R2, RZ, 0x3c, !PT ;  /* 0x0000000203038212 */ /* 0x010fc800078e3cff */
[----:B------:R-:W-:-:S04]  /*15d40*/  @!P0 LOP3.LUT R2, R3, R2, RZ, 0x3c, !PT ;  /* 0x0000000203028212 */ /* 0x000fc800078e3cff */
[----:B------:R-:W-:-:S05]  /*15d50*/  @!P0 LOP3.LUT R3, R3, R2, RZ, 0x3c, !PT ;  /* 0x0000000203038212 */ /* 0x000fca00078e3cff */
[----:B------:R0:W4:Y:S01]  /*15d60*/  @!P0 LDG.E.U16 R29, [R2.64] ;  /* 0x00000008021d8981 */ /* 0x000122000c1e1500 */
[----:B------:R-:W-:Y:S01]  /*15d70*/  PRMT R7, RZ, 0x7610, R7 ;  /* 0x00007610ff077816 */ /* 0x000fe20000000007 */
[----:B0-----:R-:W-:Y:S02]  /*15d80*/  @!P0 IMAD.MOV.U32 R2, RZ, RZ, R11 ;  /* 0x000000ffff028224 */ /* 0x001fe400078e000b */
[----:B------:R-:W-:-:S05]  /*15d90*/  @!P0 IMAD.MOV.U32 R3, RZ, RZ, R28 ;  /* 0x000000ffff038224 */ /* 0x000fca00078e001c */
[----:B------:R0:W2:Y:S04]  /*15da0*/  @!P0 LDG.E.U16 R7, [R2.64] ;  /* 0x0000000802078981 */ /* 0x0000a8000c1e1500 */
[----:B----4-:R1:W-:Y:S04]  /*15db0*/  STL [R1+0x50], R29 ;  /* 0x0000501d01007387 */ /* 0x0103e80000100800 */
[----:B0-----:R-:W4:Y:S04]  /*15dc0*/  LDL R2, [R1+0x5ec] ;  /* 0x0005ec0001027983 */ /* 0x001f280000100800 */
[----:B------:R-:W4:Y:S01]  /*15dd0*/  LDL R3, [R1+0x5f0] ;  /* 0x0005f00001037983 */ /* 0x000f220000100800 */
[----:B------:R-:W-:-:S03]  /*15de0*/  PRMT R6, RZ, 0x7610, R6 ;  /* 0x00007610ff067816 */ /* 0x000fc60000000006 */
[----:B-1----:R-:W3:Y:S04]  /*15df0*/  LDL R29, [R1+0x570] ;  /* 0x00057000011d7983 */ /* 0x002ee80000100800 */
[----:B------:R-:W3:Y:S04]  /*15e00*/  LDL R28, [R1+0x52c] ;  /* 0x00052c00011c7983 */ /* 0x000ee80000100800 */
[----:B------:R-:W3:Y:S04]  /*15e10*/  LDL R11, [R1+0x530] ;  /* 0x00053000010b7983 */ /* 0x000ee80000100800 */
[----:B--2---:R0:W-:Y:S04]  /*15e20*/  STL [R1+0x48], R7 ;  /* 0x0000480701007387 */ /* 0x0041e80000100800 */
[----:B0-----:R-:W2:Y:S01]  /*15e30*/  LDL.LU R7, [R1+0x1a0] ;  /* 0x0001a00001077983 */ /* 0x001ea20000300800 */
[----:B----4-:R-:W-:-:S04]  /*15e40*/  @!P0 LOP3.LUT R3, R3, R2, RZ, 0x3c, !PT ;  /* 0x0000000203038212 */ /* 0x010fc800078e3cff */
[----:B------:R-:W-:-:S04]  /*15e50*/  @!P0 LOP3.LUT R2, R3, R2, RZ, 0x3c, !PT ;  /* 0x0000000203028212 */ /* 0x000fc800078e3cff */
[----:B------:R-:W-:-:S05]  /*15e60*/  @!P0 LOP3.LUT R3, R3, R2, RZ, 0x3c, !PT ;  /* 0x0000000203038212 */ /* 0x000fca00078e3cff */
[----:B------:R0:W4:Y:S04]  /*15e70*/  @!P0 LDG.E.U16 R6, [R2.64] ;  /* 0x0000000802068981 */ /* 0x000128000c1e1500 */
[----:B0-----:R-:W2:Y:S04]  /*15e80*/  LDL R2, [R1+0x5ac] ;  /* 0x0005ac0001027983 */ /* 0x001ea80000100800 */
[----:B------:R-:W2:Y:S01]  /*15e90*/  LDL R3, [R1+0x5b0] ;  /* 0x0005b00001037983 */ /* 0x000ea20000100800 */
[----:B------:R-:W-:Y:S02]  /*15ea0*/  PRMT R15, RZ, 0x7610, R15 ;  /* 0x00007610ff0f7816 */ /* 0x000fe4000000000f */
[----:B--2---:R-:W-:-:S04]  /*15eb0*/  @!P0 LOP3.LUT R3, R3, R2, RZ, 0x3c, !PT ;  /* 0x0000000203038212 */ /* 0x004fc800078e3cff */
[----:B------:R-:W-:-:S04]  /*15ec0*/  @!P0 LOP3.LUT R2, R3, R2, RZ, 0x3c, !PT ;  /* 0x0000000203028212 */ /* 0x000fc800078e3cff */
[----:B------:R-:W-:-:S05]  /*15ed0*/  @!P0 LOP3.LUT R3, R3, R2, RZ, 0x3c, !PT ;  /* 0x0000000203038212 */ /* 0x000fca00078e3cff */
[----:B------:R-:W2:Y:S04]  /*15ee0*/  @!P0 LDG.E.U16 R15, [R2.64] ;  /* 0x00000008020f8981 */ /* 0x000ea8000c1e1500 */
[----:B----4-:R0:W-:Y:S04]  /*15ef0*/  STL [R1+0x40], R6 ;  /* 0x0000400601007387 */ /* 0x0101e80000100800 */
[----:B0-----:R-:W4:Y:S04]  /*15f00*/  LDL.LU R6, [R1+0x19c] ;  /* 0x00019c0001067983 */ /* 0x001f280000300800 */
[----:B--2---:R0:W-:Y:S04]  /*15f10*/  STL [R1+0x10], R15 ;  /* 0x0000100f01007387 */ /* 0x0041e80000100800 */
[----:B0-----:R-:W2:Y:S04]  /*15f20*/  LDL.LU R15, [R1+0x13ac] ;  /* 0x0013ac00010f7983 */ /* 0x001ea80000300800 */
[----:B------:R-:W2:Y:S01]  /*15f30*/  LDL R3, [R1+0x56c] ;  /* 0x00056c0001037983 */ /* 0x000ea20000100800 */
[----:B------:R-:W-:Y:S01]  /*15f40*/  PRMT R26, RZ, 0x7610, R26 ;  /* 0x00007610ff1a7816 */ /* 0x000fe2000000001a */
[----:B---3--:R-:W-:-:S05]  /*15f50*/  @!P0 IMAD.MOV.U32 R2, RZ, RZ, R29 ;  /* 0x000000ffff028224 */ /* 0x008fca00078e001d */
[----:B--2---:R0:W2:Y:S01]  /*15f60*/  @!P0 LDG.E.U16 R26, [R2.64] ;  /* 0x00000008021a8981 */ /* 0x0040a2000c1e1500 */
[----:B------:R-:W-:-:S03]  /*15f70*/  PRMT R9, RZ, 0x7610, R9 ;  /* 0x00007610ff097816 */ /* 0x000fc60000000009 */
[----:B------:R-:W-:Y:S04]  /*15f80*/  STS.U16 [R10+0x900], R24 ;  /* 0x000900180a007388 */ /* 0x000fe80000000400 */
[----:B------:R-:W-:Y:S01]  /*15f90*/  STS.U16 [R10+0x1100], R23 ;  /* 0x001100170a007388 */ /* 0x000fe20000000400 */
[----:B0-----:R-:W-:-:S03]  /*15fa0*/  @!P0 IMAD.MOV.U32 R2, RZ, RZ, R11 ;  /* 0x000000ffff028224 */ /* 0x001fc600078e000b */
[----:B------:R-:W-:Y:S01]  /*15fb0*/  STS.U16 [R10+0x1900], R22 ;  /* 0x001900160a007388 */ /* 0x000fe20000000400 */
[----:B------:R-:W-:-:S03]  /*15fc0*/  @!P0 IMAD.MOV.U32 R3, RZ, RZ, R28 ;  /* 0x000000ffff038224 */ /* 0x000fc600078e001c */
[----:B------:R-:W-:Y:S04]  /*15fd0*/  STS.U16 [R10+0x2100], R21 ;  /* 0x002100150a007388 */ /* 0x000fe80000000400 */
[----:B------:R-:W-:Y:S04]  /*15fe0*/  STS.U16 [R10+0x2900], R15 ;  /* 0x0029000f0a007388 */ /* 0x000fe80000000400 */
[----:B------:R0:W3:Y:S04]  /*15ff0*/  @!P0 LDG.E.U16 R9, [R2.64] ;  /* 0x0000000802098981 */ /* 0x0000e8000c1e1500 */
[----:B--2---:R1:W-:Y:S04]  /*16000*/  STL [R1+0x4], R26 ;  /* 0x0000041a01007387 */ /* 0x0043e80000100800 */
[----:B-1----:R-:W2:Y:S04]  /*16010*/  LDL.LU R26, [R1+0x194] ;  /* 0x00019400011a7983 */ /* 0x002ea80000300800 */
[----:B------:R-:W2:Y:S04]  /*16020*/  LDL R15, [R1+0x444] ;  /* 0x00044400010f7983 */ /* 0x000ea80000100800 */
[----:B------:R-:W2:Y:S04]  /*16030*/  LDL R11, [R1+0x820] ;  /* 0x00082000010b7983 */ /* 0x000ea80000100800 */
[----:B------:R-:W2:Y:S04]  /*16040*/  LDL.LU R28, [R1+0x2c] ;  /* 0x00002c00011c7983 */ /* 0x000ea80000300800 */
[----:B------:R-:W2:Y:S04]  /*16050*/  LDL.LU R29, [R1+0xc] ;  /* 0x00000c00011d7983 */ /* 0x000ea80000300800 */
[----:B0-----:R-:W2:Y:S04]  /*16060*/  LDL R2, [R1+0x4ec] ;  /* 0x0004ec0001027983 */ /* 0x001ea80000100800 */
[----:B------:R-:W2:Y:S01]  /*16070*/  LDL R3, [R1+0x4f0] ;  /* 0x0004f00001037983 */ /* 0x000ea20000100800 */
[----:B------:R-:W-:-:S02]  /*16080*/  PRMT R8, RZ, 0x7610, R8 ;  /* 0x00007610ff087816 */ /* 0x000fc40000000008 */
[----:B--2---:R-:W-:-:S04]  /*16090*/  @!P0 LOP3.LUT R3, R3, R2, RZ, 0x3c, !PT ;  /* 0x0000000203038212 */ /* 0x004fc800078e3cff */
[----:B------:R-:W-:-:S04]  /*160a0*/  @!P0 LOP3.LUT R2, R3, R2, RZ, 0x3c, !PT ;  /* 0x0000000203028212 */ /* 0x000fc800078e3cff */
[----:B------:R-:W-:-:S05]  /*160b0*/  @!P0 LOP3.LUT R3, R3, R2, RZ, 0x3c, !PT ;  /* 0x0000000203038212 */ /* 0x000fca00078e3cff */
[----:B------:R0:W2:Y:S04]  /*160c0*/  @!P0 LDG.E.U16 R8, [R2.64] ;  /* 0x0000000802088981 */ /* 0x0000a8000c1e1500 */
[----:B---3--:R1:W-:Y:S04]  /*160d0*/  STL [R1+0x1348], R9 ;  /* 0x0013480901007387 */ /* 0x0083e80000100800 */
[----:B------:R-:W-:Y:S04]  /*160e0*/  STS.U16 [R10+0x3100], R25 ;  /* 0x003100190a007388 */ /* 0x000fe80000000400 */
[----:B-1----:R-:W3:Y:S04]  /*160f0*/  LDL.LU R9, [R1+0x198] ;  /* 0x0001980001097983 */ /* 0x002ee80000300800 */
[----:B0-----:R-:W3:Y:S04]  /*16100*/  LDL R2, [R1+0x4ac] ;  /* 0x0004ac0001027983 */ /* 0x001ee80000100800 */
[----:B------:R-:W3:Y:S04]  /*16110*/  LDL R3, [R1+0x4b0] ;  /* 0x0004b00001037983 */ /* 0x000ee80000100800 */
[----:B------:R-:W-:Y:S04]  /*16120*/  STS.U16 [R10+0x3900], R27 ;  /* 0x0039001b0a007388 */ /* 0x000fe80000000400 */
[----:B------:R0:W-:Y:S04]  /*16130*/  STS.U16 [R10+0x4100], R7 ;  /* 0x004100070a007388 */ /* 0x0001e80000000400 */
[----:B--2---:R-:W-:Y:S04]  /*16140*/  STL [R1+0x134c], R8 ;  /* 0x00134c0801007387 */ /* 0x004fe80000100800 */
[----:B0-----:R-:W2:Y:S01]  /*16150*/  LDL.LU R7, [R1+0x13a8] ;  /* 0x0013a80001077983 */ /* 0x001ea20000300800 */
[----:B---3--:R-:W-:-:S04]  /*16160*/  @!P0 LOP3.LUT R3, R3, R2, RZ, 0x3c, !PT ;  /* 0x0000000203038212 */ /* 0x008fc800078e3cff */
[----:B------:R-:W-:-:S04]  /*16170*/  @!P0 LOP3.LUT R2, R3, R2, RZ, 0x3c, !PT ;  /* 0x0000000203028212 */ /* 0x000fc800078e3cff */
[----:B------:R-:W-:Y:S02]  /*16180*/  @!P0 LOP3.LUT R3, R3, R2, RZ, 0x3c, !PT ;  /* 0x0000000203038212 */ /* 0x000fe400078e3cff */
[----:B--2---:R-:W-:-:S06]  /*16190*/  PRMT R7, RZ, 0x7610, R7 ;  /* 0x00007610ff077816 */ /* 0x004fcc0000000007 */
[----:B------:R0:W2:Y:S04]  /*161a0*/  @!P0 LDG.E.U16 R7, [R2.64] ;  /* 0x0000000802078981 */ /* 0x0000a8000c1e1500 */
[----:B----4-:R1:W-:Y:S04]  /*161b0*/  STS.U16 [R10+0x4900], R6 ;  /* 0x004900060a007388 */ /* 0x0103e80000000400 */
[----:B0-----:R-:W3:Y:S04]  /*161c0*/  LDL R2, [R1+0x46c] ;  /* 0x00046c0001027983 */ /* 0x001ee80000100800 */
[----:B------:R-:W3:Y:S04]  /*161d0*/  LDL R3, [R1+0x470] ;  /* 0x0004700001037983 */ /* 0x000ee80000100800 */
[----:B--2---:R-:W-:Y:S04]  /*161e0*/  STL [R1+0x1350], R7 ;  /* 0x0013500701007387 */ /* 0x004fe80000100800 */
[----:B-1----:R-:W2:Y:S01]  /*161f0*/  LDL.LU R6, [R1+0x13a4] ;  /* 0x0013a40001067983 */ /* 0x002ea20000300800 */
[----:B---3--:R-:W-:-:S04]  /*16200*/  @!P0 LOP3.LUT R3, R3, R2, RZ, 0x3c, !PT ;  /* 0x0000000203038212 */ /* 0x008fc800078e3cff */
[----:B------:R-:W-:-:S04]  /*16210*/  @!P0 LOP3.LUT R2, R3, R2, RZ, 0x3c, !PT ;  /* 0x0000000203028212 */ /* 0x000fc800078e3cff */
[----:B------:R-:W-:Y:S02]  /*16220*/  @!P0 LOP3.LUT R3, R3, R2, RZ, 0x3c, !PT ;  /* 0x0000000203038212 */ /* 0x000fe400078e3cff */
[----:B------:R-:W-:Y:S02]  /*16230*/  PRMT R5, RZ, 0x7610, R5 ;  /* 0x00007610ff057816 */ /* 0x000fe40000000005 */
[----:B--2---:R-:W-:-:S06]  /*16240*/  PRMT R6, RZ, 0x7610, R6 ;  /* 0x00007610ff067816 */ /* 0x004fcc0000000006 */
[----:B------:R0:W2:Y:S02]  /*16250*/  @!P0 LDG.E.U16 R6, [R2.64] ;  /* 0x0000000802068981 */ /* 0x0000a4000c1e1500 */
[----:B0-----:R-:W-:Y:S02]  /*16260*/  @!P0 IMAD.MOV.U32 R2, RZ, RZ, R11 ;  /* 0x000000ffff028224 */ /* 0x001fe400078e000b */
[----:B------:R-:W-:-:S05]  /*16270*/  @!P0 IMAD.MOV.U32 R3, RZ, RZ, R15 ;  /* 0x000000ffff038224 */ /* 0x000fca00078e000f */
[----:B------:R-:W3:Y:S04]  /*16280*/  @!P0 LDG.E.U16 R5, [R2.64] ;  /* 0x0000000802058981 */ /* 0x000ee8000c1e1500 */
[----:B------:R0:W-:Y:S04]  /*16290*/  STS.U16 [R10+0x5100], R9 ;  /* 0x005100090a007388 */ /* 0x0001e80000000400 */
[----:B------:R-:W-:Y:S04]  /*162a0*/  STS.U16 [R10+0x5900], R26 ;  /* 0x0059001a0a007388 */ /* 0x000fe80000000400 */
[----:B--2---:R-:W-:Y:S04]  /*162b0*/  STL [R1+0x1354], R6 ;  /* 0x0013540601007387 */ /* 0x004fe80000100800 */
[----:B0-----:R-:W2:Y:S04]  /*162c0*/  LDL.LU R9, [R1+0x1b4] ;  /* 0x0001b40001097983 */ /* 0x001ea80000300800 */
[----:B------:R-:W4:Y:S04]  /*162d0*/  LDL R15, [R1+0x724] ;  /* 0x00072400010f7983 */ /* 0x000f280000100800 */
[----:B------:R-:W2:Y:S04]  /*162e0*/  LDL R11, [R1+0x728] ;  /* 0x00072800010b7983 */ /* 0x000ea80000100800 */
[----:B---3--:R0:W-:Y:S04]  /*162f0*/  STL [R1+0x3c], R5 ;  /* 0x00003c0501007387 */ /* 0x0081e80000100800 */
[----:B0-----:R-:W3:Y:S04]  /*16300*/  LDL.LU R5, [R1+0x13a0] ;  /* 0x0013a00001057983 */ /* 0x001ee80000300800 */
        /* <DEDUP_REMOVED lines=27> */
[----:B------:R0:W3:Y:S01]  /*164c0*/  @!P0 LDG.E.U16 R12, [R2.64] ;  /* 0x00000008020c8981 */ /* 0x0000e2000c1e1500 */
[----:B------:R-:W-:-:S03]  /*164d0*/  PRMT R6, RZ, 0x7610, R6 ;  /* 0x00007610ff067816 */ /* 0x000fc60000000006 */
[----:B------:R1:W-:Y:S01]  /*164e0*/  STS.U16 [R10+0x6900], R29 ;  /* 0x0069001d0a007388 */ /* 0x0003e20000000400 */
[----:B0-----:R-:W-:Y:S02]  /*164f0*/  @!P0 IMAD.MOV.U32 R2, RZ, RZ, R11 ;  /* 0x000000ffff028224 */ /* 0x001fe400078e000b */
[----:B----4-:R-:W-:Y:S01]  /*16500*/  @!P0 IMAD.MOV.U32 R3, RZ, RZ, R15 ;  /* 0x000000ffff038224 */ /* 0x010fe200078e000f */
[----:B-1----:R-:W4:Y:S04]  /*16510*/  LDL.LU R29, [R1+0x138c] ;  /* 0x00138c00011d7983 */ /* 0x002f280000300800 */
[----:B------:R0:W2:Y:S04]  /*16520*/  @!P0 LDG.E.U16 R6, [R2.64] ;  /* 0x0000000802068981 */ /* 0x0000a8000c1e1500 */
[----:B---3--:R1:W-:Y:S04]  /*16530*/  STL [R1+0x30], R12 ;  /* 0x0000300c01007387 */ /* 0x0083e80000100800 */
[----:B------:R-:W3:Y:S04]  /*16540*/  LDL R15, [R1+0x668] ;  /* 0x00066800010f7983 */ /* 0x000ee80000100800 */
[----:B------:R-:W3:Y:S04]  /*16550*/  LDL.LU R11, [R1+0x1a4] ;  /* 0x0001a400010b7983 */ /* 0x000ee80000300800 */
[----:B0-----:R-:W3:Y:S04]  /*16560*/  LDL R2, [R1+0x6e4] ;  /* 0x0006e40001027983 */ /* 0x001ee80000100800 */
[----:B------:R-:W3:Y:S04]  /*16570*/  LDL R3, [R1+0x6e8] ;  /* 0x0006e80001037983 */ /* 0x000ee80000100800 */
[----:B-1----:R-:W0:Y:S01]  /*16580*/  S2R R12, SR_TID.X ;  /* 0x00000000000c7919 */ /* 0x002e220000002100 */
[----:B------:R-:W-:-:S03]  /*16590*/  PRMT R8, RZ, 0x7610, R8 ;  /* 0x00007610ff087816 */ /* 0x000fc60000000008 */
[----:B--2---:R1:W-:Y:S04]  /*165a0*/  STL [R1+0x2c], R6 ;  /* 0x00002c0601007387 */ /* 0x0043e80000100800 */
[----:B----4-:R-:W-:Y:S04]  /*165b0*/  STS.U16 [R10+0x7100], R29 ;  /* 0x0071001d0a007388 */ /* 0x010fe80000000400 */
[----:B------:R2:W-:Y:S01]  /*165c0*/  STS.U16 [R10+0x7900], R28 ;  /* 0x0079001c0a007388 */ /* 0x0005e20000000400 */
[----:B0-----:R-:W-:-:S05]  /*165d0*/  LOP3.LUT R12, R12, 0x7f, RZ, 0xc0, !PT ;  /* 0x0000007f0c0c7812 */ /* 0x001fca00078ec0ff */
[----:B------:R-:W-:-:S05]  /*165e0*/  IMAD.SHL.U32 R12, R12, 0x2, RZ ;  /* 0x000000020c0c7824 */ /* 0x000fca00078e00ff */
[----:B-1----:R-:W-:Y:S02]  /*165f0*/  LOP3.LUT R6, R12, 0x20, RZ, 0x3c, !PT ;  /* 0x000000200c067812 */ /* 0x002fe400078e3cff */
[----:B------:R-:W4:Y:S04]  /*16600*/  LDL R12, [R1+0x628] ;  /* 0x00062800010c7983 */ /* 0x000f280000100800 */
[----:B--2---:R-:W2:Y:S01]  /*16610*/  LDL.LU R10, [R1] ;  /* 0x00000000010a7983 */ /* 0x004ea20000300800 */
[----:B---3--:R-:W-:-:S04]  /*16620*/  @!P0 LOP3.LUT R3, R3, R2, RZ, 0x3c, !PT ;  /* 0x0000000203038212 */ /* 0x008fc800078e3cff */
[----:B------:R-:W-:-:S04]  /*16630*/  @!P0 LOP3.LUT R2, R3, R2, RZ, 0x3c, !PT ;  /* 0x0000000203028212 */ /* 0x000fc800078e3cff */
[----:B------:R-:W-:-:S05]  /*16640*/  @!P0 LOP3.LUT R3, R3, R2, RZ, 0x3c, !PT ;  /* 0x0000000203038212 */ /* 0x000fca00078e3cff */
[----:B------:R0:W3:Y:S04]  /*16650*/  @!P0 LDG.E.U16 R8, [R2.64] ;  /* 0x0000000802088981 */ /* 0x0000e8000c1e1500 */
[----:B0-----:R-:W2:Y:S04]  /*16660*/  LDL R2, [R1+0x6a4] ;  /* 0x0006a40001027983 */ /* 0x001ea80000100800 */
[----:B------:R-:W2:Y:S01]  /*16670*/  LDL R3, [R1+0x6a8] ;  /* 0x0006a80001037983 */ /* 0x000ea20000100800 */
[----:B------:R-:W-:Y:S02]  /*16680*/  PRMT R26, RZ, 0x7610, R26 ;  /* 0x00007610ff1a7816 */ /* 0x000fe4000000001a */
[----:B--2---:R-:W-:-:S04]  /*16690*/  @!P0 LOP3.LUT R3, R3, R2, RZ, 0x3c, !PT ;  /* 0x0000000203038212 */ /* 0x004fc800078e3cff */
[----:B------:R-:W-:-:S04]  /*166a0*/  @!P0 LOP3.LUT R2, R3, R2, RZ, 0x3c, !PT ;  /* 0x0000000203028212 */ /* 0x000fc800078e3cff */
[----:B------:R-:W-:-:S05]  /*166b0*/  @!P0 LOP3.LUT R3, R3, R2, RZ, 0x3c, !PT ;  /* 0x0000000203038212 */ /* 0x000fca00078e3cff */
[----:B------:R-:W2:Y:S04]  /*166c0*/  @!P0 LDG.E.U16 R26, [R2.64] ;  /* 0x00000008021a8981 */ /* 0x000ea8000c1e1500 */
[----:B------:R0:W-:Y:S04]  /*166d0*/  STS.U16 [R6+0x200], R9 ;  /* 0x0002000906007388 */ /* 0x0001e80000000400 */
[----:B0-----:R-:W4:Y:S04]  /*166e0*/  LDL R9, [R1+0x5e4] ;  /* 0x0005e40001097983 */ /* 0x001f280000100800 */
[----:B---3--:R0:W-:Y:S04]  /*166f0*/  STL [R1+0x28], R8 ;  /* 0x0000280801007387 */ /* 0x0081e80000100800 */
[----:B0-----:R-:W3:Y:S04]  /*16700*/  LDL R8, [R1+0x5e8] ;  /* 0x0005e80001087983 */ /* 0x001ee80000100800 */
[----:B--2---:R0:W-:Y:S04]  /*16710*/  STL [R1+0x24], R26 ;  /* 0x0000241a01007387 */ /* 0x0041e80000100800 */
[----:B0-----:R-:W2:Y:S04]  /*16720*/  LDL.LU R26, [R1+0x1388] ;  /* 0x00138800011a7983 */ /* 0x001ea80000300800 */
[----:B------:R-:W3:Y:S04]  /*16730*/  LDL.LU R2, [R1+0x1b0] ;  /* 0x0001b00001027983 */ /* 0x000ee80000300800 */
[----:B------:R-:W4:Y:S01]  /*16740*/  LDL R3, [R1+0x664] ;  /* 0x0006640001037983 */ /* 0x000f220000100800 */
[----:B--2---:R-:W-:-:S03]  /*16750*/  PRMT R26, RZ, 0x7610, R26 ;  /* 0x00007610ff1a7816 */ /* 0x004fc6000000001a */
[----:B---3--:R0:W-:Y:S02]  /*16760*/  STS.U16 [R6+0xa00], R2 ;  /* 0x000a000206007388 */ /* 0x0081e40000000400 */
[----:B0-----:R-:W-:Y:S02]  /*16770*/  @!P0 IMAD.MOV.U32 R2, RZ, RZ, R15 ;  /* 0x000000ffff028224 */ /* 0x001fe400078e000f */
[----:B------:R-:W2:Y:S04]  /*16780*/  LDL.LU R15, [R1+0x1d4] ;  /* 0x0001d400010f7983 */ /* 0x000ea80000300800 */
[----:B----4-:R-:W3:Y:S04]  /*16790*/  @!P0 LDG.E.U16 R26, [R2.64] ;  /* 0x00000008021a8981 */ /* 0x010ee8000c1e1500 */
[----:B---3--:R0:W-:Y:S04]  /*167a0*/  STL [R1+0x20], R26 ;  /* 0x0000201a01007387 */ /* 0x0081e80000100800 */
[----:B0-----:R-:W3:Y:S04]  /*167b0*/  LDL.LU R26, [R1+0x1384] ;  /* 0x00138400011a7983 */ /* 0x001ee80000300800 */
[----:B------:R-:W4:Y:S04]  /*167c0*/  LDL.LU R2, [R1+0x1ac] ;  /* 0x0001ac0001027983 */ /* 0x000f280000300800 */
[----:B------:R-:W2:Y:S01]  /*167d0*/  LDL R3, [R1+0x624] ;  /* 0x0006240001037983 */ /* 0x000ea20000100800 */
[----:B------:R-:W-:-:S03]  /*167e0*/  PRMT R7, RZ, 0x7610, R7 ;  /* 0x00007610ff077816 */ /* 0x000fc60000000007 */
[----:B----4-:R0:W-:Y:S02]  /*167f0*/  STS.U16 [R6+0x1200], R2 ;  /* 0x0012000206007388 */ /* 0x0101e40000000400 */
[----:B0-----:R-:W-:-:S05]  /*16800*/  @!P0 IMAD.MOV.U32 R2, RZ, RZ, R12 ;  /* 0x000000ffff028224 */ /* 0x001fca00078e000c */
[----:B--2---:R0:W2:Y:S04]  /*16810*/  @!P0 LDG.E.U16 R7, [R2.64] ;  /* 0x0000000802078981 */ /* 0x0040a8000c1e1500 */
[----:B0-----:R-:W4:Y:S01]  /*16820*/  LDL.LU R3, [R1+0x1a8] ;  /* 0x0001a80001037983 */ /* 0x001f220000300800 */
[----:B---3--:R-:W-:Y:S01]  /*16830*/  PRMT R26, RZ, 0x7610, R26 ;  /* 0x00007610ff1a7816 */ /* 0x008fe2000000001a */
[----:B------:R-:W-:Y:S02]  /*16840*/  @!P0 IMAD.MOV.U32 R2, RZ, RZ, R8 ;  /* 0x000000ffff028224 */ /* 0x000fe400078e0008 */
[----:B----4-:R0:W-:Y:S02]  /*16850*/  STS.U16 [R6+0x1a00], R3 ;  /* 0x001a000306007388 */ /* 0x0101e40000000400 */
[----:B0-----:R-:W-:-:S05]  /*16860*/  @!P0 IMAD.MOV.U32 R3, RZ, RZ, R9 ;  /* 0x000000ffff038224 */ /* 0x001fca00078e0009 */
[----:B------:R-:W3:Y:S04]  /*16870*/  @!P0 LDG.E.U16 R26, [R2.64] ;  /* 0x00000008021a8981 */ /* 0x000ee8000c1e1500 */
[----:B--2---:R0:W-:Y:S04]  /*16880*/  STL [R1+0x1c], R7 ;  /* 0x00001c0701007387 */ /* 0x0041e80000100800 */
[----:B0-----:R-:W2:Y:S04]  /*16890*/  LDL R7, [R1+0x568] ;  /* 0x0005680001077983 */ /* 0x001ea80000100800 */
[----:B------:R-:W4:Y:S04]  /*168a0*/  LDL.LU R12, [R1+0x1d8] ;  /* 0x0001d800010c7983 */ /* 0x000f280000300800 */
[----:B------:R-:W2:Y:S04]  /*168b0*/  LDL R9, [R1+0x524] ;  /* 0x0005240001097983 */ /* 0x000ea80000100800 */
[----:B------:R-:W2:Y:S04]  /*168c0*/  LDL R8, [R1+0x528] ;  /* 0x0005280001087983 */ /* 0x000ea80000100800 */
[----:B---3--:R0:W-:Y:S04]  /*168d0*/  STL [R1+0x18], R26 ;  /* 0x0000181a01007387 */ /* 0x0081e80000100800 */
[----:B0-----:R-:W3:Y:S04]  /*168e0*/  LDL.LU R26, [R1+0x1380] ;  /* 0x00138000011a7983 */ /* 0x001ee80000300800 */
[----:B------:R-:W2:Y:S04]  /*168f0*/  LDL R2, [R1+0x5a4] ;  /* 0x0005a40001027983 */ /* 0x000ea80000100800 */
[----:B------:R-:W2:Y:S01]  /*16900*/  LDL R3, [R1+0x5a8] ;  /* 0x0005a80001037983 */ /* 0x000ea20000100800 */
[----:B------:R-:W-:-:S03]  /*16910*/  PRMT R14, RZ, 0x7610, R14 ;  /* 0x00007610ff0e7816 */ /* 0x000fc6000000000e */
[----:B------:R0:W-:Y:S04]  /*16920*/  STS.U16 [R6+0x2200], R11 ;  /* 0x0022000b06007388 */ /* 0x0001e80000000400 */
[----:B0-----:R-:W3:Y:S01]  /*16930*/  LDL.LU R11, [R1+0x1e0] ;  /* 0x0001e000010b7983 */ /* 0x001ee20000300800 */
[----:B--2---:R-:W-:-:S04]  /*16940*/  @!P0 LOP3.LUT R3, R3, R2, RZ, 0x3c, !PT ;  /* 0x0000000203038212 */ /* 0x004fc800078e3cff */
[----:B------:R-:W-:-:S04]  /*16950*/  @!P0 LOP3.LUT R2, R3, R2, RZ, 0x3c, !PT ;  /* 0x0000000203028212 */ /* 0x000fc800078e3cff */
[----:B------:R-:W-:-:S05]  /*16960*/  @!P0 LOP3.LUT R3, R3, R2, RZ, 0x3c, !PT ;  /* 0x0000000203038212 */ /* 0x000fca00078e3cff */
[----:B------:R0:W2:Y:S04]  /*16970*/  @!P0 LDG.E.U16 R14, [R2.64] ;  /* 0x00000008020e8981 */ /* 0x0000a8000c1e1500 */
[----:B0-----:R-:W3:Y:S01]  /*16980*/  LDL R3, [R1+0x564] ;  /* 0x0005640001037983 */ /* 0x001ee20000100800 */
[----:B------:R-:W-:Y:S01]  /*16990*/  PRMT R5, RZ, 0x7610, R5 ;  /* 0x00007610ff057816 */ /* 0x000fe20000000005 */
[----:B------:R-:W-:Y:S02]  /*169a0*/  @!P0 IMAD.MOV.U32 R2, RZ, RZ, R7 ;  /* 0x000000ffff028224 */ /* 0x000fe400078e0007 */
[----:B------:R0:W-:Y:S04]  /*169b0*/  STS.U16 [R6+0x2a00], R10 ;  /* 0x002a000a06007388 */ /* 0x0001e80000000400 */
[----:B--2---:R1:W-:Y:S04]  /*169c0*/  STL [R1+0xc], R14 ;  /* 0x00000c0e01007387 */ /* 0x0043e80000100800 */
[----:B0-----:R-:W2:Y:S04]  /*169d0*/  LDL R10, [R1+0x4e8] ;  /* 0x0004e800010a7983 */ /* 0x001ea80000100800 */
[----:B-1----:R-:W2:Y:S04]  /*169e0*/  LDL R14, [R1+0x4e4] ;  /* 0x0004e400010e7983 */ /* 0x002ea80000100800 */
[----:B------:R-:W2:Y:S04]  /*169f0*/  LDL.LU R7, [R1+0x1e4] ;  /* 0x0001e40001077983 */ /* 0x000ea80000300800 */
[----:B---3--:R0:W3:Y:S04]  /*16a00*/  @!P0 LDG.E.U16 R5, [R2.64] ;  /* 0x0000000802058981 */ /* 0x0080e8000c1e1500 */
[----:B0-----:R-:W2:Y:S01]  /*16a10*/  LDL.LU R3, [R1+0x1bc] ;  /* 0x0001bc0001037983 */ /* 0x001ea20000300800 */
[----:B------:R-:W-:Y:S01]  /*16a20*/  PRMT R4, RZ, 0x7610, R4 ;  /* 0x00007610ff047816 */ /* 0x000fe20000000004 */
[----:B------:R-:W-:-:S02]  /*16a30*/  @!P0 IMAD.MOV.U32 R2, RZ, RZ, R8 ;  /* 0x000000ffff028224 */ /* 0x000fc400078e0008 */
[----:B--2---:R0:W-:Y:S02]  /*16a40*/  STS.U16 [R6+0x3200], R3 ;  /* 0x0032000306007388 */ /* 0x0041e40000000400 */
[----:B0-----:R-:W-:-:S05]  /*16a50*/  @!P0 IMAD.MOV.U32 R3, RZ, RZ, R9 ;  /* 0x000000ffff038224 */ /* 0x001fca00078e0009 */
[----:B------:R0:W2:Y:S04]  /*16a60*/  @!P0 LDG.E.U16 R4, [R2.64] ;  /* 0x0000000802048981 */ /* 0x0000a8000c1e1500 */
[----:B---3--:R-:W-:Y:S04]  /*16a70*/  STL [R1+0x1330], R5 ;  /* 0x0013300501007387 */ /* 0x008fe80000100800 */
[----:B------:R1:W-:Y:S01]  /*16a80*/  STS.U16 [R6+0x3a00], R15 ;  /* 0x003a000f06007388 */ /* 0x0003e20000000400 */
[----:B0-----:R-:W-:-:S03]  /*16a90*/  PRMT R3, RZ, 0x7610, R3 ;  /* 0x00007610ff037816 */ /* 0x001fc60000000003 */
[----:B------:R-:W3:Y:S01]  /*16aa0*/  LDL.LU R8, [R1+0x1f0] ;  /* 0x0001f00001087983 */ /* 0x000ee20000300800 */
[----:B-1----:R-:W-:Y:S02]  /*16ab0*/  @!P0 IMAD.MOV.U32 R15, RZ, RZ, R14 ;  /* 0x000000ffff0f8224 */ /* 0x002fe400078e000e */
[----:B------:R-:W-:-:S05]  /*16ac0*/  @!P0 IMAD.MOV.U32 R14, RZ, RZ, R10 ;  /* 0x000000ffff0e8224 */ /* 0x000fca00078e000a */
[----:B------:R0:W3:Y:S04]  /*16ad0*/  @!P0 LDG.E.U16 R3, [R14.64] ;  /* 0x000000080e038981 */ /* 0x0000e8000c1e1500 */
[----:B--2---:R1:W-:Y:S04]  /*16ae0*/  STL [R1+0x1334], R4 ;  /* 0x0013340401007387 */ /* 0x0043e80000100800 */
[----:B------:R-:W2:Y:S04]  /*16af0*/  LDL R5, [R1+0x468] ;  /* 0x0004680001057983 */ /* 0x000ea80000100800 */
[----:B-1----:R-:W2:Y:S04]  /*16b00*/  LDL R4, [R1+0x4a8] ;  /* 0x0004a80001047983 */ /* 0x002ea80000100800 */
[----:B------:R-:W3:Y:S04]  /*16b10*/  LDL.LU R9, [R1+0x200] ;  /* 0x0002000001097983 */ /* 0x000ee80000300800 */
[----:B0-----:R-:W3:Y:S01]  /*16b20*/  LDL R15, [R1+0x4a4] ;  /* 0x0004a400010f7983 */ /* 0x001ee20000100800 */
[----:B------:R-:W-:Y:S01]  /*16b30*/  PRMT R2, RZ, 0x7610, R2 ;  /* 0x00007610ff027816 */ /* 0x000fe20000000002 */
[----:B--2---:R-:W-:-:S05]  /*16b40*/  @!P0 IMAD.MOV.U32 R14, RZ, RZ, R4 ;  /* 0x000000ffff0e8224 */ /* 0x004fca00078e0004 */
[----:B---3--:R0:W2:Y:S04]  /*16b50*/  @!P0 LDG.E.U16 R2, [R14.64] ;  /* 0x000000080e028981 */ /* 0x0080a8000c1e1500 */
[----:B------:R-:W-:Y:S04]  /*16b60*/  STL [R1+0x1338], R3 ;  /* 0x0013380301007387 */ /* 0x000fe80000100800 */
[----:B----4-:R1:W-:Y:S04]  /*16b70*/  STS.U16 [R6+0x4200], R12 ;  /* 0x0042000c06007388 */ /* 0x0103e80000000400 */
[----:B-1----:R-:W3:Y:S04]  /*16b80*/  LDL R12, [R1+0x81c] ;  /* 0x00081c00010c7983 */ /* 0x002ee80000100800 */
[----:B------:R-:W4:Y:S04]  /*16b90*/  LDL.LU R10, [R1+0x1fc] ;  /* 0x0001fc00010a7983 */ /* 0x000f280000300800 */
[----:B0-----:R-:W3:Y:S04]  /*16ba0*/  LDL R15, [R1+0x464] ;  /* 0x00046400010f7983 */ /* 0x001ee80000100800 */
[----:B--2---:R0:W-:Y:S01]  /*16bb0*/  STL [R1+0x133c], R2 ;  /* 0x00133c0201007387 */ /* 0x0041e20000100800 */
[----:B------:R-:W-:Y:S01]  /*16bc0*/  PRMT R0, RZ, 0x7610, R0 ;  /* 0x00007610ff007816 */ /* 0x000fe20000000000 */
[----:B------:R-:W-:Y:S01]  /*16bd0*/  @!P0 IMAD.MOV.U32 R14, RZ, RZ, R5 ;  /* 0x000000ffff0e8224 */ /* 0x000fe200078e0005 */
[----:B------:R-:W-:Y:S01]  /*16be0*/  PRMT R26, RZ, 0x7610, R26 ;  /* 0x00007610ff1a7816 */ /* 0x000fe2000000001a */
[----:B------:R1:W-:Y:S04]  /*16bf0*/  STS.U16 [R6+0x4a00], R11 ;  /* 0x004a000b06007388 */ /* 0x0003e80000000400 */
[----:B------:R-:W2:Y:S04]  /*16c00*/  LDL R4, [R1+0x7dc] ;  /* 0x0007dc0001047983 */ /* 0x000ea80000100800 */
[----:B0-----:R-:W2:Y:S04]  /*16c10*/  LDL R2, [R1+0x440] ;  /* 0x0004400001027983 */ /* 0x001ea80000100800 */
[----:B------:R-:W4:Y:S04]  /*16c20*/  LDL R3, [R1+0x7e0] ;  /* 0x0007e00001037983 */ /* 0x000f280000100800 */
[----:B-1----:R-:W4:Y:S04]  /*16c30*/  LDL.LU R11, [R1+0x1f8] ;  /* 0x0001f800010b7983 */ /* 0x002f280000300800 */
[----:B---3--:R0:W3:Y:S02]  /*16c40*/  @!P0 LDG.E.U16 R0, [R14.64] ;  /* 0x000000080e008981 */ /* 0x0080e4000c1e1500 */
[----:B0-----:R-:W-:-:S02]  /*16c50*/  @!P0 IMAD.MOV.U32 R14, RZ, RZ, R12 ;  /* 0x000000ffff0e8224 */ /* 0x001fc400078e000c */
[----:B--2---:R-:W-:-:S05]  /*16c60*/  @!P0 IMAD.MOV.U32 R15, RZ, RZ, R2 ;  /* 0x000000ffff0f8224 */ /* 0x004fca00078e0002 */
[----:B------:R-:W2:Y:S04]  /*16c70*/  @!P0 LDG.E.U16 R26, [R14.64] ;  /* 0x000000080e1a8981 */ /* 0x000ea8000c1e1500 */
[----:B------:R0:W-:Y:S04]  /*16c80*/  STS.U16 [R6+0x5200], R7 ;  /* 0x0052000706007388 */ /* 0x0001e80000000400 */
[----:B---3--:R1:W-:Y:S04]  /*16c90*/  STL [R1+0x1340], R0 ;  /* 0x0013400001007387 */ /* 0x0083e80000100800 */
[----:B------:R-:W3:Y:S04]  /*16ca0*/  LDL R5, [R1+0x7a0] ;  /* 0x0007a00001057983 */ /* 0x000ee80000100800 */
[----:B0-----:R-:W3:Y:S04]  /*16cb0*/  LDL R7, [R1+0x79c] ;  /* 0x00079c0001077983 */ /* 0x001ee80000100800 */
[----:B------:R-:W3:Y:S04]  /*16cc0*/  LDL R2, [R1+0x75c] ;  /* 0x00075c0001027983 */ /* 0x000ee80000100800 */
[----:B-1----:R-:W3:Y:S04]  /*16cd0*/  LDL R0, [R1+0x760] ;  /* 0x0007600001007983 */ /* 0x002ee80000100800 */
[----:B------:R-:W3:Y:S04]  /*16ce0*/  LDL.LU R12, [R1+0x1f4] ;  /* 0x0001f400010c7983 */ /* 0x000ee80000300800 */
[----:B--2---:R0:W-:Y:S04]  /*16cf0*/  STL [R1], R26 ;  /* 0x0000001a01007387 */ /* 0x0041e80000100800 */
[----:B0-----:R-:W2:Y:S01]  /*16d00*/  LDL.LU R26, [R1+0x137c] ;  /* 0x00137c00011a7983 */ /* 0x001ea20000300800 */
[----:B------:R-:W-:Y:S01]  /*16d10*/  PRMT R28, RZ, 0x7610, R28 ;  /* 0x00007610ff1c7816 */ /* 0x000fe2000000001c */
[----:B----4-:R-:W-:-:S02]  /*16d20*/  @!P0 IMAD.MOV.U32 R14, RZ, RZ, R3 ;  /* 0x000000ffff0e8224 */ /* 0x010fc400078e0003 */
[----:B------:R-:W-:-:S05]  /*16d30*/  @!P0 IMAD.MOV.U32 R15, RZ, RZ, R4 ;  /* 0x000000ffff0f8224 */ /* 0x000fca00078e0004 */
[----:B------:R3:W4:Y:S02]  /*16d40*/  @!P0 LDG.E.U16 R28, [R14.64] ;  /* 0x000000080e1c8981 */ /* 0x000724000c1e1500 */
[----:B---3--:R-:W-:Y:S02]  /*16d50*/  @!P0 IMAD.MOV.U32 R14, RZ, RZ, R5 ;  /* 0x000000ffff0e8224 */ /* 0x008fe400078e0005 */
[----:B------:R-:W-:Y:S01]  /*16d60*/  @!P0 IMAD.MOV.U32 R15, RZ, RZ, R7 ;  /* 0x000000ffff0f8224 */ /* 0x000fe200078e0007 */
[----:B--2---:R-:W-:-:S06]  /*16d70*/  PRMT R26, RZ, 0x7610, R26 ;  /* 0x00007610ff1a7816 */ /* 0x004fcc000000001a */
[----:B------:R0:W2:Y:S04]  /*16d80*/  @!P0 LDG.E.U16 R26, [R14.64] ;  /* 0x000000080e1a8981 */ /* 0x0000a8000c1e1500 */
[----:B----4-:R-:W-:Y:S01]  /*16d90*/  STL [R1+0x1344], R28 ;  /* 0x0013441c01007387 */ /* 0x010fe20000100800 */
[----:B------:R-:W-:-:S03]  /*16da0*/  PRMT R24, RZ, 0x7610, R24 ;  /* 0x00007610ff187816 */ /* 0x000fc60000000018 */
[----:B------:R-:W3:Y:S04]  /*16db0*/  LDL R4, [R1+0x71c] ;  /* 0x00071c0001047983 */ /* 0x000ee80000100800 */
[----:B------:R-:W4:Y:S01]  /*16dc0*/  LDL R3, [R1+0x720] ;  /* 0x0007200001037983 */ /* 0x000f220000100800 */
[----:B0-----:R-:W-:Y:S02]  /*16dd0*/  @!P0 IMAD.MOV.U32 R14, RZ, RZ, R0 ;  /* 0x000000ffff0e8224 */ /* 0x001fe400078e0000 */
[----:B------:R-:W-:Y:S01]  /*16de0*/  @!P0 IMAD.MOV.U32 R15, RZ, RZ, R2 ;  /* 0x000000ffff0f8224 */ /* 0x000fe200078e0002 */
[----:B------:R-:W-:Y:S04]  /*16df0*/  STS.U16 [R6+0x5a00], R8 ;  /* 0x005a000806007388 */ /* 0x000fe80000000400 */
[----:B------:R0:W-:Y:S04]  /*16e00*/  STS.U16 [R6+0x6200], R9 ;  /* 0x0062000906007388 */ /* 0x0001e80000000400 */
[----:B------:R3:W4:Y:S04]  /*16e10*/  @!P0 LDG.E.U16 R24, [R14.64] ;  /* 0x000000080e188981 */ /* 0x000728000c1e1500 */
[----:B0-----:R-:W4:Y:S04]  /*16e20*/  LDL.LU R9, [R1+0x21c] ;  /* 0x00021c0001097983 */ /* 0x001f280000300800 */
[----:B--2---:R0:W-:Y:S04]  /*16e30*/  STL [R1+0x1358], R26 ;  /* 0x0013581a01007387 */ /* 0x0041e80000100800 */
[----:B------:R-:W2:Y:S04]  /*16e40*/  LDL R2, [R1+0x6dc] ;  /* 0x0006dc0001027983 */ /* 0x000ea80000100800 */
[----:B------:R-:W2:Y:S01]  /*16e50*/  LDL R0, [R1+0x6e0] ;  /* 0x0006e00001007983 */ /* 0x000ea20000100800 */
[----:B------:R-:W-:Y:S01]  /*16e60*/  PRMT R22, RZ, 0x7610, R22 ;  /* 0x00007610ff167816 */ /* 0x000fe20000000016 */
[----:B---3--:R-:W-:-:S02]  /*16e70*/  @!P0 IMAD.MOV.U32 R15, RZ, RZ, R4 ;  /* 0x000000ffff0f8224 */ /* 0x008fc400078e0004 */
[----:B----4-:R-:W-:Y:S01]  /*16e80*/  @!P0 IMAD.MOV.U32 R14, RZ, RZ, R3 ;  /* 0x000000ffff0e8224 */ /* 0x010fe200078e0003 */
[----:B------:R-:W-:Y:S01]  /*16e90*/  PRMT R20, RZ, 0x7610, R20 ;  /* 0x00007610ff147816 */ /* 0x000fe20000000014 */
[----:B0-----:R-:W3:Y:S04]  /*16ea0*/  LDL.LU R26, [R1+0x218] ;  /* 0x00021800011a7983 */ /* 0x001ee80000300800 */
[----:B------:R2:W4:Y:S04]  /*16eb0*/  @!P0 LDG.E.U16 R22, [R14.64] ;  /* 0x000000080e168981 */ /* 0x000528000c1e1500 */
[----:B------:R-:W-:Y:S04]  /*16ec0*/  STL [R1+0x135c], R24 ;  /* 0x00135c1801007387 */ /* 0x000fe80000100800 */
[----:B------:R-:W3:Y:S04]  /*16ed0*/  LDL.LU R28, [R1+0x214] ;  /* 0x00021400011c7983 */ /* 0x000ee80000300800 */
[----:B------:R-:W3:Y:S04]  /*16ee0*/  LDL R5, [R1+0x69c] ;  /* 0x00069c0001057983 */ /* 0x000ee80000100800 */
[----:B------:R-:W3:Y:S01]  /*16ef0*/  LDL R4, [R1+0x6a0] ;  /* 0x0006a00001047983 */ /* 0x000ee20000100800 */
[----:B--2---:R-:W-:-:S02]  /*16f00*/  @!P0 IMAD.MOV.U32 R15, RZ, RZ, R2 ;  /* 0x000000ffff0f8224 */ /* 0x004fc400078e0002 */
[----:B------:R-:W-:-:S05]  /*16f10*/  @!P0 IMAD.MOV.U32 R14, RZ, RZ, R0 ;  /* 0x000000ffff0e8224 */ /* 0x000fca00078e0000 */
[----:B------:R3:W2:Y:S04]  /*16f20*/  @!P0 LDG.E.U16 R20, [R14.64] ;  /* 0x000000080e148981 */ /* 0x0006a8000c1e1500 */
[----:B------:R0:W-:Y:S04]  /*16f30*/  STS.U16 [R6+0x6a00], R10 ;  /* 0x006a000a06007388 */ /* 0x0001e80000000400 */
[----:B------:R1:W-:Y:S01]  /*16f40*/  STS.U16 [R6+0x7200], R11 ;  /* 0x0072000b06007388 */ /* 0x0003e20000000400 */
[----:B------:R-:W-:-:S03]  /*16f50*/  LOP3.LUT R3, R13, 0x30, RZ, 0x3c, !PT ;  /* 0x000000300d037812 */ /* 0x000fc600078e3cff */
[----:B------:R3:W-:Y:S04]  /*16f60*/  STS.U16 [R6+0x7a00], R12 ;  /* 0x007a000c06007388 */ /* 0x0007e80000000400 */
[----:B0-----:R-:W2:Y:S04]  /*16f70*/  LDL.LU R10, [R1+0x210] ;  /* 0x00021000010a7983 */ /* 0x001ea80000300800 */
[----:B-1----:R-:W2:Y:S04]  /*16f80*/  LDL.LU R11, [R1+0x20c] ;  /* 0x00020c00010b7983 */ /* 0x002ea80000300800 */
[----:B----4-:R-:W-:Y:S04]  /*16f90*/  STL [R1+0x1360], R22 ;  /* 0x0013601601007387 */ /* 0x010fe80000100800 */
[----:B---3--:R-:W3:Y:S01]  /*16fa0*/  LDL.LU R12, [R1+0x208] ;  /* 0x00020800010c7983 */ /* 0x008ee20000300800 */
[----:B------:R-:W-:-:S03]  /*16fb0*/  PRMT R18, RZ, 0x7610, R18 ;  /* 0x00007610ff127816 */ /* 0x000fc60000000012 */
[----:B------:R-:W4:Y:S04]  /*16fc0*/  LDL R2, [R1+0x65c] ;  /* 0x00065c0001027983 */ /* 0x000f280000100800 */
[----:B------:R-:W3:Y:S01]  /*16fd0*/  LDL R0, [R1+0x660] ;  /* 0x0006600001007983 */ /* 0x000ee20000100800 */
[----:B------:R-:W-:Y:S02]  /*16fe0*/  @!P0 IMAD.MOV.U32 R14, RZ, RZ, R4 ;  /* 0x000000ffff0e8224 */ /* 0x000fe400078e0004 */
[----:B------:R-:W-:Y:S01]  /*16ff0*/  @!P0 IMAD.MOV.U32 R15, RZ, RZ, R5 ;  /* 0x000000ffff0f8224 */ /* 0x000fe200078e0005 */
[----:B------:R-:W3:Y:S04]  /*17000*/  LDL.LU R13, [R1+0x220] ;  /* 0x00022000010d7983 */ /* 0x000ee80000300800 */
[----:B------:R0:W-:Y:S04]  /*17010*/  STS.U16 [R3+0x300], R9 ;  /* 0x0003000903007388 */ /* 0x0001e80000000400 */
[----:B------:R4:W3:Y:S04]  /*17020*/  @!P0 LDG.E.U16 R18, [R14.64] ;  /* 0x000000080e128981 */ /* 0x0008e8000c1e1500 */
[----:B--2---:R-:W-:Y:S04]  /*17030*/  STL [R1+0x1364], R20 ;  /* 0x0013641401007387 */ /* 0x004fe80000100800 */
[----:B0-----:R-:W2:Y:S04]  /*17040*/  LDL R9, [R1+0x61c] ;  /* 0x00061c0001097983 */ /* 0x001ea80000100800 */
[----:B------:R-:W2:Y:S04]  /*17050*/  LDL R8, [R1+0x620] ;  /* 0x0006200001087983 */ /* 0x000ea80000100800 */
[----:B------:R-:W2:Y:S04]  /*17060*/  LDL R7, [R1+0x5dc] ;  /* 0x0005dc0001077983 */ /* 0x000ea80000100800 */
[----:B------:R-:W2:Y:S04]  /*17070*/  LDL R6, [R1+0x5e0] ;  /* 0x0005e00001067983 */ /* 0x000ea80000100800 */
[----:B------:R-:W2:Y:S01]  /*17080*/  LDL R4, [R1+0x5a0] ;  /* 0x0005a00001047983 */ /* 0x000ea20000100800 */
[----:B------:R-:W-:-:S02]  /*17090*/  PRMT R16, RZ, 0x7610, R16 ;  /* 0x00007610ff107816 */ /* 0x000fc40000000010 */
[----:B------:R-:W-:Y:S01]  /*170a0*/  PRMT R17, RZ, 0x7610, R17 ;  /* 0x00007610ff117816 */ /* 0x000fe20000000011 */
[----:B------:R-:W2:Y:S01]  /*170b0*/  LDL R5, [R1+0x59c] ;  /* 0x00059c0001057983 */ /* 0x000ea20000100800 */
[----:B----4-:R-:W-:Y:S02]  /*170c0*/  @!P0 IMAD.MOV.U32 R15, RZ, RZ, R2 ;  /* 0x000000ffff0f8224 */ /* 0x010fe400078e0002 */
[----:B---3--:R-:W-:-:S05]  /*170d0*/  @!P0 IMAD.MOV.U32 R14, RZ, RZ, R0 ;  /* 0x000000ffff0e8224 */ /* 0x008fca00078e0000 */
[----:B------:R2:W3:Y:S01]  /*170e0*/  @!P0 LDG.E.U16 R16, [R14.64] ;  /* 0x000000080e108981 */ /* 0x0004e2000c1e1500 */
[----:B------:R-:W-:-:S03]  /*170f0*/  PRMT R19, RZ, 0x7610, R19 ;  /* 0x00007610ff137816 */ /* 0x000fc60000000013 */
[----:B------:R0:W-:Y:S04]  /*17100*/  STL [R1+0x1378], R18 ;  /* 0x0013781201007387 */ /* 0x0001e80000100800 */
[----:B------:R-:W4:Y:S04]  /*17110*/  LDL R2, [R1+0x55c] ;  /* 0x00055c0001027983 */ /* 0x000f280000100800 */
[----:B------:R-:W3:Y:S01]  /*17120*/  LDL R0, [R1+0x560] ;  /* 0x0005600001007983 */ /* 0x000ee20000100800 */
[----:B--2---:R-:W-:Y:S02]  /*17130*/  @!P0 IMAD.MOV.U32 R15, RZ, RZ, R9 ;  /* 0x000000ffff0f8224 */ /* 0x004fe400078e0009 */
[----:B------:R-:W-:-:S05]  /*17140*/  @!P0 IMAD.MOV.U32 R14, RZ, RZ, R8 ;  /* 0x000000ffff0e8224 */ /* 0x000fca00078e0008 */
[----:B------:R1:W2:Y:S02]  /*17150*/  @!P0 LDG.E.U16 R17, [R14.64] ;  /* 0x000000080e118981 */ /* 0x0002a4000c1e1500 */
[----:B-1----:R-:W-:Y:S02]  /*17160*/  @!P0 IMAD.MOV.U32 R14, RZ, RZ, R6 ;  /* 0x000000ffff0e8224 */ /* 0x002fe400078e0006 */
[----:B------:R-:W-:-:S05]  /*17170*/  @!P0 IMAD.MOV.U32 R15, RZ, RZ, R7 ;  /* 0x000000ffff0f8224 */ /* 0x000fca00078e0007 */
[----:B------:R1:W2:Y:S02]  /*17180*/  @!P0 LDG.E.U16 R19, [R14.64] ;  /* 0x000000080e138981 */ /* 0x0002a4000c1e1500 */
[----:B-1----:R-:W-:Y:S02]  /*17190*/  @!P0 IMAD.MOV.U32 R14, RZ, RZ, R4 ;  /* 0x000000ffff0e8224 */ /* 0x002fe400078e0004 */
[----:B------:R-:W2:Y:S04]  /*171a0*/  LDL.LU R4, [R1+0x22c] ;  /* 0x00022c0001047983 */ /* 0x000ea80000300800 */
[----:B------:R-:W2:Y:S04]  /*171b0*/  LDL R8, [R1+0x51c] ;  /* 0x00051c0001087983 */ /* 0x000ea80000100800 */
[----:B------:R-:W2:Y:S01]  /*171c0*/  LDL R7, [R1+0x520] ;  /* 0x0005200001077983 */ /* 0x000ea20000100800 */
[----:B------:R-:W-:Y:S01]  /*171d0*/  PRMT R21, RZ, 0x7610, R21 ;  /* 0x00007610ff157816 */ /* 0x000fe20000000015 */
[----:B------:R-:W-:-:S02]  /*171e0*/  @!P0 IMAD.MOV.U32 R15, RZ, RZ, R5 ;  /* 0x000000ffff0f8224 */ /* 0x000fc400078e0005 */
[----:B------:R-:W-:Y:S04]  /*171f0*/  STS.U16 [R3+0xb00], R26 ;  /* 0x000b001a03007388 */ /* 0x000fe80000000400 */
[----:B------:R3:W2:Y:S01]  /*17200*/  @!P0 LDG.E.U16 R21, [R14.64] ;  /* 0x000000080e158981 */ /* 0x0006a2000c1e1500 */
[----:B------:R-:W-:-:S03]  /*17210*/  PRMT R23, RZ, 0x7610, R23 ;  /* 0x00007610ff177816 */ /* 0x000fc60000000017 */
[----:B------:R-:W-:Y:S04]  /*17220*/  STS.U16 [R3+0x1300], R28 ;  /* 0x0013001c03007388 */ /* 0x000fe80000000400 */
[----:B------:R-:W2:Y:S01]  /*17230*/  LDL R5, [R1+0x4e0] ;  /* 0x0004e00001057983 */ /* 0x000ea20000100800 */
[----:B---3--:R-:W-:Y:S02]  /*17240*/  @!P0 IMAD.MOV.U32 R14, RZ, RZ, R0 ;  /* 0x000000ffff0e8224 */ /* 0x008fe400078e0000 */
[----:B----4-:R-:W-:Y:S01]  /*17250*/  @!P0 IMAD.MOV.U32 R15, RZ, RZ, R2 ;  /* 0x000000ffff0f8224 */ /* 0x010fe200078e0002 */
[----:B------:R-:W3:Y:S04]  /*17260*/  LDL R0, [R1+0x4a0] ;  /* 0x0004a00001007983 */ /* 0x000ee80000100800 */
[----:B------:R-:W4:Y:S04]  /*17270*/  LDL R2, [R1+0x49c] ;  /* 0x00049c0001027983 */ /* 0x000f280000100800 */
[----:B------:R1:W-:Y:S04]  /*17280*/  STS.U16 [R3+0x1b00], R10 ;  /* 0x001b000a03007388 */ /* 0x0003e80000000400 */
[----:B0-----:R-:W3:Y:S04]  /*17290*/  LDL.LU R18, [R1+0x230] ;  /* 0x0002300001127983 */ /* 0x001ee80000300800 */
[----:B------:R0:W-:Y:S04]  /*172a0*/  STS.U16 [R3+0x2300], R11 ;  /* 0x0023000b03007388 */ /* 0x0001e80000000400 */
[----:B-1----:R-:W3:Y:S04]  /*172b0*/  LDL.LU R10, [R1+0x224] ;  /* 0x00022400010a7983 */ /* 0x002ee80000300800 */
[----:B------:R1:W-:Y:S04]  /*172c0*/  STS.U16 [R3+0x2b00], R12 ;  /* 0x002b000c03007388 */ /* 0x0003e80000000400 */
[----:B0-----:R-:W3:Y:S04]  /*172d0*/  LDL.LU R11, [R1+0x204] ;  /* 0x00020400010b7983 */ /* 0x001ee80000300800 */
[----:B------:R0:W-:Y:S04]  /*172e0*/  STS.U16 [R3+0x3300], R13 ;  /* 0x0033000d03007388 */ /* 0x0001e80000000400 */
[----:B-1----:R-:W3:Y:S01]  /*172f0*/  LDL.LU R12, [R1+0x1ec] ;  /* 0x0001ec00010c7983 */ /* 0x002ee20000300800 */
[----:B------:R-:W-:-:S03]  /*17300*/  PRMT R25, RZ, 0x7610, R25 ;  /* 0x00007610ff197816 */ /* 0x000fc60000000019 */
[----:B------:R2:W3:Y:S04]  /*17310*/  @!P0 LDG.E.U16 R23, [R14.64] ;  /* 0x000000080e178981 */ /* 0x0004e8000c1e1500 */
[----:B0-----:R-:W3:Y:S04]  /*17320*/  LDL.LU R13, [R1+0x1dc] ;  /* 0x0001dc00010d7983 */ /* 0x001ee80000300800 */
[----:B------:R-:W3:Y:S04]  /*17330*/  LDL.LU R20, [R1+0x1b8] ;  /* 0x0001b80001147983 */ /* 0x000ee80000300800 */
[----:B------:R-:W3:Y:S04]  /*17340*/  LDL.LU R22, [R1+0x190] ;  /* 0x0001900001167983 */ /* 0x000ee80000300800 */
[----:B------:R-:W3:Y:S04]  /*17350*/  LDL.LU R24, [R1+0x8c] ;  /* 0x00008c0001187983 */ /* 0x000ee80000300800 */
[----:B------:R-:W3:Y:S04]  /*17360*/  LDL.LU R26, [R1+0x84] ;  /* 0x00008400011a7983 */ /* 0x000ee80000300800 */
[----:B------:R-:W3:Y:S04]  /*17370*/  LDL.LU R28, [R1+0x80] ;  /* 0x00008000011c7983 */ /* 0x000ee80000300800 */
[----:B------:R-:W3:Y:S01]  /*17380*/  LDL.LU R6, [R1+0x7c] ;  /* 0x00007c0001067983 */ /* 0x000ee20000300800 */
[----:B--2---:R-:W-:-:S02]  /*17390*/  @!P0 IMAD.MOV.U32 R15, RZ, RZ, R8 ;  /* 0x000000ffff0f8224 */ /* 0x004fc400078e0008 */
[----:B------:R-:W-:Y:S02]  /*173a0*/  @!P0 IMAD.MOV.U32 R14, RZ, RZ, R7 ;  /* 0x000000ffff0e8224 */ /* 0x000fe400078e0007 */
[----:B------:R-:W2:Y:S04]  /*173b0*/  LDL.LU R7, [R1+0x78] ;  /* 0x0000780001077983 */ /* 0x000ea80000300800 */
[----:B------:R-:W2:Y:S04]  /*173c0*/  LDL.LU R8, [R1+0x5c] ;  /* 0x00005c0001087983 */ /* 0x000ea80000300800 */
[----:B------:R-:W2:Y:S04]  /*173d0*/  LDL.LU R9, [R1+0x54] ;  /* 0x0000540001097983 */ /* 0x000ea80000300800 */
[----:B------:R0:W2:Y:S04]  /*173e0*/  @!P0 LDG.E.U16 R25, [R14.64] ;  /* 0x000000080e198981 */ /* 0x0000a8000c1e1500 */
[----:B0-----:R-:W2:Y:S04]  /*173f0*/  LDL.LU R14, [R1+0x228] ;  /* 0x00022800010e7983 */ /* 0x001ea80000300800 */
[----:B------:R-:W3:Y:S01]  /*17400*/  LDL R15, [R1+0x4dc] ;  /* 0x0004dc00010f7983 */ /* 0x000ee20000100800 */
[----:B------:R-:W-:-:S02]  /*17410*/  PRMT R27, RZ, 0x7610, R27 ;  /* 0x00007610ff1b7816 */ /* 0x000fc4000000001b */
[----:B------:R-:W-:Y:S01]  /*17420*/  PRMT R29, RZ, 0x7610, R29 ;  /* 0x00007610ff1d7816 */ /* 0x000fe2000000001d */
[----:B--2---:R0:W-:Y:S02]  /*17430*/  STS.U16 [R3+0x3b00], R14 ;  /* 0x003b000e03007388 */ /* 0x0041e40000000400 */
[----:B0-----:R-:W-:Y:S02]  /*17440*/  @!P0 IMAD.MOV.U32 R14, RZ, RZ, R5 ;  /* 0x000000ffff0e8224 */ /* 0x001fe400078e0005 */
[----:B------:R-:W0:Y:S04]  /*17450*/  S2R R5, SR_TID.X ;  /* 0x0000000000057919 */ /* 0x000e280000002100 */
[----:B---3--:R1:W2:Y:S04]  /*17460*/  @!P0 LDG.E.U16 R27, [R14.64] ;  /* 0x000000080e1b8981 */ /* 0x0082a8000c1e1500 */
[----:B------:R3:W-:Y:S01]  /*17470*/  STS.U16 [R3+0x4300], R4 ;  /* 0x0043000403007388 */ /* 0x0007e20000000400 */
[----:B-1----:R-:W-:-:S02]  /*17480*/  @!P0 IMAD.MOV.U32 R14, RZ, RZ, R0 ;  /* 0x000000ffff0e8224 */ /* 0x002fc400078e0000 */
[----:B----4-:R-:W-:Y:S02]  /*17490*/  @!P0 IMAD.MOV.U32 R15, RZ, RZ, R2 ;  /* 0x000000ffff0f8224 */ /* 0x010fe400078e0002 */
[----:B------:R-:W4:Y:S04]  /*174a0*/  LDL.LU R2, [R1+0x4c] ;  /* 0x00004c0001027983 */ /* 0x000f280000300800 */
[----:B---3--:R-:W2:Y:S01]  /*174b0*/  LDL.LU R3, [R1+0x44] ;  /* 0x0000440001037983 */ /* 0x008ea20000300800 */
[----:B0-----:R-:W-:-:S03]  /*174c0*/  LOP3.LUT R5, R5, 0x7f, RZ, 0xc0, !PT ;  /* 0x0000007f05057812 */ /* 0x001fc600078ec0ff */
[----:B------:R-:W2:Y:S02]  /*174d0*/  LDL.LU R4, [R1+0x14] ;  /* 0x0000140001047983 */ /* 0x000ea40000300800 */
[----:B------:R-:W-:Y:S02]  /*174e0*/  IMAD.SHL.U32 R0, R5, 0x2, RZ ;  /* 0x0000000205007824 */ /* 0x000fe400078e00ff */
[----:B------:R0:W2:Y:S04]  /*174f0*/  @!P0 LDG.E.U16 R29, [R14.64] ;  /* 0x000000080e1d8981 */ /* 0x0000a8000c1e1500 */
[----:B------:R-:W2:Y:S04]  /*17500*/  LDL.LU R5, [R1+0x8] ;  /* 0x0000080001057983 */ /* 0x000ea80000300800 */
[----:B0-----:R-:W2:Y:S01]  /*17510*/  LDL.LU R14, [R1+0x1d0] ;  /* 0x0001d000010e7983 */ /* 0x001ea20000300800 */
[----:B------:R-:W-:-:S05]  /*17520*/  LOP3.LUT R15, R0, 0x30, RZ, 0x3c, !PT ;  /* 0x00000030000f7812 */ /* 0x000fca00078e3cff */
[----:B------:R0:W-:Y:S04]  /*17530*/  STS.U16 [R15+0x4b00], R18 ;  /* 0x004b00120f007388 */ /* 0x0001e80000000400 */
[----:B------:R1:W-:Y:S04]  /*17540*/  STS.U16 [R15+0x5300], R10 ;  /* 0x0053000a0f007388 */ /* 0x0003e80000000400 */
[----:B------:R1:W-:Y:S04]  /*17550*/  STS.U16 [R15+0x5b00], R11 ;  /* 0x005b000b0f007388 */ /* 0x0003e80000000400 */
[----:B0-----:R-:W2:Y:S04]  /*17560*/  LDL.LU R18, [R1+0x1378] ;  /* 0x0013780001127983 */ /* 0x001ea80000300800 */
[----:B-1----:R-:W2:Y:S04]  /*17570*/  LDL.LU R10, [R1+0x1374] ;  /* 0x00137400010a7983 */ /* 0x002ea80000300800 */
[----:B------:R-:W2:Y:S04]  /*17580*/  LDL.LU R11, [R1+0x1370] ;  /* 0x00137000010b7983 */ /* 0x000ea80000300800 */
[----:B------:R0:W-:Y:S04]  /*17590*/  STS.U16 [R15+0x6300], R12 ;  /* 0x0063000c0f007388 */ /* 0x0001e80000000400 */
[----:B------:R1:W-:Y:S04]  /*175a0*/  STS.U16 [R15+0x6b00], R13 ;  /* 0x006b000d0f007388 */ /* 0x0003e80000000400 */
[----:B0-----:R-:W2:Y:S04]  /*175b0*/  LDL.LU R12, [R1+0x136c] ;  /* 0x00136c00010c7983 */ /* 0x001ea80000300800 */
[----:B-1----:R-:W2:Y:S01]  /*175c0*/  LDL.LU R13, [R1+0x1368] ;  /* 0x00136800010d7983 */ /* 0x002ea20000300800 */
[----:B------:R-:W-:-:S03]  /*175d0*/  LOP3.LUT R0, R0, 0x40, RZ, 0x3c, !PT ;  /* 0x0000004000007812 */ /* 0x000fc600078e3cff */
[----:B--2---:R-:W-:Y:S04]  /*175e0*/  STS.U16 [R15+0x7300], R14 ;  /* 0x0073000e0f007388 */ /* 0x004fe80000000400 */
[----:B------:R0:W-:Y:S04]  /*175f0*/  STS.U16 [R15+0x7b00], R20 ;  /* 0x007b00140f007388 */ /* 0x0001e80000000400 */
[----:B------:R1:W-:Y:S04]  /*17600*/  STS.U16 [R0+0x400], R22 ;  /* 0x0004001600007388 */ /* 0x0003e80000000400 */
[----:B------:R2:W-:Y:S04]  /*17610*/  STS.U16 [R0+0xc00], R24 ;  /* 0x000c001800007388 */ /* 0x0005e80000000400 */
[----:B------:R1:W-:Y:S04]  /*17620*/  STS.U16 [R0+0x1400], R26 ;  /* 0x0014001a00007388 */ /* 0x0003e80000000400 */
[----:B------:R-:W-:Y:S04]  /*17630*/  STS.U16 [R0+0x1c00], R28 ;  /* 0x001c001c00007388 */ /* 0x000fe80000000400 */
[----:B0-----:R-:W3:Y:S04]  /*17640*/  LDL.LU R20, [R1+0x74] ;  /* 0x0000740001147983 */ /* 0x001ee80000300800 */
[----:B------:R0:W-:Y:S04]  /*17650*/  STS.U16 [R0+0x2400], R6 ;  /* 0x0024000600007388 */ /* 0x0001e80000000400 */
[----:B------:R-:W3:Y:S04]  /*17660*/  LDL.LU R14, [R1+0x6c] ;  /* 0x00006c00010e7983 */ /* 0x000ee80000300800 */
[----:B------:R-:W3:Y:S04]  /*17670*/  LDL.LU R15, [R1+0x68] ;  /* 0x00006800010f7983 */ /* 0x000ee80000300800 */
[----:B------:R0:W-:Y:S04]  /*17680*/  STS.U16 [R0+0x2c00], R7 ;  /* 0x002c000700007388 */ /* 0x0001e80000000400 */
[----:B------:R0:W-:Y:S04]  /*17690*/  STS.U16 [R0+0x3400], R8 ;  /* 0x0034000800007388 */ /* 0x0001e80000000400 */
[----:B-1----:R-:W3:Y:S04]  /*176a0*/  LDL.LU R22, [R1+0x64] ;  /* 0x0000640001167983 */ /* 0x002ee80000300800 */
[----:B------:R1:W-:Y:S04]  /*176b0*/  STS.U16 [R0+0x3c00], R9 ;  /* 0x003c000900007388 */ /* 0x0003e80000000400 */
[----:B--2---:R-:W2:Y:S04]  /*176c0*/  LDL.LU R24, [R1+0x60] ;  /* 0x0000600001187983 */ /* 0x004ea80000300800 */
[----:B------:R-:W2:Y:S04]  /*176d0*/  LDL.LU R26, [R1+0x58] ;  /* 0x00005800011a7983 */ /* 0x000ea80000300800 */
[----:B----4-:R-:W-:Y:S04]  /*176e0*/  STS.U16 [R0+0x4400], R2 ;  /* 0x0044000200007388 */ /* 0x010fe80000000400 */
[----:B0-----:R-:W4:Y:S04]  /*176f0*/  LDL.LU R6, [R1+0x50] ;  /* 0x0000500001067983 */ /* 0x001f280000300800 */
[----:B------:R-:W-:Y:S04]  /*17700*/  STS.U16 [R0+0x4c00], R3 ;  /* 0x004c000300007388 */ /* 0x000fe80000000400 */
[----:B------:R-:W2:Y:S04]  /*17710*/  LDL.LU R7, [R1+0x48] ;  /* 0x0000480001077983 */ /* 0x000ea80000300800 */
[----:B------:R-:W-:Y:S04]  /*17720*/  STS.U16 [R0+0x5400], R4 ;  /* 0x0054000400007388 */ /* 0x000fe80000000400 */
[----:B------:R-:W2:Y:S04]  /*17730*/  LDL.LU R8, [R1+0x40] ;  /* 0x0000400001087983 */ /* 0x000ea80000300800 */
[----:B------:R-:W-:Y:S04]  /*17740*/  STS.U16 [R0+0x5c00], R5 ;  /* 0x005c000500007388 */ /* 0x000fe80000000400 */
[----:B-1----:R-:W2:Y:S04]  /*17750*/  LDL.LU R9, [R1+0x10] ;  /* 0x0000100001097983 */ /* 0x002ea80000300800 */
[----:B------:R0:W-:Y:S04]  /*17760*/  STS.U16 [R0+0x6400], R13 ;  /* 0x0064000d00007388 */ /* 0x0001e80000000400 */
[----:B0-----:R-:W2:Y:S04]  /*17770*/  LDL.LU R13, [R1+0x70] ;  /* 0x00007000010d7983 */ /* 0x001ea80000300800 */
[----:B------:R-:W0:Y:S04]  /*17780*/  S2R R5, SR_TID.X ;  /* 0x0000000000057919 */ /* 0x000e280000002100 */
[----:B------:R-:W-:Y:S04]  /*17790*/  STS.U16 [R0+0x6c00], R12 ;  /* 0x006c000c00007388 */ /* 0x000fe80000000400 */
[----:B------:R-:W-:Y:S04]  /*177a0*/  STS.U16 [R0+0x7400], R11 ;  /* 0x0074000b00007388 */ /* 0x000fe80000000400 */
[----:B------:R1:W-:Y:S04]  /*177b0*/  STS.U16 [R0+0x7c00], R10 ;  /* 0x007c000a00007388 */ /* 0x0003e80000000400 */
[----:B-1----:R-:W4:Y:S01]  /*177c0*/  LDL.LU R10, [R1+0x4] ;  /* 0x00000400010a7983 */ /* 0x002f220000300800 */
[----:B0-----:R-:W-:-:S03]  /*177d0*/  LOP3.LUT R5, R5, 0x7f, RZ, 0xc0, !PT ;  /* 0x0000007f05057812 */ /* 0x001fc600078ec0ff */
[----:B------:R-:W4:Y:S02]  /*177e0*/  LDL.LU R0, [R1+0x3c] ;  /* 0x00003c0001007983 */ /* 0x000f240000300800 */
[----:B------:R-:W-:Y:S02]  /*177f0*/  IMAD.SHL.U32 R5, R5, 0x2, RZ ;  /* 0x0000000205057824 */ /* 0x000fe400078e00ff */
[----:B------:R-:W4:Y:S03]  /*17800*/  LDL.LU R2, [R1+0x38] ;  /* 0x0000380001027983 */ /* 0x000f260000300800 */
[----:B------:R-:W-:Y:S01]  /*17810*/  LOP3.LUT R28, R5, 0x50, RZ, 0x3c, !PT ;  /* 0x00000050051c7812 */ /* 0x000fe200078e3cff */
[----:B------:R-:W4:Y:S04]  /*17820*/  LDL.LU R3, [R1+0x34] ;  /* 0x0000340001037983 */ /* 0x000f280000300800 */
[----:B------:R-:W4:Y:S04]  /*17830*/  LDL.LU R4, [R1+0x30] ;  /* 0x0000300001047983 */ /* 0x000f280000300800 */
[----:B------:R-:W4:Y:S04]  /*17840*/  LDL.LU R5, [R1+0x2c] ;  /* 0x00002c0001057983 */ /* 0x000f280000300800 */
[----:B------:R-:W4:Y:S04]  /*17850*/  LDL.LU R11, [R1+0x18] ;  /* 0x00001800010b7983 */ /* 0x000f280000300800 */
[----:B------:R-:W4:Y:S04]  /*17860*/  LDL.LU R12, [R1+0xc] ;  /* 0x00000c00010c7983 */ /* 0x000f280000300800 */
[----:B---3--:R0:W-:Y:S04]  /*17870*/  STS.U16 [R28+0x500], R20 ;  /* 0x000500141c007388 */ /* 0x0081e80000000400 */
[----:B0-----:R-:W3:Y:S04]  /*17880*/  LDL.LU R20, [R1+0x1364] ;  /* 0x0013640001147983 */ /* 0x001ee80000300800 */
[----:B--2---:R-:W-:Y:S04]  /*17890*/  STS.U16 [R28+0xd00], R13 ;  /* 0x000d000d1c007388 */ /* 0x004fe80000000400 */
[----:B------:R0:W-:Y:S04]  /*178a0*/  STS.U16 [R28+0x1500], R14 ;  /* 0x0015000e1c007388 */ /* 0x0001e80000000400 */
[----:B------:R1:W-:Y:S04]  /*178b0*/  STS.U16 [R28+0x1d00], R15 ;  /* 0x001d000f1c007388 */ /* 0x0003e80000000400 */
[----:B------:R2:W-:Y:S04]  /*178c0*/  STS.U16 [R28+0x2500], R22 ;  /* 0x002500161c007388 */ /* 0x0005e80000000400 */
[----:B0-----:R-:W3:Y:S04]  /*178d0*/  LDL.LU R14, [R1+0x238] ;  /* 0x00023800010e7983 */ /* 0x001ee80000300800 */
[----:B-1----:R-:W3:Y:S04]  /*178e0*/  LDL.LU R15, [R1] ;  /* 0x00000000010f7983 */ /* 0x002ee80000300800 */
[----:B--2---:R-:W2:Y:S04]  /*178f0*/  LDL.LU R22, [R1+0x1360] ;  /* 0x0013600001167983 */ /* 0x004ea80000300800 */
[----:B------:R0:W-:Y:S04]  /*17900*/  STS.U16 [R28+0x2d00], R24 ;  /* 0x002d00181c007388 */ /* 0x0001e80000000400 */
[----:B------:R1:W-:Y:S04]  /*17910*/  STS.U16 [R28+0x3500], R26 ;  /* 0x0035001a1c007388 */ /* 0x0003e80000000400 */
[----:B----4-:R4:W-:Y:S04]  /*17920*/  STS.U16 [R28+0x3d00], R6 ;  /* 0x003d00061c007388 */ /* 0x0109e80000000400 */
[----:B0-----:R-:W2:Y:S04]  /*17930*/  LDL.LU R24, [R1+0x135c] ;  /* 0x00135c0001187983 */ /* 0x001ea80000300800 */
[----:B-1----:R-:W2:Y:S04]  /*17940*/  LDL.LU R26, [R1+0x1358] ;  /* 0x00135800011a7983 */ /* 0x002ea80000300800 */
[----:B----4-:R-:W4:Y:S04]  /*17950*/  LDL.LU R6, [R1+0x1354] ;  /* 0x0013540001067983 */ /* 0x010f280000300800 */
[----:B------:R0:W-:Y:S04]  /*17960*/  STS.U16 [R28+0x4500], R7 ;  /* 0x004500071c007388 */ /* 0x0001e80000000400 */
[----:B------:R1:W-:Y:S04]  /*17970*/  STS.U16 [R28+0x4d00], R8 ;  /* 0x004d00081c007388 */ /* 0x0003e80000000400 */
[----:B------:R1:W-:Y:S04]  /*17980*/  STS.U16 [R28+0x5500], R9 ;  /* 0x005500091c007388 */ /* 0x0003e80000000400 */
[----:B0-----:R-:W2:Y:S04]  /*17990*/  LDL.LU R7, [R1+0x1350] ;  /* 0x0013500001077983 */ /* 0x001ea80000300800 */
[----:B-1----:R-:W2:Y:S04]  /*179a0*/  LDL.LU R8, [R1+0x134c] ;  /* 0x00134c0001087983 */ /* 0x002ea80000300800 */
[----:B------:R-:W2:Y:S04]  /*179b0*/  LDL.LU R9, [R1+0x1348] ;  /* 0x0013480001097983 */ /* 0x000ea80000300800 */
[----:B------:R-:W0:Y:S04]  /*179c0*/  S2R R13, SR_TID.X ;  /* 0x00000000000d7919 */ /* 0x000e280000002100 */
[----:B------:R1:W-:Y:S01]  /*179d0*/  STS.U16 [R28+0x5d00], R10 ;  /* 0x005d000a1c007388 */ /* 0x0003e20000000400 */
[----:B0-----:R-:W-:-:S05]  /*179e0*/  LOP3.LUT R13, R13, 0x7f, RZ, 0xc0, !PT ;  /* 0x0000007f0d0d7812 */ /* 0x001fca00078ec0ff */
[----:B------:R-:W-:-:S05]  /*179f0*/  IMAD.SHL.U32 R13, R13, 0x2, RZ ;  /* 0x000000020d0d7824 */ /* 0x000fca00078e00ff */
[C---:B-1----:R-:W-:Y:S01]  /*17a00*/  LOP3.LUT R10, R13.reuse, 0x60, RZ, 0x3c, !PT ;  /* 0x000000600d0a7812 */ /* 0x042fe200078e3cff */
[----:B--2---:R0:W-:Y:S04]  /*17a10*/  STS.U16 [R28+0x6500], R9 ;  /* 0x006500091c007388 */ /* 0x0041e80000000400 */
[----:B------:R1:W-:Y:S04]  /*17a20*/  STS.U16 [R28+0x6d00], R8 ;  /* 0x006d00081c007388 */ /* 0x0003e80000000400 */
[----:B------:R2:W-:Y:S04]  /*17a30*/  STS.U16 [R28+0x7500], R7 ;  /* 0x007500071c007388 */ /* 0x0005e80000000400 */
[----:B0-----:R-:W3:Y:S04]  /*17a40*/  LDL.LU R9, [R1+0x1c] ;  /* 0x00001c0001097983 */ /* 0x001ee80000300800 */
[----:B-1----:R-:W3:Y:S04]  /*17a50*/  LDL.LU R8, [R1+0x20] ;  /* 0x0000200001087983 */ /* 0x002ee80000300800 */
[----:B--2---:R-:W2:Y:S04]  /*17a60*/  LDL.LU R7, [R1+0x24] ;  /* 0x0000240001077983 */ /* 0x004ea80000300800 */
[----:B----4-:R0:W-:Y:S04]  /*17a70*/  STS.U16 [R28+0x7d00], R6 ;  /* 0x007d00061c007388 */ /* 0x0101e80000000400 */
[----:B------:R1:W-:Y:S04]  /*17a80*/  STS.U16 [R10+0x600], R0 ;  /* 0x000600000a007388 */ /* 0x0003e80000000400 */
[----:B0-----:R-:W4:Y:S04]  /*17a90*/  LDL.LU R28, [R1+0x1344] ;  /* 0x00134400011c7983 */ /* 0x001f280000300800 */
[----:B------:R-:W2:Y:S04]  /*17aa0*/  LDL.LU R6, [R1+0x28] ;  /* 0x0000280001067983 */ /* 0x000ea80000300800 */
[----:B-1----:R-:W3:Y:S04]  /*17ab0*/  LDL.LU R0, [R1+0x1340] ;  /* 0x0013400001007983 */ /* 0x002ee80000300800 */
[----:B------:R0:W-:Y:S04]  /*17ac0*/  STS.U16 [R10+0xe00], R2 ;  /* 0x000e00020a007388 */ /* 0x0001e80000000400 */
[----:B------:R1:W-:Y:S04]  /*17ad0*/  STS.U16 [R10+0x1600], R3 ;  /* 0x001600030a007388 */ /* 0x0003e80000000400 */
[----:B------:R1:W-:Y:S04]  /*17ae0*/  STS.U16 [R10+0x1e00], R4 ;  /* 0x001e00040a007388 */ /* 0x0003e80000000400 */
[----:B0-----:R-:W4:Y:S04]  /*17af0*/  LDL.LU R2, [R1+0x133c] ;  /* 0x00133c0001027983 */ /* 0x001f280000300800 */
[----:B-1----:R-:W4:Y:S04]  /*17b00*/  LDL.LU R3, [R1+0x1338] ;  /* 0x0013380001037983 */ /* 0x002f280000300800 */
[----:B------:R-:W4:Y:S04]  /*17b10*/  LDL.LU R4, [R1+0x1334] ;  /* 0x0013340001047983 */ /* 0x000f280000300800 */
[----:B------:R0:W-:Y:S04]  /*17b20*/  STS.U16 [R10+0x2600], R5 ;  /* 0x002600050a007388 */ /* 0x0001e80000000400 */
[----:B0-----:R-:W4:Y:S04]  /*17b30*/  LDL.LU R5, [R1+0x1330] ;  /* 0x0013300001057983 */ /* 0x001f280000300800 */
[----:B--2---:R0:W-:Y:S04]  /*17b40*/  STS.U16 [R10+0x2e00], R6 ;  /* 0x002e00060a007388 */ /* 0x0041e80000000400 */
[----:B------:R-:W-:Y:S04]  /*17b50*/  STS.U16 [R10+0x3600], R7 ;  /* 0x003600070a007388 */ /* 0x000fe80000000400 */
[----:B---3--:R-:W-:Y:S04]  /*17b60*/  STS.U16 [R10+0x3e00], R8 ;  /* 0x003e00080a007388 */ /* 0x008fe80000000400 */
[----:B------:R-:W-:Y:S04]  /*17b70*/  STS.U16 [R10+0x4600], R9 ;  /* 0x004600090a007388 */ /* 0x000fe80000000400 */
[----:B------:R-:W-:Y:S04]  /*17b80*/  STS.U16 [R10+0x4e00], R11 ;  /* 0x004e000b0a007388 */ /* 0x000fe80000000400 */
[----:B------:R-:W-:Y:S04]  /*17b90*/  STS.U16 [R10+0x5600], R12 ;  /* 0x0056000c0a007388 */ /* 0x000fe80000000400 */
[----:B----4-:R-:W-:Y:S04]  /*17ba0*/  STS.U16 [R10+0x5e00], R5 ;  /* 0x005e00050a007388 */ /* 0x010fe80000000400 */
[----:B------:R-:W-:Y:S04]  /*17bb0*/  STS.U16 [R10+0x6600], R4 ;  /* 0x006600040a007388 */ /* 0x000fe80000000400 */
[----:B------:R1:W-:Y:S04]  /*17bc0*/  STS.U16 [R10+0x6e00], R3 ;  /* 0x006e00030a007388 */ /* 0x0003e80000000400 */
[----:B------:R2:W-:Y:S04]  /*17bd0*/  STS.U16 [R10+0x7600], R2 ;  /* 0x007600020a007388 */ /* 0x0005e80000000400 */
[----:B------:R3:W-:Y:S01]  /*17be0*/  STS.U16 [R10+0x7e00], R0 ;  /* 0x007e00000a007388 */ /* 0x0007e20000000400 */
[----:B0-----:R-:W-:-:S03]  /*17bf0*/  LOP3.LUT R6, R13, 0x70, RZ, 0x3c, !PT ;  /* 0x000000700d067812 */ /* 0x001fc600078e3cff */
[----:B-1----:R-:W4:Y:S04]  /*17c00*/  LDL R3, [R1+0x870] ;  /* 0x0008700001037983 */ /* 0x002f280000100800 */
[----:B--2---:R-:W2:Y:S04]  /*17c10*/  LDL R2, [R1+0x1e8] ;  /* 0x0001e80001027983 */ /* 0x004ea80000100800 */
[----:B---3--:R-:W3:Y:S04]  /*17c20*/  LDL R0, [R1+0x1c8] ;  /* 0x0001c80001007983 */ /* 0x008ee80000100800 */
[----:B------:R-:W-:Y:S04]  /*17c30*/  STS.U16 [R6+0x7f00], R14 ;  /* 0x007f000e06007388 */ /* 0x000fe80000000400 */
[----:B------:R-:W-:Y:S04]  /*17c40*/  STS.U16 [R6+0x700], R15 ;  /* 0x0007000f06007388 */ /* 0x000fe80000000400 */
[----:B------:R0:W-:Y:S04]  /*17c50*/  STS.U16 [R6+0xf00], R28 ;  /* 0x000f001c06007388 */ /* 0x0001e80000000400 */
[----:B------:R-:W-:Y:S04]  /*17c60*/  STS.U16 [R6+0x1700], R26 ;  /* 0x0017001a06007388 */ /* 0x000fe80000000400 */
        /* <DEDUP_REMOVED lines=12> */
[----:B------:R-:W-:Y:S06]  /*17d30*/  BAR.SYNC.DEFER_BLOCKING 0x0 ;  /* 0x0000000000007b1d */ /* 0x000fec0000010000 */
[----:B0-----:R-:W3:Y:S04]  /*17d40*/  LDL R28, [R1+0x86c] ;  /* 0x00086c00011c7983 */ /* 0x001ee80000100800 */
[----:B----4-:R-:W-:Y:S04]  /*17d50*/  LDSM.16.MT88.4 R16, [R3+0x8000] ;  /* 0x008000000310783b */ /* 0x010fe80000004200 */
[----:B--2---:R-:W-:Y:S04]  /*17d60*/  LDSM.16.M88.4 R8, [R2] ;  /* 0x000000000208783b */ /* 0x004fe80000000200 */
[----:B---3--:R-:W0:Y:S04]  /*17d70*/  LDSM.16.MT88.4 R24, [R0+0x8000] ;  /* 0x008000000018783b */ /* 0x008e280000004200 */
[----:B------:R-:W1:Y:S04]  /*17d80*/  LDSM.16.M88.4 R12, [R2+0x4000] ;  /* 0x00400000020c783b */ /* 0x000e680000000200 */
[----:B------:R-:W2:Y:S04]  /*17d90*/  LDSM.16.M88.4 R4, [R2+0x2000] ;  /* 0x002000000204783b */ /* 0x000ea80000000200 */
[----:B0-----:R-:W-:Y:S04]  /*17da0*/  STL.64 [R1+0x1328], R26 ;  /* 0x0013281a01007387 */ /* 0x001fe80000100a00 */
[----:B------:R-:W-:Y:S04]  /*17db0*/  STL.64 [R1+0x1320], R24 ;  /* 0x0013201801007387 */ /* 0x000fe80000100a00 */
[----:B------:R-:W-:Y:S04]  /*17dc0*/  STL.64 [R1+0x20], R8 ;  /* 0x0000200801007387 */ /* 0x000fe80000100a00 */
[----:B------:R-:W-:Y:S04]  /*17dd0*/  STL.64 [R1+0x28], R10 ;  /* 0x0000280a01007387 */ /* 0x000fe80000100a00 */
[----:B------:R-:W0:Y:S04]  /*17de0*/  LDSM.16.M88.4 R8, [R2+0x6000] ;  /* 0x006000000208783b */ /* 0x000e280000000200 */
[----:B-1----:R-:W-:Y:S04]  /*17df0*/  STL [R1+0x11fc], R14 ;  /* 0x0011fc0e01007387 */ /* 0x002fe80000100800 */
[----:B--2---:R-:W-:Y:S04]  /*17e00*/  STL.64 [R1+0x10], R4 ;  /* 0x0000100401007387 */ /* 0x004fe80000100a00 */
[----:B------:R-:W-:Y:S04]  /*17e10*/  STL.64 [R1+0x18], R6 ;  /* 0x0000180601007387 */ /* 0x000fe80000100a00 */
[----:B------:R-:W-:Y:S04]  /*17e20*/  STL [R1+0x11f8], R15 ;  /* 0x0011f80f01007387 */ /* 0x000fe80000100800 */
[----:B------:R-:W-:Y:S04]  /*17e30*/  STL.64 [R1+0x12f8], R12 ;  /* 0x0012f80c01007387 */ /* 0x000fe80000100a00 */
[----:B------:R-:W-:Y:S04]  /*17e40*/  LDSM.16.MT88.4 R4, [R28+0x8000] ;  /* 0x008000001c04783b */ /* 0x000fe80000004200 */
[----:B------:R-:W-:Y:S04]  /*17e50*/  LDSM.16.MT88.4 R24, [R0+0x8800] ;  /* 0x008800000018783b */ /* 0x000fe80000004200 */
[----:B0-----:R0:W-:Y:S04]  /*17e60*/  STL [R1+0x1204], R10 ;  /* 0x0012040a01007387 */ /* 0x0011e80000100800 */
[----:B0-----:R-:W2:Y:S04]  /*17e70*/  LDL R10, [R1+0x874] ;  /* 0x00087400010a7983 */ /* 0x001ea80000100800 */
[----:B------:R-:W-:Y:S04]  /*17e80*/  STL [R1+0x1200], R11 ;  /* 0x0012000b01007387 */ /* 0x000fe80000100800 */
[----:B------:R-:W-:Y:S04]  /*17e90*/  STL [R1+0xf28], R2 ;  /* 0x000f280201007387 */ /* 0x000fe80000100800 */
[----:B--2---:R-:W0:Y:S04]  /*17ea0*/  LDSM.16.MT88.4 R20, [R10+0x8000] ;  /* 0x008000000a14783b */ /* 0x004e280000004200 */
[----:B------:R-:W-:Y:S04]  /*17eb0*/  STL [R1+0x1308], R10 ;  /* 0x0013080a01007387 */ /* 0x000fe80000100800 */
[----:B------:R1:W-:Y:S04]  /*17ec0*/  STL.64 [R1+0x1300], R8 ;  /* 0x0013000801007387 */ /* 0x0003e80000100a00 */
[----:B0-----:R0:W-:Y:S04]  /*17ed0*/  STL [R1+0x12f0], R23 ;  /* 0x0012f01701007387 */ /* 0x0011e80000100800 */
[----:B-1----:R-:W2:Y:S04]  /*17ee0*/  LDL.LU.64 R8, [R1+0x180] ;  /* 0x0001800001087983 */ /* 0x002ea80000300a00 */
[----:B------:R-:W2:Y:S04]  /*17ef0*/  LDL.LU.64 R10, [R1+0x188] ;  /* 0x00018800010a7983 */ /* 0x000ea80000300a00 */
[----:B------:R-:W3:Y:S04]  /*17f00*/  LDL.LU.64 R12, [R1+0x170] ;  /* 0x00017000010c7983 */ /* 0x000ee80000300a00 */
[----:B------:R-:W4:Y:S01]  /*17f10*/  LDL.LU.64 R14, [R1+0x178] ;  /* 0x00017800010e7983 */ /* 0x000f220000300a00 */
[----:B0-----:R-:W-:-:S03]  /*17f20*/  IMAD.MOV.U32 R23, RZ, RZ, R24 ;  /* 0x000000ffff177224 */ /* 0x001fc600078e0018 */
[----:B----4-:R-:W-:Y:S04]  /*17f30*/  STL.64 [R1+0x1318], R14 ;  /* 0x0013180e01007387 */ /* 0x010fe80000100a00 */
[----:B---3--:R0:W-:Y:S04]  /*17f40*/  STL.64 [R1+0x1310], R12 ;  /* 0x0013100c01007387 */ /* 0x0081e80000100a00 */
[----:B0-----:R-:W3:Y:S04]  /*17f50*/  LDL.64 R12, [R1+0x20] ;  /* 0x00002000010c7983 */ /* 0x001ee80000100a00 */
[----:B------:R-:W-:Y:S04]  /*17f60*/  STL.64 [R1+0x12e0], R18 ;  /* 0x0012e01201007387 */ /* 0x000fe80000100a00 */
[----:B------:R0:W-:Y:S04]  /*17f70*/  STL.64 [R1+0x12d8], R16 ;  /* 0x0012d81001007387 */ /* 0x0001e80000100a00 */
[----:B0-----:R-:W4:Y:S04]  /*17f80*/  LDL.LU.64 R16, [R1+0x10] ;  /* 0x0000100001107983 */ /* 0x001f280000300a00 */
[----:B------:R-:W-:Y:S04]  /*17f90*/  STL [R1+0x1288], R5 ;  /* 0x0012880501007387 */ /* 0x000fe80000100800 */
[----:B------:R-:W-:Y:S04]  /*17fa0*/  STL [R1+0x1284], R6 ;  /* 0x0012840601007387 */ /* 0x000fe80000100800 */
[----:B------:R-:W-:Y:S04]  /*17fb0*/  STL [R1+0x1280], R7 ;  /* 0x0012800701007387 */ /* 0x000fe80000100800 */
[----:B------:R-:W-:Y:S04]  /*17fc0*/  STL [R1+0x1208], R28 ;  /* 0x0012081c01007387 */ /* 0x000fe80000100800 */
[----:B------:R-:W-:Y:S04]  /*17fd0*/  STL [R1+0x4], R25 ;  /* 0x0000041901007387 */ /* 0x000fe80000100800 */
[----:B------:R0:W-:Y:S04]  /*17fe0*/  STL.64 [R1+0x8], R26 ;  /* 0x0000081a01007387 */ /* 0x0001e80000100a00 */
[----:B0-----:R-:W2:Y:S04]  /*17ff0*/  LDL.LU.64 R26, [R1+0x1328] ;  /* 0x00132800011a7983 */ /* 0x001ea80000300a00 */
[----:B------:R-:W2:Y:S04]  /*18000*/  LDL.LU.64 R24, [R1+0x1320] ;  /* 0x0013200001187983 */ /* 0x000ea80000300a00 */
[----:B------:R0:W-:Y:S04]  /*18010*/  STL [R1+0x11c0], R0 ;  /* 0x0011c00001007387 */ /* 0x0001e80000100800 */
[----:B------:R-:W4:Y:S01]  /*18020*/  LDL.LU.64 R14, [R1+0x1318] ;  /* 0x00131800010e7983 */ /* 0x000f220000300a00 */
[----:B---3--:R-:W-:-:S02]  /*18030*/  IMAD.MOV.U32 R29, RZ, RZ, R12 ;  /* 0x000000ffff1d7224 */ /* 0x008fc400078e000c */
[----:B0-----:R-:W-:Y:S01]  /*18040*/  IMAD.MOV.U32 R0, RZ, RZ, R13 ;  /* 0x000000ffff007224 */ /* 0x001fe200078e000d */
[----:B--2---:R-:W-:Y:S01]  /*18050*/  HMMA.16816.F32 R8, R24, R12, R8 ;  /* 0x0000000c1808723c */ /* 0x004fe20000001808 */
[----:B------:R-:W4:Y:S11]  /*18060*/  LDL.LU.64 R12, [R1+0x1310] ;  /* 0x00131000010c7983 */ /* 0x000f360000300a00 */
[----:B------:R-:W-:Y:S11]  /*18070*/  @!UPT UIADD3 URZ, URZ, URZ, URZ ;  /* 0x0000003f3f3ff290 */ /* 0x000ff6000fffe03f */
[----:B------:R-:W-:Y:S01]  /*18080*/  @!UPT UIADD3 URZ, URZ, URZ, URZ ;  /* 0x0000003f3f3ff290 */ /* 0x000fe2000fffe03f */
[----:B------:R-:W-:Y:S01]  /*18090*/  IMAD.MOV.U32 R2, RZ, RZ, R11 ;  /* 0x000000ffff027224 */ /* 0x000fe200078e000b */
[----:B------:R0:W-:Y:S01]  /*180a0*/  STL.64 [R1+0x30], R8 ;  /* 0x0000300801007387 */ /* 0x0001e20000100a00 */
[----:B------:R-:W-:-:S03]  /*180b0*/  IMAD.MOV.U32 R3, RZ, RZ, R10 ;  /* 0x000000ffff037224 */ /* 0x000fc600078e000a */
[----:B------:R-:W2:Y:S04]  /*180c0*/  LDL.LU R10, [R1+0x1308] ;  /* 0x00130800010a7983 */ /* 0x000ea80000300800 */
[----:B0-----:R-:W3:Y:S04]  /*180d0*/  LDL.LU.64 R8, [R1+0x1300] ;  /* 0x0013000001087983 */ /* 0x001ee80000300a00 */
[----:B------:R-:W-:Y:S04]  /*180e0*/  STL [R1+0x12a4], R2 ;  /* 0x0012a40201007387 */ /* 0x000fe80000100800 */
[----:B------:R-:W-:Y:S01]  /*180f0*/  STL [R1+0x12a0], R3 ;  /* 0x0012a00301007387 */ /* 0x000fe20000100800 */
[C---:B----4-:R-:W-:Y:S11]  /*18100*/  HMMA.16816.F32 R12, R24.reuse, R16, R12 ;  /* 0x00000010180c723c */ /* 0x050ff6000000180c */
[----:B------:R-:W-:Y:S11]  /*18110*/  @!UPT UIADD3 URZ, URZ, URZ, URZ ;  /* 0x0000003f3f3ff290 */ /* 0x000ff6000fffe03f */
[----:B------:R-:W-:Y:S01]  /*18120*/  @!UPT UIADD3 URZ, URZ, URZ, URZ ;  /* 0x0000003f3f3ff290 */ /* 0x000fe2000fffe03f */
[----:B------:R-:W-:Y:S01]  /*18130*/  STL [R1+0x7c], R15 ;  /* 0x00007c0f01007387 */ /* 0x000fe20000100800 */
[----:B------:R-:W-:Y:S02]  /*18140*/  IMAD.MOV.U32 R5, RZ, RZ, R12 ;  /* 0x000000ffff057224 */ /* 0x000fe400078e000c */
[----:B------:R-:W-:Y:S02]  /*18150*/  IMAD.MOV.U32 R6, RZ, RZ, R13 ;  /* 0x000000ffff067224 */ /* 0x000fe400078e000d */
[----:B------:R-:W-:Y:S01]  /*18160*/  IMAD.MOV.U32 R7, RZ, RZ, R14 ;  /* 0x000000ffff077224 */ /* 0x000fe200078e000e */
[----:B------:R-:W4:Y:S04]  /*18170*/  LDL.LU.64 R12, [R1+0x12f8] ;  /* 0x0012f800010c7983 */ /* 0x000f280000300a00 */
[----:B------:R0:W-:Y:S04]  /*18180*/  STL.64 [R1+0x12e8], R16 ;  /* 0x0012e81001007387 */ /* 0x0001e80000100a00 */
[----:B0-----:R-:W4:Y:S04]  /*18190*/  LDL.LU.64 R16, [R1+0x160] ;  /* 0x0001600001107983 */ /* 0x001f280000300a00 */
[----:B------:R-:W4:Y:S04]  /*181a0*/  LDL.LU.64 R18, [R1+0x168] ;  /* 0x0001680001127983 */ /* 0x000f280000300a00 */
[----:B------:R-:W-:Y:S04]  /*181b0*/  STL.64 [R1+0x1298], R6 ;  /* 0x0012980601007387 */ /* 0x000fe80000100a00 */
[----:B------:R0:W-:Y:S04]  /*181c0*/  STL.64 [R1+0x1290], R4 ;  /* 0x0012900401007387 */ /* 0x0001e80000100a00 */
[----:B0-----:R-:W3:Y:S04]  /*181d0*/  LDL.LU.64 R4, [R1+0x130] ;  /* 0x0001300001047983 */ /* 0x001ee80000300a00 */
[----:B------:R-:W3:Y:S01]  /*181e0*/  LDL.LU.64 R6, [R1+0x138] ;  /* 0x0001380001067983 */ /* 0x000ee20000300a00 */
[----:B--2---:R-:W-:Y:S01]  /*181f0*/  IMAD.MOV.U32 R2, RZ, RZ, R10 ;  /* 0x000000ffff027224 */ /* 0x004fe200078e000a */
[C---:B----4-:R-:W-:Y:S08]  /*18200*/  HMMA.16816.F32 R16, R24.reuse, R12, R16 ;  /* 0x0000000c1810723c */ /* 0x050ff00000001810 */
[----:B---3--:R-:W-:Y:S01]  /*18210*/  HMMA.16816.F32 R4, R24, R8, R4 ;  /* 0x000000081804723c */ /* 0x008fe20000001804 */
[----:B------:R-:W0:Y:S11]  /*18220*/  LDSM.16.MT88.4 R24, [R2+0x8800] ;  /* 0x008800000218783b */ /* 0x000e360000004200 */
[----:B------:R-:W-:Y:S04]  /*18230*/  @!UPT UIADD3 URZ, URZ, URZ, URZ ;  /* 0x0000003f3f3ff290 */ /* 0x000fe8000fffe03f */
[----:B------:R-:W-:Y:S02]  /*18240*/  IMAD.MOV.U32 R15, RZ, RZ, R19 ;  /* 0x000000ffff0f7224 */ /* 0x000fe400078e0013 */
[----:B------:R-:W-:Y:S02]  /*18250*/  IMAD.MOV.U32 R14, RZ, RZ, R18 ;  /* 0x000000ffff0e7224 */ /* 0x000fe400078e0012 */
[----:B------:R-:W-:Y:S02]  /*18260*/  IMAD.MOV.U32 R10, RZ, RZ, R16 ;  /* 0x000000ffff0a7224 */ /* 0x000fe400078e0010 */
[----:B------:R-:W-:Y:S02]  /*18270*/  IMAD.MOV.U32 R11, RZ, RZ, R17 ;  /* 0x000000ffff0b7224 */ /* 0x000fe400078e0011 */
[----:B------:R-:W2:Y:S04]  /*18280*/  LDL.LU.64 R16, [R1+0x150] ;  /* 0x0001500001107983 */ /* 0x000ea80000300a00 */
[----:B------:R-:W2:Y:S04]  /*18290*/  LDL.LU.64 R18, [R1+0x158] ;  /* 0x0001580001127983 */ /* 0x000ea80000300a00 */
[----:B------:R-:W-:Y:S04]  /*182a0*/  STL [R1+0x1218], R15 ;  /* 0x0012180f01007387 */ /* 0x000fe80000100800 */
[----:B------:R-:W-:Y:S04]  /*182b0*/  STL [R1+0x1214], R14 ;  /* 0x0012140e01007387 */ /* 0x000fe80000100800 */
[----:B------:R-:W-:Y:S01]  /*182c0*/  STL [R1+0x1210], R11 ;  /* 0x0012100b01007387 */ /* 0x000fe20000100800 */
[----:B------:R-:W-:-:S03]  /*182d0*/  IMAD.MOV.U32 R28, RZ, RZ, R7 ;  /* 0x000000ffff1c7224 */ /* 0x000fc600078e0007 */
[----:B------:R-:W-:Y:S04]  /*182e0*/  STL [R1+0x120c], R10 ;  /* 0x00120c0a01007387 */ /* 0x000fe80000100800 */
[----:B------:R1:W-:Y:S04]  /*182f0*/  STL.64 [R1+0x60], R4 ;  /* 0x0000600401007387 */ /* 0x0003e80000100a00 */
[----:B------:R3:W-:Y:S04]  /*18300*/  STL [R1+0x68], R6 ;  /* 0x0000680601007387 */ /* 0x0007e80000100800 */
[----:B-1----:R-:W4:Y:S04]  /*18310*/  LDL.LU.64 R4, [R1+0x140] ;  /* 0x0001400001047983 */ /* 0x002f280000300a00 */
[----:B---3--:R-:W4:Y:S04]  /*18320*/  LDL.LU.64 R6, [R1+0x148] ;  /* 0x0001480001067983 */ /* 0x008f280000300a00 */
[----:B0-----:R-:W-:Y:S04]  /*18330*/  STL.64 [R1+0x11d0], R26 ;  /* 0x0011d01a01007387 */ /* 0x001fe80000100a00 */
[----:B------:R0:W-:Y:S02]  /*18340*/  STL.64 [R1+0x11c8], R24 ;  /* 0x0011c81801007387 */ /* 0x0001e40000100a00 */
[----:B0-----:R-:W-:-:S02]  /*18350*/  IMAD.MOV.U32 R24, RZ, RZ, R23 ;  /* 0x000000ffff187224 */ /* 0x001fc400078e0017 */
[----:B------:R-:W2:Y:S04]  /*18360*/  LDL.LU R23, [R1+0x12f0] ;  /* 0x0012f00001177983 */ /* 0x000ea80000300800 */
[----:B------:R-:W3:Y:S04]  /*18370*/  LDL.LU R25, [R1+0x4] ;  /* 0x0000040001197983 */ /* 0x000ee80000300800 */
[----:B------:R-:W2:Y:S04]  /*18380*/  LDL.LU R26, [R1+0x8] ;  /* 0x00000800011a7983 */ /* 0x000ea80000300800 */
[----:B------:R-:W2:Y:S04]  /*18390*/  LDL.LU R27, [R1+0xc] ;  /* 0x00000c00011b7983 */ /* 0x000ea80000300800 */
[----:B--2---:R-:W-:Y:S04]  /*183a0*/  STL.64 [R1+0x1238], R26 ;  /* 0x0012381a01007387 */ /* 0x004fe80000100a00 */
[----:B---3--:R0:W-:Y:S02]  /*183b0*/  STL.64 [R1+0x1230], R24 ;  /* 0x0012301801007387 */ /* 0x0081e40000100a00 */
[----:B0-----:R-:W-:-:S02]  /*183c0*/  IMAD.MOV.U32 R24, RZ, RZ, R29 ;  /* 0x000000ffff187224 */ /* 0x001fc400078e001d */
[----:B------:R-:W-:-:S07]  /*183d0*/  IMAD.MOV.U32 R25, RZ, RZ, R0 ;  /* 0x000000ffff197224 */ /* 0x000fce00078e0000 */
[----:B------:R-:W-:Y:S01]  /*183e0*/  HMMA.16816.F32 R24, R20, R24, R16 ;  /* 0x000000181418723c */ /* 0x000fe20000001810 */
[----:B------:R-:W4:Y:S11]  /*183f0*/  LDL.LU.64 R16, [R1+0x12e8] ;  /* 0x0012e80001107983 */ /* 0x000f360000300a00 */
[----:B------:R-:W-:Y:S11]  /*18400*/  @!UPT UIADD3 URZ, URZ, URZ, URZ ;  /* 0x0000003f3f3ff290 */ /* 0x000ff6000fffe03f */
[----:B------:R-:W-:Y:S01]  /*18410*/  @!UPT UIADD3 URZ, URZ, URZ, URZ ;  /* 0x0000003f3f3ff290 */ /* 0x000fe2000fffe03f */
[----:B------:R-:W-:Y:S02]  /*18420*/  IMAD.MOV.U32 R15, RZ, RZ, R24 ;  /* 0x000000ffff0f7224 */ /* 0x000fe400078e0018 */
[----:B------:R-:W-:Y:S02]  /*18430*/  IMAD.MOV.U32 R14, RZ, RZ, R25 ;  /* 0x000000ffff0e7224 */ /* 0x000fe400078e0019 */
[----:B------:R-:W-:Y:S01]  /*18440*/  IMAD.MOV.U32 R11, RZ, RZ, R26 ;  /* 0x000000ffff0b7224 */ /* 0x000fe200078e001a */
[----:B------:R-:W2:Y:S01]  /*18450*/  LDL.LU.64 R24, [R1+0xc0] ;  /* 0x0000c00001187983 */ /* 0x000ea20000300a00 */
[----:B------:R-:W-:-:S03]  /*18460*/  IMAD.MOV.U32 R10, RZ, RZ, R27 ;  /* 0x000000ffff0a7224 */ /* 0x000fc600078e001b */
[----:B------:R-:W2:Y:S01]  /*18470*/  LDL.LU.64 R26, [R1+0xc8] ;  /* 0x0000c800011a7983 */ /* 0x000ea20000300a00 */
[C---:B----4-:R-:W-:Y:S01]  /*18480*/  HMMA.16816.F32 R4, R20.reuse, R16, R4 ;  /* 0x000000101404723c */ /* 0x050fe20000001804 */
[----:B------:R-:W-:Y:S02]  /*18490*/  IMAD.MOV.U32 R3, RZ, RZ, R16 ;  /* 0x000000ffff037224 */ /* 0x000fe400078e0010 */
[----:B------:R-:W-:Y:S11]  /*184a0*/  IMAD.MOV.U32 R2, RZ, RZ, R17 ;  /* 0x000000ffff027224 */ /* 0x000ff600078e0011 */
[----:B------:R-:W-:Y:S09]  /*184b0*/  @!UPT UIADD3 URZ, URZ, URZ, URZ ;  /* 0x0000003f3f3ff290 */ /* 0x000ff2000fffe03f */
[----:B------:R0:W-:Y:S04]  /*184c0*/  STL.64 [R1+0x40], R4 ;  /* 0x0000400401007387 */ /* 0x0001e80000100a00 */
[----:B------:R1:W-:Y:S04]  /*184d0*/  STL.64 [R1+0x48], R6 ;  /* 0x0000480601007387 */ /* 0x0003e80000100a00 */
[----:B------:R-:W3:Y:S04]  /*184e0*/  LDL.LU.64 R16, [R1+0xb0] ;  /* 0x0000b00001107983 */ /* 0x000ee80000300a00 */
[----:B------:R-:W3:Y:S04]  /*184f0*/  LDL.LU.64 R18, [R1+0xb8] ;  /* 0x0000b80001127983 */ /* 0x000ee80000300a00 */
[----:B0-----:R-:W4:Y:S04]  /*18500*/  LDL.LU.64 R4, [R1+0xd0] ;  /* 0x0000d00001047983 */ /* 0x001f280000300a00 */
[----:B-1----:R-:W3:Y:S01]  /*18510*/  LDL.LU.64 R6, [R1+0xd8] ;  /* 0x0000d80001067983 */ /* 0x002ee20000300a00 */
[C---:B--2---:R-:W-:Y:S03]  /*18520*/  HMMA.16816.F32 R24, R20.reuse, R12, R24 ;  /* 0x0000000c1418723c */ /* 0x044fe60000001818 */
[----:B---3--:R-:W-:Y:S04]  /*18530*/  STL.64 [R1+0x12b0], R6 ;  /* 0x0012b00601007387 */ /* 0x008fe80000100a00 */
[----:B----4-:R0:W-:Y:S04]  /*18540*/  STL.64 [R1+0x12a8], R4 ;  /* 0x0012a80401007387 */ /* 0x0101e80000100a00 */
[----:B0-----:R-:W2:Y:S04]  /*18550*/  LDL.LU.64 R4, [R1+0xe0] ;  /* 0x0000e00001047983 */ /* 0x001ea80000300a00 */
[----:B------:R-:W3:Y:S09]  /*18560*/  LDL.LU.64 R6, [R1+0xe8] ;  /* 0x0000e80001067983 */ /* 0x000ef20000300a00 */
[----:B------:R-:W-:Y:S01]  /*18570*/  IMAD.MOV.U32 R0, RZ, RZ, R26 ;  /* 0x000000ffff007224 */ /* 0x000fe200078e001a */
[----:B------:R-:W-:Y:S01]  /*18580*/  HMMA.16816.F32 R20, R20, R8, R16 ;  /* 0x000000081414723c */ /* 0x000fe20000001810 */
[----:B---3--:R-:W-:Y:S04]  /*18590*/  STL.64 [R1+0x12c0], R6 ;  /* 0x0012c00601007387 */ /* 0x008fe80000100a00 */
[----:B--2---:R0:W-:Y:S04]  /*185a0*/  STL.64 [R1+0x12b8], R4 ;  /* 0x0012b80401007387 */ /* 0x0041e80000100a00 */
[----:B0-----:R-:W2:Y:S04]  /*185b0*/  LDL.LU.64 R4, [R1+0x20] ;  /* 0x0000200001047983 */ /* 0x001ea80000300a00 */
[----:B------:R-:W-:Y:S04]  /*185c0*/  STL.64 [R1+0xc0], R24 ;  /* 0x0000c01801007387 */ /* 0x000fe80000100a00 */
[----:B------:R-:W-:Y:S04]  /*185d0*/  STL [R1+0xcc], R27 ;  /* 0x0000cc1b01007387 */ /* 0x000fe80000100800 */
[----:B------:R-:W-:Y:S04]  /*185e0*/  STL.64 [R1+0x12d0], R14 ;  /* 0x0012d00e01007387 */ /* 0x000fe80000100a00 */
[----:B------:R0:W-:Y:S04]  /*185f0*/  STL.64 [R1+0x12c8], R12 ;  /* 0x0012c80c01007387 */ /* 0x0001e80000100a00 */
[----:B0-----:R-:W3:Y:S04]  /*18600*/  LDL.LU.64 R12, [R1+0xf0] ;  /* 0x0000f000010c7983 */ /* 0x001ee80000300a00 */
[----:B------:R-:W3:Y:S04]  /*18610*/  LDL.LU.64 R14, [R1+0xf8] ;  /* 0x0000f800010e7983 */ /* 0x000ee80000300a00 */
[----:B------:R-:W4:Y:S04]  /*18620*/  LDL.LU.64 R24, [R1+0xa0] ;  /* 0x0000a00001187983 */ /* 0x000f280000300a00 */
[----:B------:R-:W4:Y:S04]  /*18630*/  LDL.LU.64 R26, [R1+0xa8] ;  /* 0x0000a800011a7983 */ /* 0x000f280000300a00 */
[----:B------:R-:W3:Y:S04]  /*18640*/  LDL.LU.64 R18, [R1+0x12e0] ;  /* 0x0012e00001127983 */ /* 0x000ee80000300a00 */
[----:B------:R-:W3:Y:S01]  /*18650*/  LDL.LU.64 R16, [R1+0x12d8] ;  /* 0x0012d80001107983 */ /* 0x000ee20000300a00 */
[----:B------:R-:W-:-:S03]  /*18660*/  IMAD.MOV.U32 R29, RZ, RZ, R23 ;  /* 0x000000ffff1d7224 */ /* 0x000fc600078e0017 */
[----:B------:R-:W-:Y:S04]  /*18670*/  STL.64 [R1+0xb0], R20 ;  /* 0x0000b01401007387 */ /* 0x000fe80000100a00 */
[----:B------:R0:W-:Y:S04]  /*18680*/  STL [R1+0xb8], R22 ;  /* 0x0000b81601007387 */ /* 0x0001e80000100800 */
[----:B------:R-:W4:Y:S04]  /*18690*/  LDL R23, [R1+0x1c] ;  /* 0x00001c0001177983 */ /* 0x000f280000100800 */
[----:B0-----:R-:W4:Y:S01]  /*186a0*/  LDL R22, [R1+0x18] ;  /* 0x0000180001167983 */ /* 0x001f220000100800 */
[----:B------:R-:W-:-:S02]  /*186b0*/  IMAD.MOV.U32 R20, RZ, RZ, R3 ;  /* 0x000000ffff147224 */ /* 0x000fc400078e0003 */
[----:B------:R-:W-:Y:S02]  /*186c0*/  IMAD.MOV.U32 R21, RZ, RZ, R2 ;  /* 0x000000ffff157224 */ /* 0x000fe400078e0002 */
[----:B--2---:R-:W-:Y:S02]  /*186d0*/  IMAD.MOV.U32 R2, RZ, RZ, R4 ;  /* 0x000000ffff027224 */ /* 0x004fe400078e0004 */
[----:B------:R-:W-:Y:S01]  /*186e0*/  IMAD.MOV.U32 R3, RZ, RZ, R5 ;  /* 0x000000ffff037224 */ /* 0x000fe200078e0005 */
[C---:B---3--:R-:W-:Y:S11]  /*186f0*/  HMMA.16816.F32 R12, R16.reuse, R4, R12 ;  /* 0x00000004100c723c */ /* 0x048ff6000000180c */
[----:B------:R-:W-:Y:S11]  /*18700*/  @!UPT UIADD3 URZ, URZ, URZ, URZ ;  /* 0x0000003f3f3ff290 */ /* 0x000ff6000fffe03f */
[----:B------:R-:W-:Y:S01]  /*18710*/  @!UPT UIADD3 URZ, URZ, URZ, URZ ;  /* 0x0000003f3f3ff290 */ /* 0x000fe2000fffe03f */
[----:B------:R-:W-:Y:S04]  /*18720*/  STL.64 [R1+0xf0], R12 ;  /* 0x0000f00c01007387 */ /* 0x000fe80000100a00 */
[----:B------:R0:W-:Y:S04]  /*18730*/  STL.64 [R1+0xf8], R14 ;  /* 0x0000f80e01007387 */ /* 0x0001e80000100a00 */
[----:B0-----:R-:W2:Y:S04]  /*18740*/  LDL.LU.64 R14, [R1+0x12d0] ;  /* 0x0012d000010e7983 */ /* 0x001ea80000300a00 */
[----:B------:R-:W3:Y:S04]  /*18750*/  LDL.LU.64 R12, [R1+0x12c8] ;  /* 0x0012c800010c7983 */ /* 0x000ee80000300a00 */
[----:B------:R-:W2:Y:S04]  /*18760*/  LDL.LU.64 R6, [R1+0x12c0] ;  /* 0x0012c00001067983 */ /* 0x000ea80000300a00 */
[----:B------:R-:W2:Y:S02]  /*18770*/  LDL.LU.64 R4, [R1+0x12b8] ;  /* 0x0012b80001047983 */ /* 0x000ea40000300a00 */
[----:B--2---:R-:W-:Y:S11]  /*18780*/  HMMA.16816.F32 R4, R16, R20, R4 ;  /* 0x000000141004723c */ /* 0x004ff60000001804 */
[----:B------:R-:W-:Y:S11]  /*18790*/  @!UPT UIADD3 URZ, URZ, URZ, URZ ;  /* 0x0000003f3f3ff290 */ /* 0x000ff6000fffe03f */
[----:B------:R-:W-:Y:S01]  /*187a0*/  @!UPT UIADD3 URZ, URZ, URZ, URZ ;  /* 0x0000003f3f3ff290 */ /* 0x000fe2000fffe03f */
[----:B------:R-:W-:Y:S04]  /*187b0*/  STL.64 [R1+0xe0], R4 ;  /* 0x0000e00401007387 */ /* 0x000fe80000100a00 */
[----:B------:R0:W-:Y:S04]  /*187c0*/  STL.64 [R1+0xe8], R6 ;  /* 0x0000e80601007387 */ /* 0x0001e80000100a00 */
[----:B0-----:R-:W3:Y:S04]  /*187d0*/  LDL.LU.64 R6, [R1+0x12b0] ;  /* 0x0012b00001067983 */ /* 0x001ee80000300a00 */
[----:B------:R-:W3:Y:S04]  /*187e0*/  LDL.LU.64 R4, [R1+0x12a8] ;  /* 0x0012a80001047983 */ /* 0x000ee80000300a00 */
[----:B----4-:R-:W-:Y:S04]  /*187f0*/  STL.64 [R1+0x1268], R22 ;  /* 0x0012681601007387 */ /* 0x010fe80000100a00 */
[----:B------:R0:W-:Y:S02]  /*18800*/  STL.64 [R1+0x1260], R20 ;  /* 0x0012601401007387 */ /* 0x0001e40000100a00 */
[----:B0-----:R-:W-:-:S02]  /*18810*/  IMAD.MOV.U32 R20, RZ, RZ, R2 ;  /* 0x000000ffff147224 */ /* 0x001fc400078e0002 */
[----:B------:R-:W2:Y:S01]  /*18820*/  LDL.LU R2, [R1+0x12a4] ;  /* 0x0012a40001027983 */ /* 0x000ea20000300800 */
[----:B------:R-:W-:-:S03]  /*18830*/  IMAD.MOV.U32 R21, RZ, RZ, R3 ;  /* 0x000000ffff157224 */ /* 0x000fc600078e0003 */
[----:B------:R-:W4:Y:S01]  /*18840*/  LDL.LU R3, [R1+0x12a0] ;  /* 0x0012a00001037983 */ /* 0x000f220000300800 */
[C---:B---3--:R-:W-:Y:S11]  /*18850*/  HMMA.16816.F32 R4, R16.reuse, R12, R4 ;  /* 0x0000000c1004723c */ /* 0x048ff60000001804 */
[----:B------:R-:W-:Y:S11]  /*18860*/  @!UPT UIADD3 URZ, URZ, URZ, URZ ;  /* 0x0000003f3f3ff290 */ /* 0x000ff6000fffe03f */
[----:B------:R-:W-:Y:S01]  /*18870*/  @!UPT UIADD3 URZ, URZ, URZ, URZ ;  /* 0x0000003f3f3ff290 */ /* 0x000fe2000fffe03f */
[----:B------:R-:W-:Y:S04]  /*18880*/  STL.64 [R1+0xd0], R4 ;  /* 0x0000d00401007387 */ /* 0x000fe80000100a00 */
[----:B------:R0:W-:Y:S04]  /*18890*/  STL.64 [R1+0xd8], R6 ;  /* 0x0000d80601007387 */ /* 0x0001e80000100a00 */
[----:B0-----:R-:W3:Y:S04]  /*188a0*/  LDL.LU.64 R6, [R1+0x1298] ;  /* 0x0012980001067983 */ /* 0x001ee80000300a00 */
[----:B------:R-:W2:Y:S04]  /*188b0*/  LDL.LU.64 R4, [R1+0x1290] ;  /* 0x0012900001047983 */ /* 0x000ea80000300a00 */
[----:B------:R-:W-:Y:S04]  /*188c0*/  STL.64 [R1+0x1258], R14 ;  /* 0x0012580e01007387 */ /* 0x000fe80000100a00 */
[----:B------:R0:W-:Y:S04]  /*188d0*/  STL.64 [R1+0x1250], R12 ;  /* 0x0012500c01007387 */ /* 0x0001e80000100a00 */
[----:B0-----:R-:W4:Y:S04]  /*188e0*/  LDL.LU.64 R12, [R1+0x100] ;  /* 0x00010000010c7983 */ /* 0x001f280000300a00 */
[----:B------:R-:W4:Y:S01]  /*188f0*/  LDL.LU.64 R14, [R1+0x108] ;  /* 0x00010800010e7983 */ /* 0x000f220000300a00 */
[----:B------:R-:W-:Y:S11]  /*18900*/  HMMA.16816.F32 R16, R16, R8, R24 ;  /* 0x000000081010723c */ /* 0x000ff60000001818 */
[----:B------:R-:W-:Y:S11]  /*18910*/  @!UPT UIADD3 URZ, URZ, URZ, URZ ;  /* 0x0000003f3f3ff290 */ /* 0x000ff6000fffe03f */
[----:B------:R-:W-:Y:S01]  /*18920*/  @!UPT UIADD3 URZ, URZ, URZ, URZ ;  /* 0x0000003f3f3ff290 */ /* 0x000fe2000fffe03f */
[----:B------:R3:W-:Y:S04]  /*18930*/  STL.64 [R1+0xa0], R16 ;  /* 0x0000a01001007387 */ /* 0x0007e80000100a00 */
[----:B------:R0:W-:Y:S01]  /*18940*/  STL.64 [R1+0xa8], R18 ;  /* 0x0000a81201007387 */ /* 0x0001e20000100a00 */
[----:B---3--:R-:W-:Y:S02]  /*18950*/  IMAD.MOV.U32 R17, RZ, RZ, R6 ;  /* 0x000000ffff117224 */ /* 0x008fe400078e0006 */
[----:B0-----:R-:W-:Y:S02]  /*18960*/  IMAD.MOV.U32 R18, RZ, RZ, R7 ;  /* 0x000000ffff127224 */ /* 0x001fe400078e0007 */
[----:B--2---:R-:W-:Y:S01]  /*18970*/  IMAD.MOV.U32 R16, RZ, RZ, R5 ;  /* 0x000000ffff107224 */ /* 0x004fe200078e0005 */
[----:B----4-:R-:W-:Y:S04]  /*18980*/  STL.64 [R1+0x1278], R14 ;  /* 0x0012780e01007387 */ /* 0x010fe80000100a00 */
[----:B------:R0:W-:Y:S04]  /*18990*/  STL.64 [R1+0x1270], R12 ;  /* 0x0012700c01007387 */ /* 0x0001e80000100a00 */
[----:B0-----:R-:W2:Y:S04]  /*189a0*/  LDL.LU.64 R12, [R1+0x90] ;  /* 0x00009000010c7983 */ /* 0x001ea80000300a00 */
[----:B------:R-:W2:Y:S04]  /*189b0*/  LDL.LU.64 R14, [R1+0x98] ;  /* 0x00009800010e7983 */ /* 0x000ea80000300a00 */
[----:B------:R-:W-:Y:S04]  /*189c0*/  STL.64 [R1+0x1248], R10 ;  /* 0x0012480a01007387 */ /* 0x000fe80000100a00 */
[----:B------:R0:W-:Y:S04]  /*189d0*/  STL.64 [R1+0x1240], R8 ;  /* 0x0012400801007387 */ /* 0x0001e80000100a00 */
[----:B0-----:R-:W3:Y:S04]  /*189e0*/  LDL.LU.64 R8, [R1+0x120] ;  /* 0x0001200001087983 */ /* 0x001ee80000300a00 */
[----:B------:R-:W3:Y:S04]  /*189f0*/  LDL.LU.64 R10, [R1+0x128] ;  /* 0x00012800010a7983 */ /* 0x000ee80000300a00 */
[----:B------:R-:W4:Y:S04]  /*18a00*/  LDL.LU.64 R24, [R1+0x110] ;  /* 0x0001100001187983 */ /* 0x000f280000300a00 */
[----:B------:R-:W4:Y:S04]  /*18a10*/  LDL.LU.64 R26, [R1+0x118] ;  /* 0x00011800011a7983 */ /* 0x000f280000300a00 */
[----:B------:R-:W2:Y:S04]  /*18a20*/  LDL.LU R5, [R1+0x1288] ;  /* 0x0012880001057983 */ /* 0x000ea80000300800 */
[----:B------:R-:W2:Y:S04]  /*18a30*/  LDL.LU R6, [R1+0x1284] ;  /* 0x0012840001067983 */ /* 0x000ea80000300800 */
[----:B------:R-:W2:Y:S04]  /*18a40*/  LDL.LU R7, [R1+0x1280] ;  /* 0x0012800001077983 */ /* 0x000ea80000300800 */
[----:B------:R-:W3:Y:S01]  /*18a50*/  LDL.LU R19, [R1+0x7c] ;  /* 0x00007c0001137983 */ /* 0x000ee20000300800 */
[----:B--2---:R-:W-:Y:S03]  /*18a60*/  HMMA.16816.F32 R20, R4, R20, R12 ;  /* 0x000000140414723c */ /* 0x004fe6000000180c */
[----:B---3--:R0:W-:Y:S04]  /*18a70*/  STL.64 [R1+0x1228], R18 ;  /* 0x0012281201007387 */ /* 0x0081e80000100a00 */
[----:B------:R1:W-:Y:S01]  /*18a80*/  STL.64 [R1+0x1220], R16 ;  /* 0x0012201001007387 */ /* 0x0003e20000100a00 */
[----:B0-----:R-:W-:-:S03]  /*18a90*/  IMAD.MOV.U32 R18, RZ, RZ, R3 ;  /* 0x000000ffff127224 */ /* 0x001fc600078e0003 */
[----:B-1----:R-:W2:Y:S01]  /*18aa0*/  LDL.LU R16, [R1+0x30] ;  /* 0x0000300001107983 */ /* 0x002ea20000300800 */
[----:B------:R-:W-:-:S03]  /*18ab0*/  IMAD.MOV.U32 R19, RZ, RZ, R2 ;  /* 0x000000ffff137224 */ /* 0x000fc600078e0002 */
[----:B------:R-:W2:Y:S09]  /*18ac0*/  LDL.LU R17, [R1+0x34] ;  /* 0x0000340001117983 */ /* 0x000eb20000300800 */
[----:B------:R-:W-:Y:S01]  /*18ad0*/  IMAD.MOV.U32 R3, RZ, RZ, R22 ;  /* 0x000000ffff037224 */ /* 0x000fe200078e0016 */
[----:B------:R-:W3:Y:S01]  /*18ae0*/  LDL.LU.64 R14, [R1+0x1278] ;  /* 0x00127800010e7983 */ /* 0x000ee20000300a00 */
[----:B------:R-:W-:-:S03]  /*18af0*/  IMAD.MOV.U32 R2, RZ, RZ, R23 ;  /* 0x000000ffff027224 */ /* 0x000fc600078e0017 */
[----:B------:R-:W3:Y:S04]  /*18b00*/  LDL.LU.64 R12, [R1+0x1270] ;  /* 0x00127000010c7983 */ /* 0x000ee80000300a00 */
[----:B------:R0:W-:Y:S04]  /*18b10*/  STL.64 [R1+0x90], R20 ;  /* 0x0000901401007387 */ /* 0x0001e80000100a00 */
[----:B------:R-:W2:Y:S04]  /*18b20*/  LDL.LU.64 R22, [R1+0x1268] ;  /* 0x0012680001167983 */ /* 0x000ea80000300a00 */
[----:B0-----:R-:W3:Y:S04]  /*18b30*/  LDL.LU.64 R20, [R1+0x1260] ;  /* 0x0012600001147983 */ /* 0x001ee80000300a00 */
[----:B------:R0:W-:Y:S04]  /*18b40*/  STL [R1+0x1188], R2 ;  /* 0x0011880201007387 */ /* 0x0001e80000100800 */
[----:B0-----:R-:W2:Y:S04]  /*18b50*/  LDL R2, [R1+0x870] ;  /* 0x0008700001027983 */ /* 0x001ea80000100800 */
[----:B------:R-:W-:Y:S01]  /*18b60*/  STL [R1+0x1184], R3 ;  /* 0x0011840301007387 */ /* 0x000fe20000100800 */
[C---:B---3--:R-:W-:Y:S11]  /*18b70*/  HMMA.16816.F32 R12, R4.reuse, R20, R12 ;  /* 0x00000014040c723c */ /* 0x048ff6000000180c */
[----:B------:R-:W-:Y:S11]  /*18b80*/  @!UPT UIADD3 URZ, URZ, URZ, URZ ;  /* 0x0000003f3f3ff290 */ /* 0x000ff6000fffe03f */
[----:B------:R-:W-:Y:S01]  /*18b90*/  @!UPT UIADD3 URZ, URZ, URZ, URZ ;  /* 0x0000003f3f3ff290 */ /* 0x000fe2000fffe03f */
[----:B------:R-:W-:Y:S04]  /*18ba0*/  STL.64 [R1+0x100], R12 ;  /* 0x0001000c01007387 */ /* 0x000fe80000100a00 */
[----:B------:R0:W-:Y:S04]  /*18bb0*/  STL.64 [R1+0x108], R14 ;  /* 0x0001080e01007387 */ /* 0x0001e80000100a00 */
[----:B0-----:R-:W3:Y:S04]  /*18bc0*/  LDL.LU.64 R14, [R1+0x1258] ;  /* 0x00125800010e7983 */ /* 0x001ee80000300a00 */
[----:B------:R-:W2:Y:S02]  /*18bd0*/  LDL.LU.64 R12, [R1+0x1250] ;  /* 0x00125000010c7983 */ /* 0x000ea40000300a00 */
[C---:B--2---:R-:W-:Y:S11]  /*18be0*/  HMMA.16816.F32 R8, R4.reuse, R12, R8 ;  /* 0x0000000c0408723c */ /* 0x044ff60000001808 */
[----:B------:R-:W-:Y:S11]  /*18bf0*/  @!UPT UIADD3 URZ, URZ, URZ, URZ ;  /* 0x0000003f3f3ff290 */ /* 0x000ff6000fffe03f */
[----:B------:R-:W-:Y:S01]  /*18c00*/  @!UPT UIADD3 URZ, URZ, URZ, URZ ;  /* 0x0000003f3f3ff290 */ /* 0x000fe2000fffe03f */
[----:B------:R-:W-:Y:S04]  /*18c10*/  STL.64 [R1+0x140], R8 ;  /* 0x0001400801007387 */ /* 0x000fe80000100a00 */
[----:B------:R0:W-:Y:S04]  /*18c20*/  STL.64 [R1+0x148], R10 ;  /* 0x0001480a01007387 */ /* 0x0001e80000100a00 */
[----:B0-----:R-:W2:Y:S04]  /*18c30*/  LDL.LU.64 R10, [R1+0x1248] ;  /* 0x00124800010a7983 */ /* 0x001ea80000300a00 */
[----:B------:R-:W4:Y:S02]  /*18c40*/  LDL.LU.64 R8, [R1+0x1240] ;  /* 0x0012400001087983 */ /* 0x000f240000300a00 */
[----:B----4-:R-:W-:Y:S02]  /*18c50*/  HMMA.16816.F32 R4, R4, R8, R24 ;  /* 0x000000080404723c */ /* 0x010fe40000001818 */
[----:B------:R-:W4:Y:S04]  /*18c60*/  LDL.LU.64 R26, [R1+0x1238] ;  /* 0x00123800011a7983 */ /* 0x000f280000300a00 */
[----:B------:R-:W4:Y:S11]  /*18c70*/  LDL.LU.64 R24, [R1+0x1230] ;  /* 0x0012300001187983 */ /* 0x000f360000300a00 */
[----:B------:R-:W-:Y:S06]  /*18c80*/  @!UPT UIADD3 URZ, URZ, URZ, URZ ;  /* 0x0000003f3f3ff290 */ /* 0x000fec000fffe03f */
[----:B------:R-:W-:Y:S04]  /*18c90*/  STL.64 [R1+0x130], R4 ;  /* 0x0001300401007387 */ /* 0x000fe80000100a00 */
[----:B------:R0:W-:Y:S04]  /*18ca0*/  STL.64 [R1+0x138], R6 ;  /* 0x0001380601007387 */ /* 0x0001e80000100a00 */
[----:B0-----:R-:W4:Y:S04]  /*18cb0*/  LDL R6, [R1+0x28] ;  /* 0x0000280001067983 */ /* 0x001f280000100800 */
[----:B------:R-:W4:Y:S02]  /*18cc0*/  LDL R7, [R1+0x2c] ;  /* 0x00002c0001077983 */ /* 0x000f240000100800 */
[----:B----4-:R-:W-:Y:S02]  /*18cd0*/  HMMA.16816.F32 R4, R24, R6, R16 ;  /* 0x000000061804723c */ /* 0x010fe40000001810 */
[----:B------:R-:W4:Y:S04]  /*18ce0*/  LDL.LU.64 R18, [R1+0x1228] ;  /* 0x0012280001127983 */ /* 0x000f280000300a00 */
[----:B------:R-:W4:Y:S11]  /*18cf0*/  LDL.LU.64 R16, [R1+0x1220] ;  /* 0x0012200001107983 */ /* 0x000f360000300a00 */
[----:B------:R-:W-:Y:S06]  /*18d00*/  @!UPT UIADD3 URZ, URZ, URZ, URZ ;  /* 0x0000003f3f3ff290 */ /* 0x000fec000fffe03f */
[----:B------:R-:W-:Y:S04]  /*18d10*/  STL.64 [R1+0x120], R4 ;  /* 0x0001200401007387 */ /* 0x000fe80000100a00 */
[----:B------:R-:W-:Y:S04]  /*18d20*/  STL.64 [R1+0x128], R6 ;  /* 0x0001280601007387 */ /* 0x000fe80000100a00 */
[----:B------:R-:W0:Y:S04]  /*18d30*/  LDSM.16.MT88.4 R4, [R2+0x8800] ;  /* 0x008800000204783b */ /* 0x000e280000004200 */
[----:B0-----:R2:W-:Y:S04]  /*18d40*/  STL [R1+0x1190], R6 ;  /* 0x0011900601007387 */ /* 0x0015e80000100800 */
[----:B------:R0:W-:Y:S04]  /*18d50*/  STL [R1+0x118c], R7 ;  /* 0x00118c0701007387 */ /* 0x0001e80000100800 */
[----:B------:R3:W-:Y:S01]  /*18d60*/  STL.64 [R1+0x11b8], R4 ;  /* 0x0011b80401007387 */ /* 0x0007e20000100a00 */
[----:B--2---:R-:W-:-:S02]  /*18d70*/  IMAD.MOV.U32 R6, RZ, RZ, R11 ;  /* 0x000000ffff067224 */ /* 0x004fc400078e000b */
[----:B0-----:R-:W-:Y:S02]  /*18d80*/  IMAD.MOV.U32 R7, RZ, RZ, R10 ;  /* 0x000000ffff077224 */ /* 0x001fe400078e000a */
[----:B---3--:R-:W-:Y:S02]  /*18d90*/  IMAD.MOV.U32 R4, RZ, RZ, R15 ;  /* 0x000000ffff047224 */ /* 0x008fe400078e000f */
[----:B------:R-:W2:Y:S01]  /*18da0*/  LDL.LU R15, [R1+0x1218] ;  /* 0x00121800010f7983 */ /* 0x000ea20000300800 */
[----:B------:R-:W-:-:S03]  /*18db0*/  IMAD.MOV.U32 R5, RZ, RZ, R14 ;  /* 0x000000ffff057224 */ /* 0x000fc600078e000e */
[----:B------:R-:W3:Y:S04]  /*18dc0*/  LDL.LU R14, [R1+0x1214] ;  /* 0x00121400010e7983 */ /* 0x000ee80000300800 */
[----:B------:R-:W2:Y:S04]  /*18dd0*/  LDL.LU R11, [R1+0x1210] ;  /* 0x00121000010b7983 */ /* 0x000ea80000300800 */
[----:B------:R-:W2:Y:S04]  /*18de0*/  LDL.LU R10, [R1+0x120c] ;  /* 0x00120c00010a7983 */ /* 0x000ea80000300800 */
[----:B------:R-:W-:Y:S04]  /*18df0*/  STL.64 [R1+0x11e0], R6 ;  /* 0x0011e00601007387 */ /* 0x000fe80000100a00 */
[----:B------:R0:W-:Y:S04]  /*18e00*/  STL.64 [R1+0x11d8], R4 ;  /* 0x0011d80401007387 */ /* 0x0001e80000100a00 */
[----:B0-----:R-:W2:Y:S04]  /*18e10*/  LDL.LU R4, [R1+0x60] ;  /* 0x0000600001047983 */ /* 0x001ea80000300800 */
[----:B------:R-:W2:Y:S04]  /*18e20*/  LDL.LU R5, [R1+0x64] ;  /* 0x0000640001057983 */ /* 0x000ea80000300800 */
[----:B------:R-:W2:Y:S01]  /*18e30*/  LDL.LU R6, [R1+0x68] ;  /* 0x0000680001067983 */ /* 0x000ea20000300800 */
[----:B------:R-:W-:-:S03]  /*18e40*/  IMAD.MOV.U32 R7, RZ, RZ, R28 ;  /* 0x000000ffff077224 */ /* 0x000fc600078e001c */
[----:B------:R-:W3:Y:S04]  /*18e50*/  LDL.LU R28, [R1+0x1208] ;  /* 0x00120800011c7983 */ /* 0x000ee80000300800 */
[----:B--2---:R3:W-:Y:S04]  /*18e60*/  STL.64 [R1+0x11f0], R6 ;  /* 0x0011f00601007387 */ /* 0x0047e80000100a00 */
[----:B------:R0:W-:Y:S01]  /*18e70*/  STL.64 [R1+0x11e8], R4 ;  /* 0x0011e80401007387 */ /* 0x0001e20000100a00 */
[----:B---3--:R-:W-:Y:S02]  /*18e80*/  IMAD.MOV.U32 R6, RZ, RZ, R14 ;  /* 0x000000ffff067224 */ /* 0x008fe400078e000e */
[----:B0-----:R-:W-:-:S02]  /*18e90*/  IMAD.MOV.U32 R4, RZ, RZ, R10 ;  /* 0x000000ffff047224 */ /* 0x001fc400078e000a */
[----:B------:R-:W2:Y:S01]  /*18ea0*/  LDL.LU R10, [R1+0x1204] ;  /* 0x00120400010a7983 */ /* 0x000ea20000300800 */
[----:B------:R-:W-:Y:S02]  /*18eb0*/  IMAD.MOV.U32 R5, RZ, RZ, R11 ;  /* 0x000000ffff057224 */ /* 0x000fe400078e000b */
[----:B------:R-:W-:Y:S01]  /*18ec0*/  IMAD.MOV.U32 R7, RZ, RZ, R15 ;  /* 0x000000ffff077224 */ /* 0x000fe200078e000f */
[----:B------:R-:W2:Y:S04]  /*18ed0*/  LDL.LU R11, [R1+0x1200] ;  /* 0x00120000010b7983 */ /* 0x000ea80000300800 */
[----:B------:R-:W3:Y:S04]  /*18ee0*/  LDL.LU R14, [R1+0x11fc] ;  /* 0x0011fc00010e7983 */ /* 0x000ee80000300800 */
[----:B------:R-:W3:Y:S01]  /*18ef0*/  LDL.LU R15, [R1+0x11f8] ;  /* 0x0011f800010f7983 */ /* 0x000ee20000300800 */
[C---:B----4-:R-:W-:Y:S11]  /*18f00*/  HMMA.16816.F32 R16, R24.reuse, R22, R16 ;  /* 0x000000161810723c */ /* 0x050ff60000001810 */
[----:B------:R-:W-:Y:S11]  /*18f10*/  @!UPT UIADD3 URZ, URZ, URZ, URZ ;  /* 0x0000003f3f3ff290 */ /* 0x000ff6000fffe03f */
[----:B------:R-:W-:Y:S01]  /*18f20*/  @!UPT UIADD3 URZ, URZ, URZ, URZ ;  /* 0x0000003f3f3ff290 */ /* 0x000fe2000fffe03f */
[----:B------:R-:W-:Y:S01]  /*18f30*/  STL.64 [R1+0x110], R16 ;  /* 0x0001101001007387 */ /* 0x000fe20000100a00 */
[----:B------:R-:W-:Y:S02]  /*18f40*/  IMAD.MOV.U32 R2, RZ, RZ, R18 ;  /* 0x000000ffff027224 */ /* 0x000fe400078e0012 */
[----:B------:R-:W-:Y:S02]  /*18f50*/  IMAD.MOV.U32 R3, RZ, RZ, R19 ;  /* 0x000000ffff037224 */ /* 0x000fe400078e0013 */
[----:B------:R-:W0:Y:S04]  /*18f60*/  LDSM.16.MT88.4 R16, [R28+0x8800] ;  /* 0x008800001c10783b */ /* 0x000e280000004200 */
[----:B------:R1:W-:Y:S04]  /*18f70*/  STL.64 [R1+0x11b0], R22 ;  /* 0x0011b01601007387 */ /* 0x0003e80000100a00 */
[----:B-1----:R-:W4:Y:S04]  /*18f80*/  LDL.LU.64 R22, [R1+0x28] ;  /* 0x0000280001167983 */ /* 0x002f280000300a00 */
[----:B0-----:R0:W-:Y:S04]  /*18f90*/  STL.64 [R1+0x1138], R18 ;  /* 0x0011381201007387 */ /* 0x0011e80000100a00 */
[----:B0-----:R-:W2:Y:S04]  /*18fa0*/  LDL R19, [R1+0x868] ;  /* 0x0008680001137983 */ /* 0x001ea80000100800 */
[----:B------:R-:W-:Y:S04]  /*18fb0*/  STL.64 [R1+0x1130], R16 ;  /* 0x0011301001007387 */ /* 0x000fe80000100a00 */
[----:B------:R-:W-:Y:S01]  /*18fc0*/  STL [R1+0x10b0], R28 ;  /* 0x0010b01c01007387 */ /* 0x000fe20000100800 */
[C---:B---3--:R-:W-:Y:S11]  /*18fd0*/  HMMA.16816.F32 R4, R24.reuse, R14, R4 ;  /* 0x0000000e1804723c */ /* 0x048ff60000001804 */
[----:B------:R-:W-:Y:S11]  /*18fe0*/  @!UPT UIADD3 URZ, URZ, URZ, URZ ;  /* 0x0000003f3f3ff290 */ /* 0x000ff6000fffe03f */
[----:B------:R-:W-:Y:S01]  /*18ff0*/  @!UPT UIADD3 URZ, URZ, URZ, URZ ;  /* 0x0000003f3f3ff290 */ /* 0x000fe2000fffe03f */
[----:B------:R0:W-:Y:S01]  /*19000*/  STL.64 [R1+0x158], R6 ;  /* 0x0001580601007387 */ /* 0x0001e20000100a00 */
[----:B------:R-:W-:Y:S02]  /*19010*/  IMAD.MOV.U32 R8, RZ, RZ, R4 ;  /* 0x000000ffff087224 */ /* 0x000fe400078e0004 */
[----:B------:R-:W-:Y:S01]  /*19020*/  IMAD.MOV.U32 R9, RZ, RZ, R5 ;  /* 0x000000ffff097224 */ /* 0x000fe200078e0005 */
[----:B0-----:R-:W2:Y:S04]  /*19030*/  LDL.LU.64 R6, [R1+0x11f0] ;  /* 0x0011f00001067983 */ /* 0x001ea80000300a00 */
[----:B------:R-:W2:Y:S04]  /*19040*/  LDL.LU.64 R4, [R1+0x11e8] ;  /* 0x0011e80001047983 */ /* 0x000ea80000300a00 */
[----:B------:R0:W-:Y:S04]  /*19050*/  STL.64 [R1+0x11a8], R14 ;  /* 0x0011a80e01007387 */ /* 0x0001e80000100a00 */
[----:B------:R-:W3:Y:S04]  /*19060*/  LDL.LU R12, [R1+0x40] ;  /* 0x00004000010c7983 */ /* 0x000ee80000300800 */
[----:B------:R-:W3:Y:S04]  /*19070*/  LDL.LU R13, [R1+0x44] ;  /* 0x00004400010d7983 */ /* 0x000ee80000300800 */
[----:B0-----:R-:W3:Y:S04]  /*19080*/  LDL.LU R14, [R1+0x48] ;  /* 0x00004800010e7983 */ /* 0x001ee80000300800 */
[----:B------:R-:W3:Y:S01]  /*19090*/  LDL.LU R15, [R1+0x4c] ;  /* 0x00004c00010f7983 */ /* 0x000ee20000300800 */
[----:B--2---:R-:W-:Y:S03]  /*190a0*/  HMMA.16816.F32 R24, R24, R10, R4 ;  /* 0x0000000a1818723c */ /* 0x004fe60000001804 */
[----:B------:R-:W4:Y:S04]  /*190b0*/  LDL.LU.64 R6, [R1+0x11e0] ;  /* 0x0011e00001067983 */ /* 0x000f280000300a00 */
[----:B------:R-:W4:Y:S11]  /*190c0*/  LDL.LU.64 R4, [R1+0x11d8] ;  /* 0x0011d80001047983 */ /* 0x000f360000300a00 */
[----:B------:R-:W-:Y:S05]  /*190d0*/  @!UPT UIADD3 URZ, URZ, URZ, URZ ;  /* 0x0000003f3f3ff290 */ /* 0x000fea000fffe03f */
[----:B------:R-:W-:Y:S01]  /*190e0*/  STL.64 [R1+0x180], R24 ;  /* 0x0001801801007387 */ /* 0x000fe20000100a00 */
[----:B------:R-:W-:-:S03]  /*190f0*/  IMAD.MOV.U32 R28, RZ, RZ, R26 ;  /* 0x000000ffff1c7224 */ /* 0x000fc600078e001a */
[----:B------:R0:W-:Y:S04]  /*19100*/  STL [R1+0x18c], R27 ;  /* 0x00018c1b01007387 */ /* 0x0001e80000100800 */
[----:B0-----:R-:W4:Y:S04]  /*19110*/  LDL.LU.64 R26, [R1+0x11d0] ;  /* 0x0011d000011a7983 */ /* 0x001f280000300a00 */
[----:B------:R-:W4:Y:S04]  /*19120*/  LDL.LU.64 R24, [R1+0x11c8] ;  /* 0x0011c80001187983 */ /* 0x000f280000300a00 */
[----:B------:R0:W-:Y:S04]  /*19130*/  STL.64 [R1+0x11a0], R10 ;  /* 0x0011a00a01007387 */ /* 0x0001e80000100a00 */
[----:B------:R1:W-:Y:S01]  /*19140*/  STL.64 [R1+0x1198], R8 ;  /* 0x0011980801007387 */ /* 0x0003e20000100a00 */
[----:B0-----:R-:W-:-:S03]  /*19150*/  IMAD.MOV.U32 R10, RZ, RZ, R0 ;  /* 0x000000ffff0a7224 */ /* 0x001fc600078e0000 */
[----:B-1----:R-:W2:Y:S04]  /*19160*/  LDL.LU R8, [R1+0xc0] ;  /* 0x0000c00001087983 */ /* 0x002ea80000300800 */
[----:B------:R-:W2:Y:S04]  /*19170*/  LDL.LU R9, [R1+0xc4] ;  /* 0x0000c40001097983 */ /* 0x000ea80000300800 */
[----:B------:R-:W2:Y:S04]  /*19180*/  LDL.LU R0, [R1+0x11c0] ;  /* 0x0011c00001007983 */ /* 0x000ea80000300800 */
[----:B------:R-:W2:Y:S04]  /*19190*/  LDL.LU R11, [R1+0xcc] ;  /* 0x0000cc00010b7983 */ /* 0x000ea80000300800 */
[----:B------:R-:W-:Y:S01]  /*191a0*/  STL [R1+0x1180], R28 ;  /* 0x0011801c01007387 */ /* 0x000fe20000100800 */
[----:B----4-:R-:W-:Y:S11]  /*191b0*/  HMMA.16816.F32 R4, R24, R22, R4 ;  /* 0x000000161804723c */ /* 0x010ff60000001804 */
[----:B------:R-:W-:Y:S11]  /*191c0*/  @!UPT UIADD3 URZ, URZ, URZ, URZ ;  /* 0x0000003f3f3ff290 */ /* 0x000ff6000fffe03f */
[----:B------:R-:W-:Y:S01]  /*191d0*/  @!UPT UIADD3 URZ, URZ, URZ, URZ ;  /* 0x0000003f3f3ff290 */ /* 0x000fe2000fffe03f */
[----:B------:R0:W-:Y:S04]  /*191e0*/  STL.64 [R1+0x1b0], R4 ;  /* 0x0001b00401007387 */ /* 0x0001e80000100a00 */
[----:B------:R1:W-:Y:S04]  /*191f0*/  STL.64 [R1+0x1b8], R6 ;  /* 0x0001b80601007387 */ /* 0x0003e80000100a00 */
[----:B0-----:R-:W4:Y:S01]  /*19200*/  LDL.LU.64 R4, [R1+0x11b8] ;  /* 0x0011b80001047983 */ /* 0x001f220000300a00 */
[----:B-1----:R-:W-:Y:S02]  /*19210*/  IMAD.MOV.U32 R6, RZ, RZ, R22 ;  /* 0x000000ffff067224 */ /* 0x002fe400078e0016 */
[----:B------:R-:W-:-:S02]  /*19220*/  IMAD.MOV.U32 R7, RZ, RZ, R23 ;  /* 0x000000ffff077224 */ /* 0x000fc400078e0017 */
[----:B------:R-:W3:Y:S02]  /*19230*/  LDL.LU.64 R22, [R1+0x11b0] ;  /* 0x0011b00001167983 */ /* 0x000ee40000300a00 */
[----:B---3--:R-:W-:Y:S02]  /*19240*/  HMMA.16816.F32 R12, R24, R22, R12 ;  /* 0x00000016180c723c */ /* 0x008fe4000000180c */
[----:B--2---:R-:W0:Y:S04]  /*19250*/  LDSM.16.MT88.4 R20, [R0+0x9000] ;  /* 0x009000000014783b */ /* 0x004e280000004200 */
[----:B0-----:R-:W-:Y:S11]  /*19260*/  STL.64 [R1+0x10f0], R22 ;  /* 0x0010f01601007387 */ /* 0x001ff60000100a00 */
[----:B------:R-:W-:Y:S06]  /*19270*/  @!UPT UIADD3 URZ, URZ, URZ, URZ ;  /* 0x0000003f3f3ff290 */ /* 0x000fec000fffe03f */
[----:B------:R-:W-:Y:S04]  /*19280*/  STL.64 [R1+0x1a0], R12 ;  /* 0x0001a00c01007387 */ /* 0x000fe80000100a00 */
[----:B------:R-:W-:Y:S04]  /*19290*/  STL.64 [R1+0x1a8], R14 ;  /* 0x0001a80e01007387 */ /* 0x000fe80000100a00 */
[----:B------:R-:W0:Y:S04]  /*192a0*/  LDSM.16.M88.4 R12, [R19] ;  /* 0x00000000130c783b */ /* 0x000e280000000200 */
[----:B------:R1:W-:Y:S04]  /*192b0*/  STL.64 [R1+0x10e8], R20 ;  /* 0x0010e81401007387 */ /* 0x0003e80000100a00 */
[----:B-1----:R-:W2:Y:S04]  /*192c0*/  LDL.LU R20, [R1+0xb0] ;  /* 0x0000b00001147983 */ /* 0x002ea80000300800 */
[----:B------:R-:W2:Y:S04]  /*192d0*/  LDL.LU R21, [R1+0xb4] ;  /* 0x0000b40001157983 */ /* 0x000ea80000300800 */
[----:B------:R-:W2:Y:S04]  /*192e0*/  LDL.LU R22, [R1+0xb8] ;  /* 0x0000b80001167983 */ /* 0x000ea80000300800 */
[----:B0-----:R-:W-:Y:S01]  /*192f0*/  STL.64 [R1+0x40], R12 ;  /* 0x0000400c01007387 */ /* 0x001fe20000100a00 */
[----:B------:R-:W-:-:S03]  /*19300*/  IMAD.MOV.U32 R28, RZ, RZ, R13 ;  /* 0x000000ffff1c7224 */ /* 0x000fc600078e000d */
[----:B------:R-:W-:Y:S04]  /*19310*/  STL.64 [R1+0x48], R14 ;  /* 0x0000480e01007387 */ /* 0x000fe80000100a00 */
[----:B------:R-:W0:Y:S04]  /*19320*/  LDSM.16.M88.4 R12, [R19+0x2000] ;  /* 0x00200000130c783b */ /* 0x000e280000000200 */
[----:B0-----:R-:W-:Y:S04]  /*19330*/  STL.64 [R1+0x30], R12 ;  /* 0x0000300c01007387 */ /* 0x001fe80000100a00 */
[----:B------:R0:W-:Y:S04]  /*19340*/  STL.64 [R1+0x38], R14 ;  /* 0x0000380e01007387 */ /* 0x0001e80000100a00 */
[----:B0-----:R-:W3:Y:S02]  /*19350*/  LDL.LU.64 R14, [R1+0x11a8] ;  /* 0x0011a800010e7983 */ /* 0x001ee40000300a00 */
[----:B---3--:R-:W-:Y:S11]  /*19360*/  HMMA.16816.F32 R8, R24, R14, R8 ;  /* 0x0000000e1808723c */ /* 0x008ff60000001808 */
[----:B------:R-:W-:Y:S11]  /*19370*/  @!UPT UIADD3 URZ, URZ, URZ, URZ ;  /* 0x0000003f3f3ff290 */ /* 0x000ff6000fffe03f */
[----:B------:R-:W-:Y:S01]  /*19380*/  @!UPT UIADD3 URZ, URZ, URZ, URZ ;  /* 0x0000003f3f3ff290 */ /* 0x000fe2000fffe03f */
[----:B------:R-:W-:Y:S04]  /*19390*/  STL.64 [R1+0x190], R8 ;  /* 0x0001900801007387 */ /* 0x000fe80000100a00 */
[----:B------:R-:W-:Y:S04]  /*193a0*/  STL.64 [R1+0x198], R10 ;  /* 0x0001980a01007387 */ /* 0x000fe80000100a00 */
[----:B------:R-:W0:Y:S04]  /*193b0*/  LDSM.16.M88.4 R8, [R19+0x4000] ;  /* 0x004000001308783b */ /* 0x000e280000000200 */
[----:B0-----:R-:W-:Y:S04]  /*193c0*/  STL.64 [R1], R8 ;  /* 0x0000000801007387 */ /* 0x001fe80000100a00 */
[----:B------:R0:W-:Y:S04]  /*193d0*/  STL.64 [R1+0x8], R10 ;  /* 0x0000080a01007387 */ /* 0x0001e80000100a00 */
[----:B0-----:R-:W2:Y:S01]  /*193e0*/  LDL.LU.64 R10, [R1+0x11a0] ;  /* 0x0011a000010a7983 */ /* 0x001ea20000300a00 */
[----:B------:R-:W-:-:S02]  /*193f0*/  IMAD.MOV.U32 R12, RZ, RZ, R8 ;  /* 0x000000ffff0c7224 */ /* 0x000fc400078e0008 */
[----:B------:R-:W-:Y:S02]  /*19400*/  IMAD.MOV.U32 R13, RZ, RZ, R9 ;  /* 0x000000ffff0d7224 */ /* 0x000fe400078e0009 */
[----:B------:R-:W3:Y:S01]  /*19410*/  LDL.LU.64 R8, [R1+0x1198] ;  /* 0x0011980001087983 */ /* 0x000ee20000300a00 */
[----:B------:R-:W-:-:S03]  /*19420*/  IMAD.MOV.U32 R23, RZ, RZ, R29 ;  /* 0x000000ffff177224 */ /* 0x000fc600078e001d */
[----:B------:R-:W-:Y:S04]  /*19430*/  STL.64 [R1+0x1158], R14 ;  /* 0x0011580e01007387 */ /* 0x000fe80000100a00 */
[----:B------:R-:W-:Y:S01]  /*19440*/  STL.64 [R1+0x1150], R12 ;  /* 0x0011500c01007387 */ /* 0x000fe20000100a00 */
[----:B--2---:R-:W-:Y:S03]  /*19450*/  HMMA.16816.F32 R20, R24, R10, R20 ;  /* 0x0000000a1814723c */ /* 0x004fe60000001814 */
[----:B------:R-:W0:Y:S11]  /*19460*/  LDSM.16.M88.4 R24, [R19+0x6000] ;  /* 0x006000001318783b */ /* 0x000e360000000200 */
[----:B------:R-:W-:Y:S09]  /*19470*/  @!UPT UIADD3 URZ, URZ, URZ, URZ ;  /* 0x0000003f3f3ff290 */ /* 0x000ff2000fffe03f */
[----:B------:R-:W-:Y:S01]  /*19480*/  STL.64 [R1+0x170], R20 ;  /* 0x0001701401007387 */ /* 0x000fe20000100a00 */
[----:B------:R-:W-:-:S03]  /*19490*/  IMAD.MOV.U32 R29, RZ, RZ, R23 ;  /* 0x000000ffff1d7224 */ /* 0x000fc600078e0017 */
[----:B------:R-:W-:Y:S04]  /*194a0*/  STL [R1+0x178], R22 ;  /* 0x0001781601007387 */ /* 0x000fe80000100800 */
[----:B------:R-:W-:Y:S04]  /*194b0*/  STL.64 [R1+0x1148], R10 ;  /* 0x0011480a01007387 */ /* 0x000fe80000100a00 */
[----:B---3--:R-:W-:Y:S04]  /*194c0*/  STL.64 [R1+0x1140], R8 ;  /* 0x0011400801007387 */ /* 0x008fe80000100a00 */
[----:B------:R1:W-:Y:S04]  /*194d0*/  STL [R1+0x1094], R29 ;  /* 0x0010941d01007387 */ /* 0x0003e80000100800 */
[----:B-1----:R-:W2:Y:S04]  /*194e0*/  LDL R29, [R1+0x874] ;  /* 0x00087400011d7983 */ /* 0x002ea80000100800 */
[----:B------:R-:W3:Y:S04]  /*194f0*/  LDL.LU R20, [R1+0x130] ;  /* 0x0001300001147983 */ /* 0x000ee80000300800 */
[----:B------:R-:W3:Y:S04]  /*19500*/  LDL.LU R21, [R1+0x134] ;  /* 0x0001340001157983 */ /* 0x000ee80000300800 */
[----:B------:R-:W2:Y:S04]  /*19510*/  LDL.LU R22, [R1+0x138] ;  /* 0x0001380001167983 */ /* 0x000ea80000300800 */
[----:B------:R-:W2:Y:S04]  /*19520*/  LDL.LU R23, [R1+0x13c] ;  /* 0x00013c0001177983 */ /* 0x000ea80000300800 */
[----:B--2---:R-:W-:Y:S04]  /*19530*/  STL.64 [R1+0x1100], R22 ;  /* 0x0011001601007387 */ /* 0x004fe80000100a00 */
[----:B---3--:R1:W-:Y:S04]  /*19540*/  STL.64 [R1+0x10f8], R20 ;  /* 0x0010f81401007387 */ /* 0x0083e80000100a00 */
[----:B-1----:R-:W2:Y:S04]  /*19550*/  LDL.LU R20, [R1+0x140] ;  /* 0x0001400001147983 */ /* 0x002ea80000300800 */
[----:B------:R-:W2:Y:S04]  /*19560*/  LDL.LU R21, [R1+0x144] ;  /* 0x0001440001157983 */ /* 0x000ea80000300800 */
[----:B------:R-:W3:Y:S04]  /*19570*/  LDL.LU R22, [R1+0x148] ;  /* 0x0001480001167983 */ /* 0x000ee80000300800 */
[----:B------:R-:W3:Y:S04]  /*19580*/  LDL.LU R23, [R1+0x14c] ;  /* 0x00014c0001177983 */ /* 0x000ee80000300800 */
[----:B------:R-:W2:Y:S04]  /*19590*/  LDL.LU R8, [R1+0xd0] ;  /* 0x0000d00001087983 */ /* 0x000ea80000300800 */
[----:B------:R-:W2:Y:S04]  /*195a0*/  LDL.LU R9, [R1+0xd4] ;  /* 0x0000d40001097983 */ /* 0x000ea80000300800 */
[----:B------:R-:W2:Y:S04]  /*195b0*/  LDL.LU R10, [R1+0xd8] ;  /* 0x0000d800010a7983 */ /* 0x000ea80000300800 */
[----:B------:R-:W2:Y:S04]  /*195c0*/  LDL.LU R11, [R1+0xdc] ;  /* 0x0000dc00010b7983 */ /* 0x000ea80000300800 */
[----:B--2---:R-:W-:Y:S04]  /*195d0*/  STL.64 [R1+0x1168], R10 ;  /* 0x0011680a01007387 */ /* 0x004fe80000100a00 */
[----:B------:R1:W-:Y:S04]  /*195e0*/  STL.64 [R1+0x1160], R8 ;  /* 0x0011600801007387 */ /* 0x0003e80000100a00 */
[----:B-1----:R-:W2:Y:S04]  /*195f0*/  LDL.LU R8, [R1+0xe0] ;  /* 0x0000e00001087983 */ /* 0x002ea80000300800 */
[----:B------:R-:W2:Y:S04]  /*19600*/  LDL.LU R9, [R1+0xe4] ;  /* 0x0000e40001097983 */ /* 0x000ea80000300800 */
[----:B------:R-:W2:Y:S04]  /*19610*/  LDL.LU R10, [R1+0xe8] ;  /* 0x0000e800010a7983 */ /* 0x000ea80000300800 */
[----:B------:R-:W2:Y:S04]  /*19620*/  LDL.LU R11, [R1+0xec] ;  /* 0x0000ec00010b7983 */ /* 0x000ea80000300800 */
[----:B--2---:R-:W-:Y:S04]  /*19630*/  STL.64 [R1+0x1178], R10 ;  /* 0x0011780a01007387 */ /* 0x004fe80000100a00 */
[----:B------:R1:W-:Y:S04]  /*19640*/  STL.64 [R1+0x1170], R8 ;  /* 0x0011700801007387 */ /* 0x0003e80000100a00 */
[----:B-1----:R-:W4:Y:S04]  /*19650*/  LDL.LU R8, [R1+0xf0] ;  /* 0x0000f00001087983 */ /* 0x002f280000300800 */
[----:B------:R-:W4:Y:S04]  /*19660*/  LDL.LU R9, [R1+0xf4] ;  /* 0x0000f40001097983 */ /* 0x000f280000300800 */
[----:B------:R-:W4:Y:S04]  /*19670*/  LDL.LU R10, [R1+0xf8] ;  /* 0x0000f800010a7983 */ /* 0x000f280000300800 */
[----:B------:R-:W4:Y:S04]  /*19680*/  LDL.LU R11, [R1+0xfc] ;  /* 0x0000fc00010b7983 */ /* 0x000f280000300800 */
[----:B------:R-:W2:Y:S04]  /*19690*/  LDL.LU.64 R14, [R1+0x18] ;  /* 0x00001800010e7983 */ /* 0x000ea80000300a00 */
[----:B------:R-:W2:Y:S04]  /*196a0*/  LDL.LU R16, [R1+0xa0] ;  /* 0x0000a00001107983 */ /* 0x000ea80000300800 */
[----:B------:R-:W2:Y:S04]  /*196b0*/  LDL.LU R17, [R1+0xa4] ;  /* 0x0000a40001117983 */ /* 0x000ea80000300800 */
[----:B------:R-:W2:Y:S04]  /*196c0*/  LDL.LU R18, [R1+0xa8] ;  /* 0x0000a80001127983 */ /* 0x000ea80000300800 */
[----:B------:R-:W2:Y:S04]  /*196d0*/  LDL.LU R19, [R1+0xac] ;  /* 0x0000ac0001137983 */ /* 0x000ea80000300800 */
[----:B---3--:R-:W-:Y:S04]  /*196e0*/  STL.64 [R1+0x1110], R22 ;  /* 0x0011101601007387 */ /* 0x008fe80000100a00 */
[----:B------:R1:W-:Y:S04]  /*196f0*/  STL.64 [R1+0x1108], R20 ;  /* 0x0011081401007387 */ /* 0x0003e80000100a00 */
[----:B-1----:R-:W3:Y:S04]  /*19700*/  LDL.LU R20, [R1+0x100] ;  /* 0x0001000001147983 */ /* 0x002ee80000300800 */
[----:B------:R-:W3:Y:S04]  /*19710*/  LDL.LU R21, [R1+0x104] ;  /* 0x0001040001157983 */ /* 0x000ee80000300800 */
[----:B------:R-:W2:Y:S04]  /*19720*/  LDL.LU R22, [R1+0x108] ;  /* 0x0001080001167983 */ /* 0x000ea80000300800 */
[----:B------:R-:W2:Y:S04]  /*19730*/  LDL.LU R23, [R1+0x10c] ;  /* 0x00010c0001177983 */ /* 0x000ea80000300800 */
[----:B--2---:R1:W-:Y:S04]  /*19740*/  STL.64 [R1+0x1120], R22 ;  /* 0x0011201601007387 */ /* 0x0043e80000100a00 */
[----:B---3--:R-:W-:Y:S01]  /*19750*/  STL.64 [R1+0x1118], R20 ;  /* 0x0011181401007387 */ /* 0x008fe20000100a00 */
[----:B-1----:R-:W-:-:S03]  /*19760*/  IMAD.MOV.U32 R22, RZ, RZ, R6 ;  /* 0x000000ffff167224 */ /* 0x002fc600078e0006 */
[----:B------:R-:W4:Y:S01]  /*19770*/  LDL.LU R6, [R1+0x1190] ;  /* 0x0011900001067983 */ /* 0x000f220000300800 */
[----:B------:R-:W-:-:S03]  /*19780*/  IMAD.MOV.U32 R23, RZ, RZ, R7 ;  /* 0x000000ffff177224 */ /* 0x000fc600078e0007 */
[----:B------:R-:W4:Y:S04]  /*19790*/  LDL.LU R7, [R1+0x118c] ;  /* 0x00118c0001077983 */ /* 0x000f280000300800 */
[----:B0-----:R-:W-:Y:S04]  /*197a0*/  STL.64 [R1+0x10c0], R26 ;  /* 0x0010c01a01007387 */ /* 0x001fe80000100a00 */
[----:B------:R0:W-:Y:S04]  /*197b0*/  STL.64 [R1+0x10b8], R24 ;  /* 0x0010b81801007387 */ /* 0x0001e80000100a00 */
[----:B0-----:R-:W2:Y:S04]  /*197c0*/  LDL.LU R24, [R1+0x110] ;  /* 0x0001100001187983 */ /* 0x001ea80000300800 */
[----:B------:R-:W2:Y:S01]  /*197d0*/  LDL.LU R25, [R1+0x114] ;  /* 0x0001140001197983 */ /* 0x000ea20000300800 */
[----:B------:R-:W-:-:S02]  /*197e0*/  IMAD.MOV.U32 R26, RZ, RZ, R2 ;  /* 0x000000ffff1a7224 */ /* 0x000fc400078e0002 */
[----:B------:R-:W-:Y:S01]  /*197f0*/  IMAD.MOV.U32 R27, RZ, RZ, R3 ;  /* 0x000000ffff1b7224 */ /* 0x000fe200078e0003 */
[----:B------:R-:W3:Y:S04]  /*19800*/  LDL.LU R2, [R1+0x1188] ;  /* 0x0011880001027983 */ /* 0x000ee80000300800 */
[----:B------:R-:W3:Y:S04]  /*19810*/  LDL.LU R3, [R1+0x1184] ;  /* 0x0011840001037983 */ /* 0x000ee80000300800 */
[----:B------:R-:W-:Y:S04]  /*19820*/  STL.64 [R1+0x10d0], R26 ;  /* 0x0010d01a01007387 */ /* 0x000fe80000100a00 */
[----:B--2---:R0:W-:Y:S04]  /*19830*/  STL.64 [R1+0x10c8], R24 ;  /* 0x0010c81801007387 */ /* 0x0041e80000100a00 */
[----:B0-----:R-:W2:Y:S01]  /*19840*/  LDL R24, [R1+0x40] ;  /* 0x0000400001187983 */ /* 0x001ea20000100800 */
[----:B----4-:R-:W-:Y:S01]  /*19850*/  HMMA.16816.F32 R8, R4, R22, R8 ;  /* 0x000000160408723c */ /* 0x010fe20000001808 */
[----:B------:R-:W-:-:S02]  /*19860*/  IMAD.MOV.U32 R25, RZ, RZ, R28 ;  /* 0x000000ffff197224 */ /* 0x000fc400078e001c */
[----:B------:R-:W4:Y:S04]  /*19870*/  LDL.LU R28, [R1+0x1180] ;  /* 0x00118000011c7983 */ /* 0x000f280000300800 */
[----:B--2---:R0:W-:Y:S04]  /*19880*/  STL.64 [R1+0x1128], R24 ;  /* 0x0011281801007387 */ /* 0x0041e80000100a00 */
[----:B0-----:R-:W2:Y:S04]  /*19890*/  LDL.LU R24, [R1+0x90] ;  /* 0x0000900001187983 */ /* 0x001ea80000300800 */
[----:B------:R-:W2:Y:S08]  /*198a0*/  LDL.LU R25, [R1+0x94] ;  /* 0x0000940001197983 */ /* 0x000eb00000300800 */
[----:B------:R-:W-:Y:S04]  /*198b0*/  STL.64 [R1+0x160], R8 ;  /* 0x0001600801007387 */ /* 0x000fe80000100a00 */
[----:B------:R0:W-:Y:S04]  /*198c0*/  STL.64 [R1+0x168], R10 ;  /* 0x0001680a01007387 */ /* 0x0001e80000100a00 */
[----:B0-----:R-:W2:Y:S04]  /*198d0*/  LDL.LU.64 R10, [R1+0x1178] ;  /* 0x00117800010a7983 */ /* 0x001ea80000300a00 */
[----:B------:R-:W2:Y:S01]  /*198e0*/  LDL.LU.64 R8, [R1+0x1170] ;  /* 0x0011700001087983 */ /* 0x000ea20000300a00 */
[----:B---3--:R-:W-:-:S02]  /*198f0*/  IMAD.MOV.U32 R26, RZ, RZ, R3 ;  /* 0x000000ffff1a7224 */ /* 0x008fc400078e0003 */
[----:B------:R-:W-:Y:S02]  /*19900*/  IMAD.MOV.U32 R27, RZ, RZ, R2 ;  /* 0x000000ffff1b7224 */ /* 0x000fe400078e0002 */
[----:B------:R-:W-:Y:S02]  /*19910*/  IMAD.MOV.U32 R3, RZ, RZ, R14 ;  /* 0x000000ffff037224 */ /* 0x000fe400078e000e */
[----:B------:R-:W-:Y:S01]  /*19920*/  IMAD.MOV.U32 R2, RZ, RZ, R15 ;  /* 0x000000ffff027224 */ /* 0x000fe200078e000f */
[C---:B--2---:R-:W-:Y:S11]  /*19930*/  HMMA.16816.F32 R8, R4.reuse, R14, R8 ;  /* 0x0000000e0408723c */ /* 0x044ff60000001808 */
[----:B------:R-:W-:Y:S11]  /*19940*/  @!UPT UIADD3 URZ, URZ, URZ, URZ ;  /* 0x0000003f3f3ff290 */ /* 0x000ff6000fffe03f */
[----:B------:R-:W-:Y:S01]  /*19950*/  @!UPT UIADD3 URZ, URZ, URZ, URZ ;  /* 0x0000003f3f3ff290 */ /* 0x000fe2000fffe03f */
[----:B------:R-:W-:Y:S04]  /*19960*/  STL.64 [R1+0xf0], R8 ;  /* 0x0000f00801007387 */ /* 0x000fe80000100a00 */
[----:B------:R0:W-:Y:S04]  /*19970*/  STL.64 [R1+0xf8], R10 ;  /* 0x0000f80a01007387 */ /* 0x0001e80000100a00 */
[----:B0-----:R-:W2:Y:S04]  /*19980*/  LDL.LU.64 R10, [R1+0x1168] ;  /* 0x00116800010a7983 */ /* 0x001ea80000300a00 */
[----:B------:R-:W2:Y:S04]  /*19990*/  LDL.LU.64 R8, [R1+0x1160] ;  /* 0x0011600001087983 */ /* 0x000ea80000300a00 */
[----:B------:R-:W2:Y:S04]  /*199a0*/  LDL.LU.64 R14, [R1+0x1158] ;  /* 0x00115800010e7983 */ /* 0x000ea80000300a00 */
[----:B------:R-:W3:Y:S01]  /*199b0*/  LDL.LU.64 R12, [R1+0x1150] ;  /* 0x00115000010c7983 */ /* 0x000ee20000300a00 */
[C---:B--2---:R-:W-:Y:S11]  /*199c0*/  HMMA.16816.F32 R8, R4.reuse, R14, R8 ;  /* 0x0000000e0408723c */ /* 0x044ff60000001808 */
[----:B------:R-:W-:Y:S11]  /*199d0*/  @!UPT UIADD3 URZ, URZ, URZ, URZ ;  /* 0x0000003f3f3ff290 */ /* 0x000ff6000fffe03f */
[----:B------:R-:W-:Y:S01]  /*199e0*/  @!UPT UIADD3 URZ, URZ, URZ, URZ ;  /* 0x0000003f3f3ff290 */ /* 0x000fe2000fffe03f */
[----:B------:R-:W-:Y:S04]  /*199f0*/  STL.64 [R1+0xe0], R8 ;  /* 0x0000e00801007387 */ /* 0x000fe80000100a00 */
[----:B------:R0:W-:Y:S04]  /*19a00*/  STL.64 [R1+0xe8], R10 ;  /* 0x0000e80a01007387 */ /* 0x0001e80000100a00 */
[----:B0-----:R-:W2:Y:S04]  /*19a10*/  LDL.LU.64 R10, [R1+0x1148] ;  /* 0x00114800010a7983 */ /* 0x001ea80000300a00 */
[----:B------:R-:W3:Y:S01]  /*19a20*/  LDL.LU.64 R8, [R1+0x1140] ;  /* 0x0011400001087983 */ /* 0x000ee20000300a00 */
[----:B--2---:R-:W-:Y:S03]  /*19a30*/  HMMA.16816.F32 R4, R4, R10, R16 ;  /* 0x0000000a0404723c */ /* 0x004fe60000001810 */
[----:B------:R-:W2:Y:S04]  /*19a40*/  LDL.LU.64 R18, [R1+0x1138] ;  /* 0x0011380001127983 */ /* 0x000ea80000300a00 */
[----:B------:R-:W2:Y:S11]  /*19a50*/  LDL.LU.64 R16, [R1+0x1130] ;  /* 0x0011300001107983 */ /* 0x000eb60000300a00 */
[----:B------:R-:W-:Y:S05]  /*19a60*/  @!UPT UIADD3 URZ, URZ, URZ, URZ ;  /* 0x0000003f3f3ff290 */ /* 0x000fea000fffe03f */
[----:B------:R-:W-:Y:S04]  /*19a70*/  STL.64 [R1+0xd0], R4 ;  /* 0x0000d00401007387 */ /* 0x000fe80000100a00 */
[----:B------:R0:W-:Y:S02]  /*19a80*/  STL.64 [R1+0xd8], R6 ;  /* 0x0000d80601007387 */ /* 0x0001e40000100a00 */
[----:B0-----:R-:W-:Y:S02]  /*19a90*/  IMAD.MOV.U32 R6, RZ, RZ, R3 ;  /* 0x000000ffff067224 */ /* 0x001fe400078e0003 */
[----:B------:R-:W-:Y:S01]  /*19aa0*/  IMAD.MOV.U32 R7, RZ, RZ, R2 ;  /* 0x000000ffff077224 */ /* 0x000fe200078e0002 */
[C---:B--2---:R-:W-:Y:S01]  /*19ab0*/  HMMA.16816.F32 R20, R16.reuse, R22, R24 ;  /* 0x000000161014723c */ /* 0x044fe20000001818 */
[----:B------:R-:W2:Y:S11]  /*19ac0*/  LDL.LU.64 R24, [R1+0x1128] ;  /* 0x0011280001187983 */ /* 0x000eb60000300a00 */
[----:B------:R-:W-:Y:S11]  /*19ad0*/  @!UPT UIADD3 URZ, URZ, URZ, URZ ;  /* 0x0000003f3f3ff290 */ /* 0x000ff6000fffe03f */
[----:B------:R0:W-:Y:S01]  /*19ae0*/  STL.64 [R1+0xc0], R20 ;  /* 0x0000c01401007387 */ /* 0x0001e20000100a00 */
[----:B------:R-:W-:Y:S02]  /*19af0*/  IMAD.MOV.U32 R3, RZ, RZ, R22 ;  /* 0x000000ffff037224 */ /* 0x000fe400078e0016 */
[----:B------:R-:W-:Y:S02]  /*19b00*/  IMAD.MOV.U32 R2, RZ, RZ, R23 ;  /* 0x000000ffff027224 */ /* 0x000fe400078e0017 */
[----:B------:R-:W2:Y:S04]  /*19b10*/  LDL.LU.64 R22, [R1+0x1120] ;  /* 0x0011200001167983 */ /* 0x000ea80000300a00 */
[----:B0-----:R-:W2:Y:S04]  /*19b20*/  LDL.LU.64 R20, [R1+0x1118] ;  /* 0x0011180001147983 */ /* 0x001ea80000300a00 */
[----:B------:R-:W-:Y:S04]  /*19b30*/  STL [R1+0x1034], R2 ;  /* 0x0010340201007387 */ /* 0x000fe80000100800 */
[----:B------:R-:W-:Y:S01]  /*19b40*/  STL [R1+0x1030], R3 ;  /* 0x0010300301007387 */ /* 0x000fe20000100800 */
[C---:B--2---:R-:W-:Y:S03]  /*19b50*/  HMMA.16816.F32 R4, R16.reuse, R6, R20 ;  /* 0x000000061004723c */ /* 0x044fe60000001814 */
[----:B------:R-:W2:Y:S04]  /*19b60*/  LDL.LU.64 R22, [R1+0x1110] ;  /* 0x0011100001167983 */ /* 0x000ea80000300a00 */
[----:B------:R-:W2:Y:S11]  /*19b70*/  LDL.LU.64 R20, [R1+0x1108] ;  /* 0x0011080001147983 */ /* 0x000eb60000300a00 */
[----:B------:R-:W-:Y:S05]  /*19b80*/  @!UPT UIADD3 URZ, URZ, URZ, URZ ;  /* 0x0000003f3f3ff290 */ /* 0x000fea000fffe03f */
[----:B------:R-:W-:Y:S04]  /*19b90*/  STL.64 [R1+0xb0], R4 ;  /* 0x0000b00401007387 */ /* 0x000fe80000100a00 */
[----:B------:R-:W-:Y:S04]  /*19ba0*/  STL.64 [R1+0xb8], R6 ;  /* 0x0000b80601007387 */ /* 0x000fe80000100a00 */
[----:B------:R-:W0:Y:S04]  /*19bb0*/  LDSM.16.MT88.4 R4, [R29+0x9000] ;  /* 0x009000001d04783b */ /* 0x000e280000004200 */
[----:B0-----:R-:W-:Y:S04]  /*19bc0*/  STL [R1+0x1098], R7 ;  /* 0x0010980701007387 */ /* 0x001fe80000100800 */
[----:B------:R-:W-:Y:S04]  /*19bd0*/  STL [R1+0x10e0], R6 ;  /* 0x0010e00601007387 */ /* 0x000fe80000100800 */
[----:B------:R0:W-:Y:S04]  /*19be0*/  STL.64 [R1+0x10d8], R4 ;  /* 0x0010d80401007387 */ /* 0x0001e80000100a00 */
[----:B0-----:R-:W3:Y:S04]  /*19bf0*/  LDL.LU R4, [R1+0x120] ;  /* 0x0001200001047983 */ /* 0x001ee80000300800 */
[----:B------:R-:W3:Y:S04]  /*19c00*/  LDL.LU R5, [R1+0x124] ;  /* 0x0001240001057983 */ /* 0x000ee80000300800 */
[----:B------:R-:W3:Y:S04]  /*19c10*/  LDL.LU R6, [R1+0x128] ;  /* 0x0001280001067983 */ /* 0x000ee80000300800 */
[----:B------:R-:W3:Y:S01]  /*19c20*/  LDL.LU R7, [R1+0x12c] ;  /* 0x00012c0001077983 */ /* 0x000ee20000300800 */
[C---:B--2---:R-:W-:Y:S11]  /*19c30*/  HMMA.16816.F32 R20, R16.reuse, R14, R20 ;  /* 0x0000000e1014723c */ /* 0x044ff60000001814 */
[----:B------:R-:W-:Y:S11]  /*19c40*/  @!UPT UIADD3 URZ, URZ, URZ, URZ ;  /* 0x0000003f3f3ff290 */ /* 0x000ff6000fffe03f */
[----:B------:R-:W-:Y:S01]  /*19c50*/  @!UPT UIADD3 URZ, URZ, URZ, URZ ;  /* 0x0000003f3f3ff290 */ /* 0x000fe2000fffe03f */
[----:B------:R-:W-:Y:S04]  /*19c60*/  STL.64 [R1+0xa0], R20 ;  /* 0x0000a01401007387 */ /* 0x000fe80000100a00 */
[----:B------:R0:W-:Y:S04]  /*19c70*/  STL.64 [R1+0xa8], R22 ;  /* 0x0000a81601007387 */ /* 0x0001e80000100a00 */
[----:B0-----:R-:W2:Y:S04]  /*19c80*/  LDL.LU.64 R22, [R1+0x1100] ;  /* 0x0011000001167983 */ /* 0x001ea80000300a00 */
[----:B------:R-:W2:Y:S04]  /*19c90*/  LDL.LU.64 R20, [R1+0x10f8] ;  /* 0x0010f80001147983 */ /* 0x000ea80000300a00 */
[----:B------:R-:W3:Y:S01]  /*19ca0*/  LDL R15, [R1+0x870] ;  /* 0x00087000010f7983 */ /* 0x000ee20000100800 */
[----:B--2---:R-:W-:Y:S03]  /*19cb0*/  HMMA.16816.F32 R16, R16, R10, R20 ;  /* 0x0000000a1010723c */ /* 0x004fe60000001814 */
[----:B------:R-:W3:Y:S04]  /*19cc0*/  LDL.LU.64 R22, [R1+0x10f0] ;  /* 0x0010f00001167983 */ /* 0x000ee80000300a00 */
[----:B------:R-:W3:Y:S11]  /*19cd0*/  LDL.LU.64 R20, [R1+0x10e8] ;  /* 0x0010e80001147983 */ /* 0x000ef60000300a00 */
[----:B------:R-:W-:Y:S05]  /*19ce0*/  @!UPT UIADD3 URZ, URZ, URZ, URZ ;  /* 0x0000003f3f3ff290 */ /* 0x000fea000fffe03f */
[----:B------:R0:W-:Y:S04]  /*19cf0*/  STL.64 [R1+0x80], R16 ;  /* 0x0000801001007387 */ /* 0x0001e80000100a00 */
[----:B------:R-:W-:Y:S04]  /*19d00*/  STL.64 [R1+0x88], R18 ;  /* 0x0000881201007387 */ /* 0x000fe80000100a00 */
[----:B0-----:R-:W2:Y:S04]  /*19d10*/  LDL.64 R16, [R1+0x30] ;  /* 0x0000300001107983 */ /* 0x001ea80000100a00 */
[----:B------:R-:W2:Y:S04]  /*19d20*/  LDL.LU R10, [R1+0x158] ;  /* 0x00015800010a7983 */ /* 0x000ea80000300800 */
[----:B------:R-:W2:Y:S01]  /*19d30*/  LDL.LU R11, [R1+0x15c] ;  /* 0x00015c00010b7983 */ /* 0x000ea20000300800 */
[----:B---3--:R-:W-:Y:S03]  /*19d40*/  HMMA.16816.F32 R24, R20, R24, R4 ;  /* 0x000000181418723c */ /* 0x008fe60000001804 */
[----:B------:R-:W3:Y:S04]  /*19d50*/  LDL.LU R6, [R1+0x10e0] ;  /* 0x0010e00001067983 */ /* 0x000ee80000300800 */
[----:B------:R-:W3:Y:S11]  /*19d60*/  LDL.LU.64 R4, [R1+0x10d8] ;  /* 0x0010d80001047983 */ /* 0x000ef60000300a00 */
[----:B------:R-:W-:Y:S05]  /*19d70*/  @!UPT UIADD3 URZ, URZ, URZ, URZ ;  /* 0x0000003f3f3ff290 */ /* 0x000fea000fffe03f */
[----:B------:R0:W-:Y:S01]  /*19d80*/  STL.64 [R1+0x78], R26 ;  /* 0x0000781a01007387 */ /* 0x0001e20000100a00 */
[----:B------:R-:W-:Y:S02]  /*19d90*/  IMAD.MOV.U32 R2, RZ, RZ, R24 ;  /* 0x000000ffff027224 */ /* 0x000fe400078e0018 */
[----:B------:R-:W-:Y:S01]  /*19da0*/  IMAD.MOV.U32 R3, RZ, RZ, R25 ;  /* 0x000000ffff037224 */ /* 0x000fe200078e0019 */
[----:B0-----:R-:W3:Y:S04]  /*19db0*/  LDL.LU.64 R26, [R1+0x10d0] ;  /* 0x0010d000011a7983 */ /* 0x001ee80000300a00 */
[----:B------:R-:W3:Y:S01]  /*19dc0*/  LDL.LU.64 R24, [R1+0x10c8] ;  /* 0x0010c80001187983 */ /* 0x000ee20000300a00 */
[----:B--2---:R-:W-:-:S03]  /*19dd0*/  IMAD.MOV.U32 R7, RZ, RZ, R16 ;  /* 0x000000ffff077224 */ /* 0x004fc600078e0010 */
[----:B------:R-:W-:Y:S04]  /*19de0*/  STL [R1+0x103c], R3 ;  /* 0x00103c0301007387 */ /* 0x000fe80000100800 */
[----:B------:R-:W-:Y:S01]  /*19df0*/  STL [R1+0x1038], R2 ;  /* 0x0010380201007387 */ /* 0x000fe20000100800 */
[----:B------:R-:W-:Y:S01]  /*19e00*/  IMAD.MOV.U32 R29, RZ, RZ, R17 ;  /* 0x000000ffff1d7224 */ /* 0x000fe200078e0011 */
[----:B---3--:R-:W-:Y:S02]  /*19e10*/  HMMA.16816.F32 R24, R20, R16, R24 ;  /* 0x000000101418723c */ /* 0x008fe40000001818 */
[----:B------:R-:W0:Y:S11]  /*19e20*/  LDSM.16.MT88.4 R16, [R15+0x9000] ;  /* 0x009000000f10783b */ /* 0x000e360000004200 */
[----:B------:R-:W-:Y:S10]  /*19e30*/  @!UPT UIADD3 URZ, URZ, URZ, URZ ;  /* 0x0000003f3f3ff290 */ /* 0x000ff4000fffe03f */
[----:B------:R-:W-:Y:S04]  /*19e40*/  STL.64 [R1+0x60], R24 ;  /* 0x0000601801007387 */ /* 0x000fe80000100a00 */
[----:B------:R1:W-:Y:S04]  /*19e50*/  STL.64 [R1+0x68], R26 ;  /* 0x0000681a01007387 */ /* 0x0003e80000100a00 */
[----:B-1----:R-:W2:Y:S04]  /*19e60*/  LDL.LU.64 R26, [R1+0x10c0] ;  /* 0x0010c000011a7983 */ /* 0x002ea80000300a00 */
[----:B------:R-:W3:Y:S04]  /*19e70*/  LDL.LU.64 R24, [R1+0x10b8] ;  /* 0x0010b80001187983 */ /* 0x000ee80000300a00 */
[----:B------:R4:W-:Y:S04]  /*19e80*/  STL.64 [R1+0x10a8], R6 ;  /* 0x0010a80601007387 */ /* 0x0009e80000100a00 */
[----:B------:R1:W-:Y:S01]  /*19e90*/  STL.64 [R1+0x10a0], R4 ;  /* 0x0010a00401007387 */ /* 0x0003e20000100a00 */
[----:B----4-:R-:W-:-:S03]  /*19ea0*/  IMAD.MOV.U32 R6, RZ, RZ, R28 ;  /* 0x000000ffff067224 */ /* 0x010fc600078e001c */
[----:B-1----:R-:W3:Y:S04]  /*19eb0*/  LDL.LU R4, [R1+0x180] ;  /* 0x0001800001047983 */ /* 0x002ee80000300800 */
[----:B------:R-:W3:Y:S04]  /*19ec0*/  LDL.LU R5, [R1+0x184] ;  /* 0x0001840001057983 */ /* 0x000ee80000300800 */
[----:B------:R-:W4:Y:S04]  /*19ed0*/  LDL.LU R28, [R1+0x10b0] ;  /* 0x0010b000011c7983 */ /* 0x000f280000300800 */
[----:B------:R-:W3:Y:S01]  /*19ee0*/  LDL.LU R7, [R1+0x18c] ;  /* 0x00018c0001077983 */ /* 0x000ee20000300800 */
[C---:B------:R-:W-:Y:S03]  /*19ef0*/  HMMA.16816.F32 R8, R20.reuse, R12, R8 ;  /* 0x0000000c1408723c */ /* 0x040fe60000001808 */
[----:B0-----:R-:W-:Y:S04]  /*19f00*/  STL [R1+0x1048], R17 ;  /* 0x0010481101007387 */ /* 0x001fe80000100800 */
[----:B------:R0:W-:Y:S04]  /*19f10*/  STL [R1+0x1044], R18 ;  /* 0x0010441201007387 */ /* 0x0001e80000100800 */
[----:B------:R1:W-:Y:S11]  /*19f20*/  STL [R1+0x1040], R19 ;  /* 0x0010401301007387 */ /* 0x0003f60000100800 */
[----:B------:R-:W-:Y:S01]  /*19f30*/  @!UPT UIADD3 URZ, URZ, URZ, URZ ;  /* 0x0000003f3f3ff290 */ /* 0x000fe2000fffe03f */
[----:B------:R-:W-:Y:S01]  /*19f40*/  STL.64 [R1+0x50], R8 ;  /* 0x0000500801007387 */ /* 0x000fe20000100a00 */
[----:B------:R-:W-:Y:S02]  /*19f50*/  IMAD.MOV.U32 R3, RZ, RZ, R10 ;  /* 0x000000ffff037224 */ /* 0x000fe400078e000a */
[----:B------:R-:W-:Y:S02]  /*19f60*/  IMAD.MOV.U32 R2, RZ, RZ, R11 ;  /* 0x000000ffff027224 */ /* 0x000fe400078e000b */
[----:B------:R-:W-:Y:S04]  /*19f70*/  LDSM.16.MT88.4 R8, [R0+0x9800] ;  /* 0x009800000008783b */ /* 0x000fe80000004200 */
[----:B----4-:R-:W4:Y:S01]  /*19f80*/  LDSM.16.MT88.4 R12, [R28+0x9000] ;  /* 0x009000001c0c783b */ /* 0x010f220000004200 */
[----:B---3--:R-:W-:Y:S11]  /*19f90*/  HMMA.16816.F32 R20, R20, R24, R4 ;  /* 0x000000181414723c */ /* 0x008ff60000001804 */
[----:B------:R-:W-:Y:S11]  /*19fa0*/  @!UPT UIADD3 URZ, URZ, URZ, URZ ;  /* 0x0000003f3f3ff290 */ /* 0x000ff6000fffe03f */
[----:B------:R-:W-:Y:S02]  /*19fb0*/  @!UPT UIADD3 URZ, URZ, URZ, URZ ;  /* 0x0000003f3f3ff290 */ /* 0x000fe4000fffe03f */
[----:B0-----:R-:W-:Y:S02]  /*19fc0*/  IMAD.MOV.U32 R18, RZ, RZ, R21 ;  /* 0x000000ffff127224 */ /* 0x001fe400078e0015 */
[----:B-1----:R-:W-:Y:S01]  /*19fd0*/  IMAD.MOV.U32 R19, RZ, RZ, R22 ;  /* 0x000000ffff137224 */ /* 0x002fe200078e0016 */
[----:B----4-:R0:W-:Y:S01]  /*19fe0*/  STL.64 [R1+0xfe8], R14 ;  /* 0x000fe80e01007387 */ /* 0x0101e20000100a00 */
[----:B------:R-:W-:-:S03]  /*19ff0*/  IMAD.MOV.U32 R17, RZ, RZ, R20 ;  /* 0x000000ffff117224 */ /* 0x000fc600078e0014 */
[----:B0-----:R-:W3:Y:S04]  /*1a000*/  LDL R14, [R1+0x874] ;  /* 0x00087400010e7983 */ /* 0x001ee80000100800 */
[----:B------:R-:W-:Y:S04]  /*1a010*/  STL.64 [R1+0xfe0], R12 ;  /* 0x000fe00c01007387 */ /* 0x000fe80000100a00 */
[----:B------:R-:W-:Y:S04]  /*1a020*/  STL [R1+0xf34], R28 ;  /* 0x000f341c01007387 */ /* 0x000fe80000100800 */
[----:B------:R-:W-:Y:S01]  /*1a030*/  STL.64 [R1+0xf98], R10 ;  /* 0x000f980a01007387 */ /* 0x000fe20000100a00 */
[----:B------:R-:W-:-:S03]  /*1a040*/  IMAD.MOV.U32 R15, RZ, RZ, R23 ;  /* 0x000000ffff0f7224 */ /* 0x000fc600078e0017 */
[----:B------:R0:W-:Y:S04]  /*1a050*/  STL.64 [R1+0xf90], R8 ;  /* 0x000f900801007387 */ /* 0x0001e80000100a00 */
[----:B0-----:R-:W4:Y:S04]  /*1a060*/  LDL.LU R8, [R1+0x1b0] ;  /* 0x0001b00001087983 */ /* 0x001f280000300800 */
[----:B------:R-:W4:Y:S04]  /*1a070*/  LDL.LU R9, [R1+0x1b4] ;  /* 0x0001b40001097983 */ /* 0x000f280000300800 */
[----:B------:R-:W4:Y:S04]  /*1a080*/  LDL.LU R10, [R1+0x1b8] ;  /* 0x0001b800010a7983 */ /* 0x000f280000300800 */
[----:B------:R-:W4:Y:S04]  /*1a090*/  LDL.LU R11, [R1+0x1bc] ;  /* 0x0001bc00010b7983 */ /* 0x000f280000300800 */
[----:B------:R-:W-:Y:S04]  /*1a0a0*/  STL [R1+0xf30], R0 ;  /* 0x000f300001007387 */ /* 0x000fe80000100800 */
[----:B------:R-:W2:Y:S04]  /*1a0b0*/  LDL.LU.64 R6, [R1+0x10a8] ;  /* 0x0010a80001067983 */ /* 0x000ea80000300a00 */
[----:B------:R-:W4:Y:S04]  /*1a0c0*/  LDL.LU.64 R4, [R1+0x10a0] ;  /* 0x0010a00001047983 */ /* 0x000f280000300a00 */
[----:B------:R-:W-:Y:S04]  /*1a0d0*/  STL [R1+0x1090], R15 ;  /* 0x0010900f01007387 */ /* 0x000fe80000100800 */
[----:B------:R-:W-:Y:S04]  /*1a0e0*/  STL.64 [R1+0x1068], R18 ;  /* 0x0010681201007387 */ /* 0x000fe80000100a00 */
[----:B------:R0:W-:Y:S04]  /*1a0f0*/  STL.64 [R1+0x1060], R16 ;  /* 0x0010601001007387 */ /* 0x0001e80000100a00 */
[----:B0-----:R-:W2:Y:S04]  /*1a100*/  LDL.LU.64 R16, [R1] ;  /* 0x0000000001107983 */ /* 0x001ea80000300a00 */
[----:B---3--:R-:W0:Y:S04]  /*1a110*/  LDSM.16.MT88.4 R20, [R14+0x9800] ;  /* 0x009800000e14783b */ /* 0x008e280000004200 */
[----:B--2---:R1:W-:Y:S02]  /*1a120*/  STL.64 [R1+0x1070], R16 ;  /* 0x0010701001007387 */ /* 0x0043e40000100a00 */
[----:B-1----:R-:W-:-:S02]  /*1a130*/  IMAD.MOV.U32 R16, RZ, RZ, R7 ;  /* 0x000000ffff107224 */ /* 0x002fc400078e0007 */
[----:B------:R-:W-:Y:S01]  /*1a140*/  IMAD.MOV.U32 R17, RZ, RZ, R29 ;  /* 0x000000ffff117224 */ /* 0x000fe200078e001d */
[----:B------:R-:W4:Y:S04]  /*1a150*/  LDL.LU R7, [R1+0x1098] ;  /* 0x0010980001077983 */ /* 0x000f280000300800 */
[----:B------:R-:W2:Y:S04]  /*1a160*/  LDL.LU R29, [R1+0x1094] ;  /* 0x00109400011d7983 */ /* 0x000ea80000300800 */
[----:B------:R1:W-:Y:S04]  /*1a170*/  STL.64 [R1+0x1088], R16 ;  /* 0x0010881001007387 */ /* 0x0003e80000100a00 */
[----:B-1----:R-:W4:Y:S04]  /*1a180*/  LDL.LU.64 R16, [R1+0x40] ;  /* 0x0000400001107983 */ /* 0x002f280000300a00 */
[----:B------:R-:W-:Y:S04]  /*1a190*/  STL.64 [R1+0x1058], R26 ;  /* 0x0010581a01007387 */ /* 0x000fe80000100a00 */
[----:B------:R1:W-:Y:S04]  /*1a1a0*/  STL.64 [R1+0x1050], R24 ;  /* 0x0010501801007387 */ /* 0x0003e80000100a00 */
[----:B-1----:R-:W3:Y:S04]  /*1a1b0*/  LDL.LU R24, [R1+0x190] ;  /* 0x0001900001187983 */ /* 0x002ee80000300800 */
[----:B------:R-:W3:Y:S04]  /*1a1c0*/  LDL.LU R25, [R1+0x194] ;  /* 0x0001940001197983 */ /* 0x000ee80000300800 */
[----:B------:R-:W2:Y:S04]  /*1a1d0*/  LDL.LU R26, [R1+0x198] ;  /* 0x00019800011a7983 */ /* 0x000ea80000300800 */
[----:B------:R-:W2:Y:S01]  /*1a1e0*/  LDL.LU R27, [R1+0x19c] ;  /* 0x00019c00011b7983 */ /* 0x000ea20000300800 */
[----:B----4-:R-:W-:Y:S01]  /*1a1f0*/  HMMA.16816.F32 R12, R4, R16, R8 ;  /* 0x00000010040c723c */ /* 0x010fe20000001808 */
[----:B------:R-:W-:-:S02]  /*1a200*/  IMAD.MOV.U32 R0, RZ, RZ, R17 ;  /* 0x000000ffff007224 */ /* 0x000fc400078e0011 */
[----:B--2---:R-:W-:Y:S04]  /*1a210*/  STL.64 [R1+0x1080], R26 ;  /* 0x0010801a01007387 */ /* 0x004fe80000100a00 */
[----:B---3--:R1:W-:Y:S11]  /*1a220*/  STL.64 [R1+0x1078], R24 ;  /* 0x0010781801007387 */ /* 0x0083f60000100a00 */
[----:B------:R-:W-:Y:S06]  /*1a230*/  @!UPT UIADD3 URZ, URZ, URZ, URZ ;  /* 0x0000003f3f3ff290 */ /* 0x000fec000fffe03f */
[----:B------:R-:W-:Y:S02]  /*1a240*/  IMAD.MOV.U32 R11, RZ, RZ, R12 ;  /* 0x000000ffff0b7224 */ /* 0x000fe400078e000c */
[----:B------:R-:W-:Y:S01]  /*1a250*/  IMAD.MOV.U32 R8, RZ, RZ, R15 ;  /* 0x000000ffff087224 */ /* 0x000fe200078e000f */
[----:B-1----:R-:W2:Y:S04]  /*1a260*/  LDL.LU R24, [R1+0x1a0] ;  /* 0x0001a00001187983 */ /* 0x002ea80000300800 */
[----:B------:R-:W2:Y:S04]  /*1a270*/  LDL.LU R25, [R1+0x1a4] ;  /* 0x0001a40001197983 */ /* 0x000ea80000300800 */
[----:B------:R-:W2:Y:S04]  /*1a280*/  LDL.LU R26, [R1+0x1a8] ;  /* 0x0001a800011a7983 */ /* 0x000ea80000300800 */
[----:B------:R-:W2:Y:S04]  /*1a290*/  LDL.LU R27, [R1+0x1ac] ;  /* 0x0001ac00011b7983 */ /* 0x000ea80000300800 */
[----:B0-----:R-:W-:Y:S04]  /*1a2a0*/  STL.64 [R1+0xf48], R22 ;  /* 0x000f481601007387 */ /* 0x001fe80000100a00 */
[----:B------:R0:W-:Y:S01]  /*1a2b0*/  STL.64 [R1+0xf40], R20 ;  /* 0x000f401401007387 */ /* 0x0001e20000100a00 */
[----:B------:R-:W-:-:S03]  /*1a2c0*/  IMAD.MOV.U32 R12, RZ, RZ, R16 ;  /* 0x000000ffff0c7224 */ /* 0x000fc600078e0010 */
[----:B0-----:R-:W3:Y:S04]  /*1a2d0*/  LDL.LU R20, [R1+0x170] ;  /* 0x0001700001147983 */ /* 0x001ee80000300800 */
[----:B------:R-:W3:Y:S04]  /*1a2e0*/  LDL.LU R21, [R1+0x174] ;  /* 0x0001740001157983 */ /* 0x000ee80000300800 */
[----:B------:R-:W3:Y:S04]  /*1a2f0*/  LDL.LU R22, [R1+0x178] ;  /* 0x0001780001167983 */ /* 0x000ee80000300800 */
[----:B------:R-:W4:Y:S04]  /*1a300*/  LDL.LU R15, [R1+0x1090] ;  /* 0x00109000010f7983 */ /* 0x000f280000300800 */
[----:B------:R-:W2:Y:S02]  /*1a310*/  LDL.LU.64 R16, [R1+0x1088] ;  /* 0x0010880001107983 */ /* 0x000ea40000300a00 */
[C---:B--2---:R-:W-:Y:S02]  /*1a320*/  HMMA.16816.F32 R16, R4.reuse, R16, R24 ;  /* 0x000000100410723c */ /* 0x044fe40000001818 */
[----:B------:R-:W2:Y:S04]  /*1a330*/  LDL.LU.64 R26, [R1+0x1080] ;  /* 0x00108000011a7983 */ /* 0x000ea80000300a00 */
[----:B------:R-:W2:Y:S11]  /*1a340*/  LDL.LU.64 R24, [R1+0x1078] ;  /* 0x0010780001187983 */ /* 0x000eb60000300a00 */
[----:B------:R-:W-:Y:S06]  /*1a350*/  @!UPT UIADD3 URZ, URZ, URZ, URZ ;  /* 0x0000003f3f3ff290 */ /* 0x000fec000fffe03f */
[----:B------:R0:W-:Y:S04]  /*1a360*/  STL.64 [R1+0x90], R16 ;  /* 0x0000901001007387 */ /* 0x0001e80000100a00 */
[----:B------:R1:W-:Y:S04]  /*1a370*/  STL.64 [R1+0x98], R18 ;  /* 0x0000981201007387 */ /* 0x0003e80000100a00 */
[----:B0-----:R-:W2:Y:S01]  /*1a380*/  LDL.LU.64 R16, [R1+0x1070] ;  /* 0x0010700001107983 */ /* 0x001ea20000300a00 */
[----:B------:R-:W-:Y:S02]  /*1a390*/  IMAD.MOV.U32 R10, RZ, RZ, R13 ;  /* 0x000000ffff0a7224 */ /* 0x000fe400078e000d */
[----:B------:R-:W-:Y:S01]  /*1a3a0*/  IMAD.MOV.U32 R9, RZ, RZ, R14 ;  /* 0x000000ffff097224 */ /* 0x000fe200078e000e */
[----:B-1----:R-:W3:Y:S01]  /*1a3b0*/  LDL.LU.64 R18, [R1+0x1068] ;  /* 0x0010680001127983 */ /* 0x002ee20000300a00 */
[----:B------:R-:W-:Y:S01]  /*1a3c0*/  IMAD.MOV.U32 R23, RZ, RZ, R29 ;  /* 0x000000ffff177224 */ /* 0x000fe200078e001d */
[----:B--2---:R-:W-:Y:S01]  /*1a3d0*/  HMMA.16816.F32 R24, R4, R16, R24 ;  /* 0x000000100418723c */ /* 0x004fe20000001818 */
[----:B------:R-:W-:-:S02]  /*1a3e0*/  IMAD.MOV.U32 R14, RZ, RZ, R16 ;  /* 0x000000ffff0e7224 */ /* 0x000fc400078e0010 */
[----:B------:R-:W-:Y:S02]  /*1a3f0*/  IMAD.MOV.U32 R13, RZ, RZ, R17 ;  /* 0x000000ffff0d7224 */ /* 0x000fe400078e0011 */
[----:B------:R-:W2:Y:S11]  /*1a400*/  LDL.LU.64 R16, [R1+0x1060] ;  /* 0x0010600001107983 */ /* 0x000eb60000300a00 */
[----:B------:R-:W-:Y:S07]  /*1a410*/  @!UPT UIADD3 URZ, URZ, URZ, URZ ;  /* 0x0000003f3f3ff290 */ /* 0x000fee000fffe03f */
[----:B------:R0:W-:Y:S01]  /*1a420*/  STL.64 [R1+0x100], R24 ;  /* 0x0001001801007387 */ /* 0x0001e20000100a00 */
[----:B------:R-:W-:Y:S02]  /*1a430*/  IMAD.MOV.U32 R28, RZ, RZ, R26 ;  /* 0x000000ffff1c7224 */ /* 0x000fe400078e001a */
[----:B------:R-:W-:Y:S02]  /*1a440*/  IMAD.MOV.U32 R29, RZ, RZ, R27 ;  /* 0x000000ffff1d7224 */ /* 0x000fe400078e001b */
[----:B------:R-:W2:Y:S04]  /*1a450*/  LDL.LU.64 R26, [R1+0x1058] ;  /* 0x00105800011a7983 */ /* 0x000ea80000300a00 */
[----:B0-----:R-:W3:Y:S04]  /*1a460*/  LDL.LU.64 R24, [R1+0x1050] ;  /* 0x0010500001187983 */ /* 0x001ee80000300a00 */
[----:B--2---:R-:W-:Y:S01]  /*1a470*/  STL.64 [R1+0xff8], R26 ;  /* 0x000ff81a01007387 */ /* 0x004fe20000100a00 */
[----:B---3--:R-:W-:Y:S03]  /*1a480*/  HMMA.16816.F32 R4, R4, R24, R20 ;  /* 0x000000180404723c */ /* 0x008fe60000001814 */
[----:B------:R-:W-:Y:S04]  /*1a490*/  STL.64 [R1+0xff0], R24 ;  /* 0x000ff01801007387 */ /* 0x000fe80000100a00 */
[----:B------:R-:W-:-:S02]  /*1a4a0*/  IMAD.MOV.U32 R22, RZ, RZ, R19 ;  /* 0x000000ffff167224 */ /* 0x000fc400078e0013 */
[----:B----4-:R-:W-:Y:S02]  /*1a4b0*/  IMAD.MOV.U32 R23, RZ, RZ, R15 ;  /* 0x000000ffff177224 */ /* 0x010fe400078e000f */
[----:B------:R-:W-:Y:S02]  /*1a4c0*/  IMAD.MOV.U32 R20, RZ, RZ, R17 ;  /* 0x000000ffff147224 */ /* 0x000fe400078e0011 */
[----:B------:R-:W-:Y:S01]  /*1a4d0*/  IMAD.MOV.U32 R21, RZ, RZ, R18 ;  /* 0x000000ffff157224 */ /* 0x000fe200078e0012 */
[----:B------:R-:W2:Y:S04]  /*1a4e0*/  LDL.LU R17, [R1+0x1048] ;  /* 0x0010480001117983 */ /* 0x000ea80000300800 */
[----:B------:R-:W2:Y:S04]  /*1a4f0*/  LDL.LU R18, [R1+0x1044] ;  /* 0x0010440001127983 */ /* 0x000ea80000300800 */
[----:B------:R-:W2:Y:S04]  /*1a500*/  LDL.LU R19, [R1+0x1040] ;  /* 0x0010400001137983 */ /* 0x000ea80000300800 */
[----:B------:R0:W-:Y:S04]  /*1a510*/  STL.64 [R1+0xf58], R22 ;  /* 0x000f581601007387 */ /* 0x0001e80000100a00 */
[----:B------:R1:W-:Y:S04]  /*1a520*/  STL.64 [R1+0xf50], R20 ;  /* 0x000f501401007387 */ /* 0x0003e80000100a00 */
[----:B0-----:R-:W3:Y:S04]  /*1a530*/  LDL R22, [R1+0x8] ;  /* 0x0000080001167983 */ /* 0x001ee80000100800 */
[----:B------:R-:W3:Y:S01]  /*1a540*/  LDL R23, [R1+0xc] ;  /* 0x00000c0001177983 */ /* 0x000ee20000100800 */
[----:B-1----:R-:W-:-:S02]  /*1a550*/  IMAD.MOV.U32 R20, RZ, RZ, R14 ;  /* 0x000000ffff147224 */ /* 0x002fc400078e000e */
[----:B------:R-:W-:Y:S01]  /*1a560*/  IMAD.MOV.U32 R21, RZ, RZ, R13 ;  /* 0x000000ffff157224 */ /* 0x000fe200078e000d */
[----:B---3--:R-:W-:Y:S04]  /*1a570*/  STL.64 [R1+0x1008], R22 ;  /* 0x0010081601007387 */ /* 0x008fe80000100a00 */
[----:B------:R-:W-:Y:S04]  /*1a580*/  STL.64 [R1+0x1000], R20 ;  /* 0x0010001401007387 */ /* 0x000fe80000100a00 */
[----:B------:R0:W-:Y:S04]  /*1a590*/  STL.64 [R1+0xf00], R6 ;  /* 0x000f000601007387 */ /* 0x0001e80000100a00 */
[----:B0-----:R-:W3:Y:S01]  /*1a5a0*/  LDL R7, [R1+0x870] ;  /* 0x0008700001077983 */ /* 0x001ee20000100800 */
[----:B------:R-:W-:-:S03]  /*1a5b0*/  IMAD.MOV.U32 R6, RZ, RZ, R9 ;  /* 0x000000ffff067224 */ /* 0x000fc600078e0009 */
[----:B------:R0:W-:Y:S02]  /*1a5c0*/  STL.64 [R1+0xef8], R4 ;  /* 0x000ef80401007387 */ /* 0x0001e40000100a00 */
[----:B0-----:R-:W-:Y:S02]  /*1a5d0*/  IMAD.MOV.U32 R5, RZ, RZ, R10 ;  /* 0x000000ffff057224 */ /* 0x001fe400078e000a */
[----:B------:R-:W-:Y:S01]  /*1a5e0*/  IMAD.MOV.U32 R4, RZ, RZ, R11 ;  /* 0x000000ffff047224 */ /* 0x000fe200078e000b */
[----:B---3--:R0:W-:Y:S02]  /*1a5f0*/  STL [R1+0xf38], R7 ;  /* 0x000f380701007387 */ /* 0x0081e40000100800 */
[----:B0-----:R-:W-:Y:S02]  /*1a600*/  IMAD.MOV.U32 R7, RZ, RZ, R8 ;  /* 0x000000ffff077224 */ /* 0x001fe400078e0008 */
[----:B------:R-:W3:Y:S04]  /*1a610*/  LDL.LU R8, [R1+0x80] ;  /* 0x0000800001087983 */ /* 0x000ee80000300800 */
[----:B------:R-:W3:Y:S04]  /*1a620*/  LDL.LU R9, [R1+0x84] ;  /* 0x0000840001097983 */ /* 0x000ee80000300800 */
[----:B------:R-:W4:Y:S04]  /*1a630*/  LDL.LU R10, [R1+0x88] ;  /* 0x00008800010a7983 */ /* 0x000f280000300800 */
[----:B------:R-:W4:Y:S04]  /*1a640*/  LDL.LU R11, [R1+0x8c] ;  /* 0x00008c00010b7983 */ /* 0x000f280000300800 */
[----:B----4-:R-:W-:Y:S04]  /*1a650*/  STL.64 [R1+0xfa8], R10 ;  /* 0x000fa80a01007387 */ /* 0x010fe80000100a00 */
[----:B---3--:R0:W-:Y:S04]  /*1a660*/  STL.64 [R1+0xfa0], R8 ;  /* 0x000fa00801007387 */ /* 0x0081e80000100a00 */
[----:B0-----:R-:W3:Y:S04]  /*1a670*/  LDL.LU R8, [R1+0xa0] ;  /* 0x0000a00001087983 */ /* 0x001ee80000300800 */
        /* <DEDUP_REMOVED lines=10> */
[----:B---3--:R0:W-:Y:S02]  /*1a720*/  STL.64 [R1+0xfc0], R8 ;  /* 0x000fc00801007387 */ /* 0x0081e40000100a00 */
[----:B0-----:R-:W-:-:S02]  /*1a730*/  IMAD.MOV.U32 R8, RZ, RZ, R12 ;  /* 0x000000ffff087224 */ /* 0x001fc400078e000c */
[----:B------:R-:W3:Y:S04]  /*1a740*/  LDL.LU R12, [R1+0xd0] ;  /* 0x0000d000010c7983 */ /* 0x000ee80000300800 */
[----:B------:R-:W3:Y:S04]  /*1a750*/  LDL.LU R13, [R1+0xd4] ;  /* 0x0000d400010d7983 */ /* 0x000ee80000300800 */
[----:B------:R-:W4:Y:S04]  /*1a760*/  LDL.LU R14, [R1+0xd8] ;  /* 0x0000d800010e7983 */ /* 0x000f280000300800 */
[----:B------:R-:W4:Y:S04]  /*1a770*/  LDL.LU R15, [R1+0xdc] ;  /* 0x0000dc00010f7983 */ /* 0x000f280000300800 */
[----:B------:R-:W2:Y:S04]  /*1a780*/  LDL.LU R20, [R1+0xf0] ;  /* 0x0000f00001147983 */ /* 0x000ea80000300800 */
[----:B------:R-:W2:Y:S04]  /*1a790*/  LDL.LU R21, [R1+0xf4] ;  /* 0x0000f40001157983 */ /* 0x000ea80000300800 */
[----:B------:R-:W2:Y:S04]  /*1a7a0*/  LDL.LU R22, [R1+0xf8] ;  /* 0x0000f80001167983 */ /* 0x000ea80000300800 */
[----:B------:R-:W2:Y:S04]  /*1a7b0*/  LDL.LU R23, [R1+0xfc] ;  /* 0x0000fc0001177983 */ /* 0x000ea80000300800 */
[----:B--2---:R-:W-:Y:S01]  /*1a7c0*/  STL.64 [R1+0x1028], R22 ;  /* 0x0010281601007387 */ /* 0x004fe20000100a00 */
[----:B------:R0:W-:Y:S03]  /*1a7d0*/  STL.64 [R1+0x1020], R20 ;  /* 0x0010201401007387 */ /* 0x0001e60000100a00 */
[----:B0-----:R-:W2:Y:S01]  /*1a7e0*/  LDL.LU R20, [R1+0x160] ;  /* 0x0001600001147983 */ /* 0x001ea20000300800 */
[----:B------:R-:W2:Y:S02]  /*1a7f0*/  LDL.LU R21, [R1+0x164] ;  /* 0x0001640001157983 */ /* 0x000ea40000300800 */
[----:B------:R-:W2:Y:S02]  /*1a800*/  LDL.LU R22, [R1+0x168] ;  /* 0x0001680001167983 */ /* 0x000ea40000300800 */
[----:B------:R-:W2:Y:S01]  /*1a810*/  LDL.LU R23, [R1+0x16c] ;  /* 0x00016c0001177983 */ /* 0x000ea20000300800 */
[----:B----4-:R-:W-:Y:S01]  /*1a820*/  STL.64 [R1+0x1018], R14 ;  /* 0x0010180e01007387 */ /* 0x010fe20000100a00 */
[----:B---3--:R0:W-:Y:S03]  /*1a830*/  STL.64 [R1+0x1010], R12 ;  /* 0x0010100c01007387 */ /* 0x0081e60000100a00 */
[----:B0-----:R-:W3:Y:S01]  /*1a840*/  LDL.LU.64 R12, [R1+0x30] ;  /* 0x00003000010c7983 */ /* 0x001ee20000300a00 */
[----:B------:R-:W4:Y:S02]  /*1a850*/  LDL.LU R24, [R1+0xe0] ;  /* 0x0000e00001187983 */ /* 0x000f240000300800 */
[----:B------:R-:W4:Y:S02]  /*1a860*/  LDL.LU R25, [R1+0xe4] ;  /* 0x0000e40001197983 */ /* 0x000f240000300800 */
[----:B------:R-:W4:Y:S01]  /*1a870*/  LDL.LU R26, [R1+0xe8] ;  /* 0x0000e800011a7983 */ /* 0x000f220000300800 */
[----:B------:R-:W4:Y:S01]  /*1a880*/  LDL.LU R27, [R1+0xec] ;  /* 0x0000ec00011b7983 */ /* 0x000f220000300800 */
[----:B------:R-:W-:Y:S02]  /*1a890*/  STL.64 [R1+0xf68], R6 ;  /* 0x000f680601007387 */ /* 0x000fe40000100a00 */
[----:B------:R0:W-:Y:S02]  /*1a8a0*/  STL.64 [R1+0xf60], R4 ;  /* 0x000f600401007387 */ /* 0x0001e40000100a00 */
[----:B0-----:R-:W2:Y:S01]  /*1a8b0*/  LDL.LU R4, [R1+0x50] ;  /* 0x0000500001047983 */ /* 0x001ea20000300800 */
[----:B------:R-:W2:Y:S02]  /*1a8c0*/  LDL.LU R5, [R1+0x54] ;  /* 0x0000540001057983 */ /* 0x000ea40000300800 */
[----:B------:R-:W-:-:S02]  /*1a8d0*/  IMAD.MOV.U32 R6, RZ, RZ, R3 ;  /* 0x000000ffff067224 */ /* 0x000fc400078e0003 */
[----:B------:R-:W-:Y:S01]  /*1a8e0*/  IMAD.MOV.U32 R7, RZ, RZ, R2 ;  /* 0x000000ffff077224 */ /* 0x000fe200078e0002 */
[----:B------:R-:W3:Y:S01]  /*1a8f0*/  LDL.LU R3, [R1+0x103c] ;  /* 0x00103c0001037983 */ /* 0x000ee20000300800 */
[----:B------:R-:W3:Y:S03]  /*1a900*/  LDL.LU R2, [R1+0x1038] ;  /* 0x0010380001027983 */ /* 0x000ee60000300800 */
[----:B------:R-:W-:Y:S04]  /*1a910*/  STL.64 [R1+0xf78], R6 ;  /* 0x000f780601007387 */ /* 0x000fe80000100a00 */
[----:B--2---:R0:W-:Y:S04]  /*1a920*/  STL.64 [R1+0xf70], R4 ;  /* 0x000f700401007387 */ /* 0x0041e80000100a00 */
[----:B0-----:R-:W2:Y:S01]  /*1a930*/  LDL.LU R4, [R1+0x60] ;  /* 0x0000600001047983 */ /* 0x001ea20000300800 */
[----:B------:R-:W2:Y:S02]  /*1a940*/  LDL.LU R5, [R1+0x64] ;  /* 0x0000640001057983 */ /* 0x000ea40000300800 */
[----:B------:R-:W2:Y:S02]  /*1a950*/  LDL.LU R6, [R1+0x68] ;  /* 0x0000680001067983 */ /* 0x000ea40000300800 */
[----:B------:R-:W2:Y:S02]  /*1a960*/  LDL.LU R7, [R1+0x6c] ;  /* 0x00006c0001077983 */ /* 0x000ea40000300800 */
[----:B------:R-:W-:-:S07]  /*1a970*/  IMAD.MOV.U32 R9, RZ, RZ, R0 ;  /* 0x000000ffff097224 */ /* 0x000fce00078e0000 */
[----:B------:R-:W-:Y:S01]  /*1a980*/  HMMA.16816.F32 R20, R16, R8, R20 ;  /* 0x000000081014723c */ /* 0x000fe20000001814 */
[----:B--2---:R-:W-:Y:S01]  /*1a990*/  STL.64 [R1+0xf88], R6 ;  /* 0x000f880601007387 */ /* 0x004fe20000100a00 */
[----:B------:R3:W-:Y:S02]  /*1a9a0*/  STL.64 [R1+0xf80], R4 ;  /* 0x000f800401007387 */ /* 0x0007e40000100a00 */
[----:B---3--:R-:W-:Y:S02]  /*1a9b0*/  IMAD.MOV.U32 R4, RZ, RZ, R2 ;  /* 0x000000ffff047224 */ /* 0x008fe400078e0002 */
[----:B------:R-:W-:Y:S01]  /*1a9c0*/  IMAD.MOV.U32 R5, RZ, RZ, R3 ;  /* 0x000000ffff057224 */ /* 0x000fe200078e0003 */
[----:B------:R-:W2:Y:S01]  /*1a9d0*/  LDL.LU R2, [R1+0x1034] ;  /* 0x0010340001027983 */ /* 0x000ea20000300800 */
[----:B------:R-:W3:Y:S02]  /*1a9e0*/  LDL.LU R3, [R1+0x1030] ;  /* 0x0010300001037983 */ /* 0x000ee40000300800 */
[----:B------:R-:W2:Y:S02]  /*1a9f0*/  LDL.LU R6, [R1+0x78] ;  /* 0x0000780001067983 */ /* 0x000ea40000300800 */
[----:B------:R-:W2:Y:S02]  /*1aa00*/  LDL.LU R7, [R1+0x7c] ;  /* 0x00007c0001077983 */ /* 0x000ea40000300800 */
[----:B--2---:R-:W-:Y:S01]  /*1aa10*/  STL.64 [R1+0xfd8], R6 ;  /* 0x000fd80601007387 */ /* 0x004fe20000100a00 */
[----:B------:R0:W-:Y:S03]  /*1aa20*/  STL.64 [R1+0xfd0], R4 ;  /* 0x000fd00401007387 */ /* 0x0001e60000100a00 */
[----:B0-----:R-:W2:Y:S01]  /*1aa30*/  LDL.LU R4, [R1+0xc0] ;  /* 0x0000c00001047983 */ /* 0x001ea20000300800 */
[----:B------:R-:W2:Y:S02]  /*1aa40*/  LDL.LU R5, [R1+0xc4] ;  /* 0x0000c40001057983 */ /* 0x000ea40000300800 */
[----:B---3--:R-:W-:-:S02]  /*1aa50*/  IMAD.MOV.U32 R6, RZ, RZ, R3 ;  /* 0x000000ffff067224 */ /* 0x008fc400078e0003 */
[----:B------:R-:W-:Y:S01]  /*1aa60*/  STL.64 [R1+0x160], R20 ;  /* 0x0001601401007387 */ /* 0x000fe20000100a00 */
[----:B------:R0:W-:Y:S01]  /*1aa70*/  STL [R1+0x168], R22 ;  /* 0x0001681601007387 */ /* 0x0001e20000100800 */
[----:B------:R-:W-:-:S03]  /*1aa80*/  IMAD.MOV.U32 R3, RZ, RZ, R23 ;  /* 0x000000ffff037224 */ /* 0x000fc600078e0017 */
[----:B0-----:R-:W3:Y:S01]  /*1aa90*/  LDL.LU.64 R22, [R1+0x1028] ;  /* 0x0010280001167983 */ /* 0x001ee20000300a00 */
[----:B------:R-:W3:Y:S02]  /*1aaa0*/  LDL.LU.64 R20, [R1+0x1020] ;  /* 0x0010200001147983 */ /* 0x000ee40000300a00 */
[----:B------:R-:W-:Y:S02]  /*1aab0*/  STL [R1+0xf2c], R3 ;  /* 0x000f2c0301007387 */ /* 0x000fe40000100800 */
[----:B------:R-:W-:Y:S02]  /*1aac0*/  IMAD.MOV.U32 R11, RZ, RZ, R12 ;  /* 0x000000ffff0b7224 */ /* 0x000fe400078e000c */
[----:B------:R-:W-:Y:S01]  /*1aad0*/  IMAD.MOV.U32 R10, RZ, RZ, R13 ;  /* 0x000000ffff0a7224 */ /* 0x000fe200078e000d */
[----:B------:R-:W2:Y:S01]  /*1aae0*/  LDL.LU.64 R14, [R1+0x1018] ;  /* 0x00101800010e7983 */ /* 0x000ea20000300a00 */
[----:B------:R-:W-:Y:S01]  /*1aaf0*/  IMAD.MOV.U32 R7, RZ, RZ, R2 ;  /* 0x000000ffff077224 */ /* 0x000fe200078e0002 */
[C---:B---3--:R-:W-:Y:S02]  /*1ab00*/  HMMA.16816.F32 R20, R16.reuse, R12, R20 ;  /* 0x0000000c1014723c */ /* 0x048fe40000001814 */
[----:B------:R-:W2:Y:S11]  /*1ab10*/  LDL.LU.64 R12, [R1+0x1010] ;  /* 0x00101000010c7983 */ /* 0x000eb60000300a00 */
[----:B------:R-:W-:Y:S10]  /*1ab20*/  @!UPT UIADD3 URZ, URZ, URZ, URZ ;  /* 0x0000003f3f3ff290 */ /* 0x000ff4000fffe03f */
[----:B------:R-:W-:Y:S01]  /*1ab30*/  STL.64 [R1+0x150], R20 ;  /* 0x0001501401007387 */ /* 0x000fe20000100a00 */
[----:B------:R0:W-:Y:S02]  /*1ab40*/  STL [R1+0x15c], R23 ;  /* 0x00015c1701007387 */ /* 0x0001e40000100800 */
[----:B------:R-:W-:Y:S02]  /*1ab50*/  IMAD.MOV.U32 R2, RZ, RZ, R22 ;  /* 0x000000ffff027224 */ /* 0x000fe400078e0016 */
[----:B0-----:R-:W3:Y:S01]  /*1ab60*/  LDL.LU.64 R22, [R1+0x1008] ;  /* 0x0010080001167983 */ /* 0x001ee20000300a00 */
[----:B------:R-:W4:Y:S02]  /*1ab70*/  LDL.LU.64 R20, [R1+0x1000] ;  /* 0x0010000001147983 */ /* 0x000f240000300a00 */
[C---:B----4-:R-:W-:Y:S11]  /*1ab80*/  HMMA.16816.F32 R24, R16.reuse, R20, R24 ;  /* 0x000000141018723c */ /* 0x050ff60000001818 */
[----:B------:R-:W-:Y:S11]  /*1ab90*/  @!UPT UIADD3 URZ, URZ, URZ, URZ ;  /* 0x0000003f3f3ff290 */ /* 0x000ff6000fffe03f */
[----:B------:R-:W-:Y:S01]  /*1aba0*/  @!UPT UIADD3 URZ, URZ, URZ, URZ ;  /* 0x0000003f3f3ff290 */ /* 0x000fe2000fffe03f */
[----:B------:R-:W-:Y:S01]  /*1abb0*/  STL [R1+0x144], R25 ;  /* 0x0001441901007387 */ /* 0x000fe20000100800 */
[----:B------:R0:W-:Y:S02]  /*1abc0*/  STL [R1+0x148], R26 ;  /* 0x0001481a01007387 */ /* 0x0001e40000100800 */
[----:B------:R-:W-:Y:S02]  /*1abd0*/  IMAD.MOV.U32 R3, RZ, RZ, R27 ;  /* 0x000000ffff037224 */ /* 0x000fe400078e001b */
[----:B------:R-:W-:Y:S01]  /*1abe0*/  IMAD.MOV.U32 R0, RZ, RZ, R24 ;  /* 0x000000ffff007224 */ /* 0x000fe200078e0018 */
[----:B0-----:R-:W4:Y:S01]  /*1abf0*/  LDL.LU.64 R26, [R1+0xff8] ;  /* 0x000ff800011a7983 */ /* 0x001f220000300a00 */
[----:B------:R-:W2:Y:S02]  /*1ac00*/  LDL.LU.64 R24, [R1+0xff0] ;  /* 0x000ff00001187983 */ /* 0x000ea40000300a00 */
[----:B--2---:R-:W-:Y:S01]  /*1ac10*/  HMMA.16816.F32 R16, R16, R24, R12 ;  /* 0x000000181010723c */ /* 0x004fe2000000180c */
[----:B------:R-:W2:Y:S01]  /*1ac20*/  LDL.LU.64 R14, [R1+0xfe8] ;  /* 0x000fe800010e7983 */ /* 0x000ea20000300a00 */
[----:B------:R-:W2:Y:S11]  /*1ac30*/  LDL.LU.64 R12, [R1+0xfe0] ;  /* 0x000fe000010c7983 */ /* 0x000eb60000300a00 */
[----:B------:R-:W-:Y:S10]  /*1ac40*/  @!UPT UIADD3 URZ, URZ, URZ, URZ ;  /* 0x0000003f3f3ff290 */ /* 0x000ff4000fffe03f */
[----:B------:R0:W-:Y:S02]  /*1ac50*/  STL.64 [R1+0x130], R16 ;  /* 0x0001301001007387 */ /* 0x0001e40000100a00 */
[----:B0-----:R-:W-:Y:S02]  /*1ac60*/  IMAD.MOV.U32 R16, RZ, RZ, R11 ;  /* 0x000000ffff107224 */ /* 0x001fe400078e000b */
[----:B------:R-:W-:Y:S01]  /*1ac70*/  IMAD.MOV.U32 R17, RZ, RZ, R10 ;  /* 0x000000ffff117224 */ /* 0x000fe200078e000a */
[----:B------:R0:W-:Y:S04]  /*1ac80*/  STL.64 [R1+0x138], R18 ;  /* 0x0001381201007387 */ /* 0x0001e80000100a00 */
[----:B0-----:R-:W3:Y:S04]  /*1ac90*/  LDL R18, [R1+0x38] ;  /* 0x0000380001127983 */ /* 0x001ee80000100800 */
[----:B------:R-:W3:Y:S01]  /*1aca0*/  LDL R19, [R1+0x3c] ;  /* 0x00003c0001137983 */ /* 0x000ee20000100800 */
[C---:B--2---:R-:W-:Y:S03]  /*1acb0*/  HMMA.16816.F32 R8, R12.reuse, R8, R4 ;  /* 0x000000080c08723c */ /* 0x044fe60000001804 */
[----:B------:R-:W2:Y:S01]  /*1acc0*/  LDL.LU.64 R6, [R1+0xfd8] ;  /* 0x000fd80001067983 */ /* 0x000ea20000300a00 */
[----:B------:R-:W2:Y:S11]  /*1acd0*/  LDL.LU.64 R4, [R1+0xfd0] ;  /* 0x000fd00001047983 */ /* 0x000eb60000300a00 */
[----:B------:R-:W-:Y:S08]  /*1ace0*/  @!UPT UIADD3 URZ, URZ, URZ, URZ ;  /* 0x0000003f3f3ff290 */ /* 0x000ff0000fffe03f */
[----:B------:R-:W-:Y:S01]  /*1acf0*/  STL.64 [R1+0x120], R8 ;  /* 0x0001200801007387 */ /* 0x000fe20000100a00 */
[----:B------:R0:W-:Y:S03]  /*1ad00*/  STL.64 [R1+0x128], R10 ;  /* 0x0001280a01007387 */ /* 0x0001e60000100a00 */
[----:B0-----:R-:W2:Y:S01]  /*1ad10*/  LDL.LU.64 R10, [R1+0xfc8] ;  /* 0x000fc800010a7983 */ /* 0x001ea20000300a00 */
[----:B------:R-:W2:Y:S02]  /*1ad20*/  LDL.LU.64 R8, [R1+0xfc0] ;  /* 0x000fc00001087983 */ /* 0x000ea40000300a00 */
[C---:B--2---:R-:W-:Y:S11]  /*1ad30*/  HMMA.16816.F32 R8, R12.reuse, R16, R8 ;  /* 0x000000100c08723c */ /* 0x044ff60000001808 */
[----:B------:R-:W-:Y:S11]  /*1ad40*/  @!UPT UIADD3 URZ, URZ, URZ, URZ ;  /* 0x0000003f3f3ff290 */ /* 0x000ff6000fffe03f */
[----:B------:R-:W-:Y:S01]  /*1ad50*/  @!UPT UIADD3 URZ, URZ, URZ, URZ ;  /* 0x0000003f3f3ff290 */ /* 0x000fe2000fffe03f */
        /* <DEDUP_REMOVED lines=11> */
[----:B--2---:R-:W-:Y:S01]  /*1ae10*/  HMMA.16816.F32 R12, R12, R24, R8 ;  /* 0x000000180c0c723c */ /* 0x004fe20000001808 */
[----:B------:R-:W2:Y:S01]  /*1ae20*/  LDL.LU.64 R10, [R1+0xf98] ;  /* 0x000f9800010a7983 */ /* 0x000ea20000300a00 */
[----:B------:R-:W2:Y:S11]  /*1ae30*/  LDL.LU.64 R8, [R1+0xf90] ;  /* 0x000f900001087983 */ /* 0x000eb60000300a00 */
[----:B------:R-:W-:Y:S10]  /*1ae40*/  @!UPT UIADD3 URZ, URZ, URZ, URZ ;  /* 0x0000003f3f3ff290 */ /* 0x000ff4000fffe03f */
[----:B------:R-:W-:Y:S01]  /*1ae50*/  STL.64 [R1+0xe0], R12 ;  /* 0x0000e00c01007387 */ /* 0x000fe20000100a00 */
[----:B------:R0:W-:Y:S03]  /*1ae60*/  STL.64 [R1+0xe8], R14 ;  /* 0x0000e80e01007387 */ /* 0x0001e60000100a00 */
[----:B0-----:R-:W2:Y:S04]  /*1ae70*/  LDL R14, [R1+0x48] ;  /* 0x00004800010e7983 */ /* 0x001ea80000100800 */
[----:B------:R-:W2:Y:S02]  /*1ae80*/  LDL R15, [R1+0x4c] ;  /* 0x00004c00010f7983 */ /* 0x000ea40000100800 */
[C---:B--2---:R-:W-:Y:S11]  /*1ae90*/  HMMA.16816.F32 R4, R8.reuse, R14, R4 ;  /* 0x0000000e0804723c */ /* 0x044ff60000001804 */
[----:B------:R-:W-:Y:S11]  /*1aea0*/  @!UPT UIADD3 URZ, URZ, URZ, URZ ;  /* 0x0000003f3f3ff290 */ /* 0x000ff6000fffe03f */
[----:B------:R-:W-:Y:S01]  /*1aeb0*/  @!UPT UIADD3 URZ, URZ, URZ, URZ ;  /* 0x0000003f3f3ff290 */ /* 0x000fe2000fffe03f */
[----:B------:R-:W-:Y:S01]  /*1aec0*/  STL.64 [R1+0xd0], R4 ;  /* 0x0000d00401007387 */ /* 0x000fe20000100a00 */
[----:B------:R0:W-:Y:S03]  /*1aed0*/  STL.64 [R1+0xd8], R6 ;  /* 0x0000d80601007387 */ /* 0x0001e60000100a00 */
[----:B0-----:R-:W3:Y:S01]  /*1aee0*/  LDL.LU.64 R6, [R1+0xf88] ;  /* 0x000f880001067983 */ /* 0x001ee20000300a00 */
[----:B------:R-:W3:Y:S02]  /*1aef0*/  LDL.LU.64 R4, [R1+0xf80] ;  /* 0x000f800001047983 */ /* 0x000ee40000300a00 */
[C---:B---3--:R-:W-:Y:S11]  /*1af00*/  HMMA.16816.F32 R4, R8.reuse, R18, R4 ;  /* 0x000000120804723c */ /* 0x048ff60000001804 */
[----:B------:R-:W-:Y:S11]  /*1af10*/  @!UPT UIADD3 URZ, URZ, URZ, URZ ;  /* 0x0000003f3f3ff290 */ /* 0x000ff6000fffe03f */
[----:B------:R-:W-:Y:S01]  /*1af20*/  @!UPT UIADD3 URZ, URZ, URZ, URZ ;  /* 0x0000003f3f3ff290 */ /* 0x000fe2000fffe03f */
[----:B------:R-:W-:Y:S01]  /*1af30*/  STL.64 [R1+0xc0], R4 ;  /* 0x0000c00401007387 */ /* 0x000fe20000100a00 */
[----:B------:R0:W-:Y:S03]  /*1af40*/  STL.64 [R1+0xc8], R6 ;  /* 0x0000c80601007387 */ /* 0x0001e60000100a00 */
[----:B0-----:R-:W2:Y:S01]  /*1af50*/  LDL.LU.64 R6, [R1+0xf78] ;  /* 0x000f780001067983 */ /* 0x001ea20000300a00 */
[----:B------:R-:W2:Y:S02]  /*1af60*/  LDL.LU.64 R4, [R1+0xf70] ;  /* 0x000f700001047983 */ /* 0x000ea40000300a00 */
[C---:B--2---:R-:W-:Y:S01]  /*1af70*/  HMMA.16816.F32 R20, R8.reuse, R22, R4 ;  /* 0x000000160814723c */ /* 0x044fe20000001804 */
[----:B------:R-:W2:Y:S01]  /*1af80*/  LDL.LU.64 R6, [R1+0xf68] ;  /* 0x000f680001067983 */ /* 0x000ea20000300a00 */
[----:B------:R-:W2:Y:S11]  /*1af90*/  LDL.LU.64 R4, [R1+0xf60] ;  /* 0x000f600001047983 */ /* 0x000eb60000300a00 */
[----:B------:R-:W-:Y:S10]  /*1afa0*/  @!UPT UIADD3 URZ, URZ, URZ, URZ ;  /* 0x0000003f3f3ff290 */ /* 0x000ff4000fffe03f */
[----:B------:R-:W-:Y:S01]  /*1afb0*/  STL.64 [R1+0xb0], R20 ;  /* 0x0000b01401007387 */ /* 0x000fe20000100a00 */
[----:B------:R0:W-:Y:S03]  /*1afc0*/  STL.64 [R1+0xb8], R22 ;  /* 0x0000b81601007387 */ /* 0x0001e60000100a00 */
[----:B0-----:R-:W4:Y:S01]  /*1afd0*/  LDL.LU.64 R22, [R1+0xf58] ;  /* 0x000f580001167983 */ /* 0x001f220000300a00 */
[----:B------:R-:W4:Y:S02]  /*1afe0*/  LDL.LU.64 R20, [R1+0xf50] ;  /* 0x000f500001147983 */ /* 0x000f240000300a00 */
[----:B----4-:R-:W-:Y:S01]  /*1aff0*/  HMMA.16816.F32 R8, R8, R26, R20 ;  /* 0x0000001a0808723c */ /* 0x010fe20000001814 */
[----:B------:R-:W2:Y:S01]  /*1b000*/  LDL.LU.64 R22, [R1+0xf48] ;  /* 0x000f480001167983 */ /* 0x000ea20000300a00 */
[----:B------:R-:W2:Y:S11]  /*1b010*/  LDL.LU.64 R20, [R1+0xf40] ;  /* 0x000f400001147983 */ /* 0x000eb60000300a00 */
[----:B------:R-:W-:Y:S10]  /*1b020*/  @!UPT UIADD3 URZ, URZ, URZ, URZ ;  /* 0x0000003f3f3ff290 */ /* 0x000ff4000fffe03f */
[----:B------:R0:W-:Y:S01]  /*1b030*/  STL.64 [R1+0xa0], R8 ;  /* 0x0000a00801007387 */ /* 0x0001e20000100a00 */
[----:B------:R1:W-:Y:S03]  /*1b040*/  STL.64 [R1+0xa8], R10 ;  /* 0x0000a80a01007387 */ /* 0x0003e60000100a00 */
[----:B0-----:R-:W3:Y:S01]  /*1b050*/  LDL.LU R8, [R1+0x90] ;  /* 0x0000900001087983 */ /* 0x001ee20000300800 */
[----:B------:R-:W3:Y:S02]  /*1b060*/  LDL.LU R9, [R1+0x94] ;  /* 0x0000940001097983 */ /* 0x000ee40000300800 */
[----:B-1----:R-:W3:Y:S02]  /*1b070*/  LDL.LU R10, [R1+0x98] ;  /* 0x00009800010a7983 */ /* 0x002ee40000300800 */
[----:B------:R-:W3:Y:S01]  /*1b080*/  LDL.LU R11, [R1+0x9c] ;  /* 0x00009c00010b7983 */ /* 0x000ee20000300800 */
[C---:B--2---:R-:W-:Y:S01]  /*1b090*/  HMMA.16816.F32 R12, R20.reuse, R14, R4 ;  /* 0x0000000e140c723c */ /* 0x044fe20000001804 */
[----:B------:R-:W2:Y:S06]  /*1b0a0*/  LDL.LU R7, [R1+0xf38] ;  /* 0x000f380001077983 */ /* 0x000eac0000300800 */
[----:B------:R-:W-:Y:S11]  /*1b0b0*/  IMAD.MOV.U32 R6, RZ, RZ, R28 ;  /* 0x000000ffff067224 */ /* 0x000ff600078e001c */
[----:B------:R-:W-:Y:S05]  /*1b0c0*/  @!UPT UIADD3 URZ, URZ, URZ, URZ ;  /* 0x0000003f3f3ff290 */ /* 0x000fea000fffe03f */
[----:B------:R-:W-:Y:S01]  /*1b0d0*/  STL.64 [R1+0x20], R12 ;  /* 0x0000200c01007387 */ /* 0x000fe20000100a00 */
[----:B------:R-:W-:Y:S02]  /*1b0e0*/  STL.64 [R1+0x28], R14 ;  /* 0x0000280e01007387 */ /* 0x000fe40000100a00 */
[----:B------:R-:W4:Y:S02]  /*1b0f0*/  LDL.LU R4, [R1+0x100] ;  /* 0x0001000001047983 */ /* 0x000f240000300800 */
[----:B------:R-:W4:Y:S01]  /*1b100*/  LDL.LU R5, [R1+0x104] ;  /* 0x0001040001057983 */ /* 0x000f220000300800 */
[----:B------:R-:W4:Y:S01]  /*1b110*/  LDL.LU R28, [R1+0xf34] ;  /* 0x000f3400011c7983 */ /* 0x000f220000300800 */
[----:B---3--:R-:W-:Y:S03]  /*1b120*/  HMMA.16816.F32 R8, R20, R18, R8 ;  /* 0x000000121408723c */ /* 0x008fe60000001808 */
[----:B--2---:R0:W1:Y:S04]  /*1b130*/  LDSM.16.MT88.4 R12, [R7+0x9800] ;  /* 0x00980000070c783b */ /* 0x0040680000004200 */
[----:B----4-:R-:W2:Y:S01]  /*1b140*/  LDSM.16.MT88.4 R16, [R28+0x9800] ;  /* 0x009800001c10783b */ /* 0x010ea20000004200 */
[----:B0-----:R-:W-:Y:S11]  /*1b150*/  IMAD.MOV.U32 R7, RZ, RZ, R29 ;  /* 0x000000ffff077224 */ /* 0x001ff600078e001d */
[----:B------:R-:W-:Y:S05]  /*1b160*/  @!UPT UIADD3 URZ, URZ, URZ, URZ ;  /* 0x0000003f3f3ff290 */ /* 0x000fea000fffe03f */
[----:B------:R-:W-:Y:S01]  /*1b170*/  IMAD.MOV.U32 R29, RZ, RZ, R11 ;  /* 0x000000ffff1d7224 */ /* 0x000fe200078e000b */
[----:B------:R-:W-:Y:S01]  /*1b180*/  STL.64 [R1+0xf20], R6 ;  /* 0x000f200601007387 */ /* 0x000fe20000100a00 */
[----:B------:R-:W-:Y:S03]  /*1b190*/  STL.64 [R1+0xf18], R4 ;  /* 0x000f180401007387 */ /* 0x000fe60000100a00 */
[----:B-1----:R0:W-:Y:S01]  /*1b1a0*/  STL.64 [R1+0xf10], R14 ;  /* 0x000f100e01007387 */ /* 0x0021e20000100a00 */
[----:B------:R-:W-:Y:S03]  /*1b1b0*/  STL.64 [R1+0xf08], R12 ;  /* 0x000f080c01007387 */ /* 0x000fe60000100a00 */
[----:B0-----:R-:W3:Y:S01]  /*1b1c0*/  LDL.LU.64 R14, [R1+0x8] ;  /* 0x00000800010e7983 */ /* 0x001ee20000300a00 */
[----:B------:R-:W-:Y:S02]  /*1b1d0*/  STL.64 [R1+0x10], R8 ;  /* 0x0000100801007387 */ /* 0x000fe40000100a00 */
[----:B------:R-:W-:Y:S02]  /*1b1e0*/  STL [R1+0x18], R10 ;  /* 0x0000180a01007387 */ /* 0x000fe40000100800 */
[----:B------:R-:W-:Y:S01]  /*1b1f0*/  STL [R1+0xe88], R29 ;  /* 0x000e881d01007387 */ /* 0x000fe20000100800 */
[----:B--2---:R-:W-:Y:S01]  /*1b200*/  STL.64 [R1+0xed0], R18 ;  /* 0x000ed01201007387 */ /* 0x004fe20000100a00 */
[----:B------:R0:W-:Y:S02]  /*1b210*/  STL.64 [R1+0xec8], R16 ;  /* 0x000ec81001007387 */ /* 0x0001e40000100a00 */
[----:B0-----:R-:W-:-:S02]  /*1b220*/  IMAD.MOV.U32 R16, RZ, RZ, R0 ;  /* 0x000000ffff107224 */ /* 0x001fc400078e0000 */
[----:B------:R-:W2:Y:S01]  /*1b230*/  LDL.LU R0, [R1+0xf30] ;  /* 0x000f300001007983 */ /* 0x000ea20000300800 */
[----:B------:R-:W4:Y:S02]  /*1b240*/  LDL.LU R17, [R1+0x144] ;  /* 0x0001440001117983 */ /* 0x000f240000300800 */
[----:B------:R-:W3:Y:S02]  /*1b250*/  LDL.LU R18, [R1+0x148] ;  /* 0x0001480001127983 */ /* 0x000ee40000300800 */
[----:B------:R-:W-:Y:S02]  /*1b260*/  IMAD.MOV.U32 R19, RZ, RZ, R3 ;  /* 0x000000ffff137224 */ /* 0x000fe400078e0003 */
[----:B------:R-:W3:Y:S01]  /*1b270*/  LDL.LU R3, [R1+0xf2c] ;  /* 0x000f2c0001037983 */ /* 0x000ee20000300800 */
[----:B------:R-:W3:Y:S03]  /*1b280*/  LDL R25, [R1+0x874] ;  /* 0x0008740001197983 */ /* 0x000ee60000100800 */
[----:B--2---:R-:W0:Y:S04]  /*1b290*/  LDSM.16.MT88.4 R8, [R0+0xa000] ;  /* 0x00a000000008783b */ /* 0x004e280000004200 */
[----:B---3--:R1:W-:Y:S01]  /*1b2a0*/  STL.64 [R1+0xee0], R18 ;  /* 0x000ee01201007387 */ /* 0x0083e20000100a00 */
[----:B----4-:R-:W-:Y:S03]  /*1b2b0*/  STL.64 [R1+0xed8], R16 ;  /* 0x000ed81001007387 */ /* 0x010fe60000100a00 */
[----:B-1----:R-:W2:Y:S01]  /*1b2c0*/  LDL.LU.64 R18, [R1+0x48] ;  /* 0x0000480001127983 */ /* 0x002ea20000300a00 */
[----:B------:R-:W-:Y:S02]  /*1b2d0*/  STL [R1+0xe8c], R28 ;  /* 0x000e8c1c01007387 */ /* 0x000fe40000100800 */
[----:B------:R-:W-:Y:S01]  /*1b2e0*/  STL [R1+0xe90], R0 ;  /* 0x000e900001007387 */ /* 0x000fe20000100800 */
[----:B0-----:R0:W-:Y:S01]  /*1b2f0*/  STL.64 [R1+0xe80], R10 ;  /* 0x000e800a01007387 */ /* 0x0011e20000100a00 */
[----:B------:R1:W-:Y:S02]  /*1b300*/  STL.64 [R1+0xe78], R8 ;  /* 0x000e780801007387 */ /* 0x0003e40000100a00 */
[----:B0-----:R-:W-:Y:S01]  /*1b310*/  IMAD.MOV.U32 R10, RZ, RZ, R2 ;  /* 0x000000ffff0a7224 */ /* 0x001fe200078e0002 */
[----:B-1----:R-:W3:Y:S01]  /*1b320*/  LDL.LU R8, [R1+0x150] ;  /* 0x0001500001087983 */ /* 0x002ee20000300800 */
[----:B------:R-:W3:Y:S02]  /*1b330*/  LDL.LU R9, [R1+0x154] ;  /* 0x0001540001097983 */ /* 0x000ee40000300800 */
[----:B------:R-:W4:Y:S02]  /*1b340*/  LDL.LU R2, [R1+0xf28] ;  /* 0x000f280001027983 */ /* 0x000f240000300800 */
[----:B------:R-:W2:Y:S01]  /*1b350*/  LDL.LU R11, [R1+0x15c] ;  /* 0x00015c00010b7983 */ /* 0x000ea20000300800 */
[----:B----4-:R-:W0:Y:S04]  /*1b360*/  LDSM.16.M88.4 R4, [R2+0x80] ;  /* 0x000080000204783b */ /* 0x010e280000000200 */
[----:B--2---:R-:W-:Y:S01]  /*1b370*/  STL.64 [R1+0xef0], R10 ;  /* 0x000ef00a01007387 */ /* 0x004fe20000100a00 */
[----:B---3--:R1:W-:Y:S03]  /*1b380*/  STL.64 [R1+0xee8], R8 ;  /* 0x000ee80801007387 */ /* 0x0083e60000100a00 */
[----:B-1----:R-:W2:Y:S01]  /*1b390*/  LDL.LU R8, [R1+0x160] ;  /* 0x0001600001087983 */ /* 0x002ea20000300800 */
[----:B------:R-:W2:Y:S02]  /*1b3a0*/  LDL.LU R9, [R1+0x164] ;  /* 0x0001640001097983 */ /* 0x000ea40000300800 */
[----:B------:R-:W2:Y:S01]  /*1b3b0*/  LDL.LU R10, [R1+0x168] ;  /* 0x00016800010a7983 */ /* 0x000ea20000300800 */
[----:B0-----:R-:W-:Y:S01]  /*1b3c0*/  STL.64 [R1+0x80], R4 ;  /* 0x0000800401007387 */ /* 0x001fe20000100a00 */
[----:B------:R0:W-:Y:S03]  /*1b3d0*/  STL.64 [R1+0x88], R6 ;  /* 0x0000880601007387 */ /* 0x0001e60000100a00 */
[----:B0-----:R-:W3:Y:S01]  /*1b3e0*/  LDL.LU.64 R6, [R1+0xf20] ;  /* 0x000f200001067983 */ /* 0x001ee20000300a00 */
[----:B------:R-:W3:Y:S02]  /*1b3f0*/  LDL.LU.64 R4, [R1+0xf18] ;  /* 0x000f180001047983 */ /* 0x000ee40000300a00 */
[----:B------:R-:W-:-:S02]  /*1b400*/  IMAD.MOV.U32 R17, RZ, RZ, R14 ;  /* 0x000000ffff117224 */ /* 0x000fc400078e000e */
[----:B------:R-:W-:Y:S01]  /*1b410*/  IMAD.MOV.U32 R16, RZ, RZ, R15 ;  /* 0x000000ffff107224 */ /* 0x000fe200078e000f */
[C---:B---3--:R-:W-:Y:S01]  /*1b420*/  HMMA.16816.F32 R4, R20.reuse, R14, R4 ;  /* 0x0000000e1404723c */ /* 0x048fe20000001804 */
[----:B------:R-:W2:Y:S01]  /*1b430*/  LDL.LU.64 R14, [R1+0xf10] ;  /* 0x000f1000010e7983 */ /* 0x000ea20000300a00 */
[----:B------:R-:W2:Y:S11]  /*1b440*/  LDL.LU.64 R12, [R1+0xf08] ;  /* 0x000f0800010c7983 */ /* 0x000eb60000300a00 */
[----:B------:R-:W-:Y:S10]  /*1b450*/  @!UPT UIADD3 URZ, URZ, URZ, URZ ;  /* 0x0000003f3f3ff290 */ /* 0x000ff4000fffe03f */
[----:B------:R-:W-:Y:S01]  /*1b460*/  STL [R1+0x90], R4 ;  /* 0x0000900401007387 */ /* 0x000fe20000100800 */
[----:B------:R-:W-:Y:S02]  /*1b470*/  IMAD.MOV.U32 R0, RZ, RZ, R5 ;  /* 0x000000ffff007224 */ /* 0x000fe400078e0005 */
[----:B------:R-:W-:Y:S02]  /*1b480*/  IMAD.MOV.U32 R28, RZ, RZ, R6 ;  /* 0x000000ffff1c7224 */ /* 0x000fe400078e0006 */
[----:B------:R-:W-:Y:S02]  /*1b490*/  IMAD.MOV.U32 R29, RZ, RZ, R7 ;  /* 0x000000ffff1d7224 */ /* 0x000fe400078e0007 */
[----:B------:R-:W0:Y:S04]  /*1b4a0*/  LDSM.16.M88.4 R4, [R2+0x2080] ;  /* 0x002080000204783b */ /* 0x000e280000000200 */
[----:B0-----:R-:W-:Y:S01]  /*1b4b0*/  STL.64 [R1+0x70], R4 ;  /* 0x0000700401007387 */ /* 0x001fe20000100a00 */
[----:B------:R0:W-:Y:S03]  /*1b4c0*/  STL.64 [R1+0x78], R6 ;  /* 0x0000780601007387 */ /* 0x0001e60000100a00 */
[----:B0-----:R-:W3:Y:S01]  /*1b4d0*/  LDL.LU.64 R6, [R1+0xf00] ;  /* 0x000f000001067983 */ /* 0x001ee20000300a00 */
[----:B------:R-:W3:Y:S02]  /*1b4e0*/  LDL.LU.64 R4, [R1+0xef8] ;  /* 0x000ef80001047983 */ /* 0x000ee40000300a00 */
[----:B------:R-:W-:Y:S01]  /*1b4f0*/  IMAD.MOV.U32 R11, RZ, RZ, R3 ;  /* 0x000000ffff0b7224 */ /* 0x000fe200078e0003 */
[----:B---3--:R-:W-:Y:S01]  /*1b500*/  HMMA.16816.F32 R4, R20, R26, R4 ;  /* 0x0000001a1404723c */ /* 0x008fe20000001804 */
[----:B------:R-:W3:Y:S11]  /*1b510*/  LDL.LU.64 R22, [R1+0x38] ;  /* 0x0000380001167983 */ /* 0x000ef60000300a00 */
[----:B------:R-:W-:Y:S11]  /*1b520*/  @!UPT UIADD3 URZ, URZ, URZ, URZ ;  /* 0x0000003f3f3ff290 */ /* 0x000ff6000fffe03f */
[----:B------:R-:W-:Y:S01]  /*1b530*/  STL.64 [R1+0x100], R4 ;  /* 0x0001000401007387 */ /* 0x000fe20000100a00 */
[----:B------:R-:W-:Y:S02]  /*1b540*/  STL.64 [R1+0x108], R6 ;  /* 0x0001080601007387 */ /* 0x000fe40000100a00 */
[----:B------:R-:W0:Y:S02]  /*1b550*/  LDSM.16.M88.4 R4, [R2+0x4080] ;  /* 0x004080000204783b */ /* 0x000e240000000200 */
[----:B0-----:R-:W-:Y:S02]  /*1b560*/  STL.64 [R1+0x60], R4 ;  /* 0x0000600401007387 */ /* 0x001fe40000100a00 */
[----:B------:R-:W-:Y:S02]  /*1b570*/  STL.64 [R1+0x68], R6 ;  /* 0x0000680601007387 */ /* 0x000fe40000100a00 */
[----:B------:R-:W0:Y:S01]  /*1b580*/  LDSM.16.M88.4 R4, [R2+0x6080] ;  /* 0x006080000204783b */ /* 0x000e220000000200 */
[----:B--2---:R-:W-:Y:S01]  /*1b590*/  HMMA.16816.F32 R8, R12, R18, R8 ;  /* 0x000000120c08723c */ /* 0x004fe20000001808 */
[----:B0-----:R-:W-:Y:S02]  /*1b5a0*/  STL.64 [R1+0x50], R4 ;  /* 0x0000500401007387 */ /* 0x001fe40000100a00 */
[----:B------:R-:W-:-:S02]  /*1b5b0*/  IMAD.MOV.U32 R3, RZ, RZ, R4 ;  /* 0x000000ffff037224 */ /* 0x000fc400078e0004 */
[----:B------:R-:W-:Y:S02]  /*1b5c0*/  STL.64 [R1+0x58], R6 ;  /* 0x0000580601007387 */ /* 0x000fe40000100a00 */
[----:B------:R-:W-:Y:S02]  /*1b5d0*/  IMAD.MOV.U32 R2, RZ, RZ, R5 ;  /* 0x000000ffff027224 */ /* 0x000fe400078e0005 */
[----:B------:R-:W0:Y:S04]  /*1b5e0*/  LDSM.16.MT88.4 R4, [R25+0xa000] ;  /* 0x00a000001904783b */ /* 0x000e280000004200 */
[----:B0-----:R0:W-:Y:S01]  /*1b5f0*/  STL.64 [R1+0xe40], R6 ;  /* 0x000e400601007387 */ /* 0x0011e20000100a00 */
[----:B------:R1:W-:Y:S09]  /*1b600*/  STL.64 [R1+0xe38], R4 ;  /* 0x000e380401007387 */ /* 0x0003f20000100a00 */
[----:B------:R-:W-:Y:S02]  /*1b610*/  STL.64 [R1+0x170], R8 ;  /* 0x0001700801007387 */ /* 0x000fe40000100a00 */
[----:B------:R2:W-:Y:S02]  /*1b620*/  STL.64 [R1+0x178], R10 ;  /* 0x0001780a01007387 */ /* 0x0005e40000100a00 */
[----:B0-----:R-:W-:-:S02]  /*1b630*/  IMAD.MOV.U32 R6, RZ, RZ, R17 ;  /* 0x000000ffff067224 */ /* 0x001fc400078e0011 */
[----:B-1----:R-:W-:Y:S02]  /*1b640*/  IMAD.MOV.U32 R5, RZ, RZ, R18 ;  /* 0x000000ffff057224 */ /* 0x002fe400078e0012 */
[----:B------:R-:W-:Y:S01]  /*1b650*/  IMAD.MOV.U32 R4, RZ, RZ, R19 ;  /* 0x000000ffff047224 */ /* 0x000fe200078e0013 */
[----:B--2---:R-:W3:Y:S01]  /*1b660*/  LDL.LU.64 R10, [R1+0xef0] ;  /* 0x000ef000010a7983 */ /* 0x004ee20000300a00 */
[----:B------:R-:W3:Y:S02]  /*1b670*/  LDL.LU.64 R8, [R1+0xee8] ;  /* 0x000ee80001087983 */ /* 0x000ee40000300a00 */
[----:B------:R-:W-:Y:S02]  /*1b680*/  IMAD.MOV.U32 R7, RZ, RZ, R16 ;  /* 0x000000ffff077224 */ /* 0x000fe400078e0010 */
[----:B------:R-:W2:Y:S01]  /*1b690*/  LDL.LU.64 R18, [R1+0xee0] ;  /* 0x000ee00001127983 */ /* 0x000ea20000300a00 */
[----:B------:R-:W2:Y:S01]  /*1b6a0*/  LDL.LU.64 R16, [R1+0xed8] ;  /* 0x000ed80001107983 */ /* 0x000ea20000300a00 */
[C---:B---3--:R-:W-:Y:S08]  /*1b6b0*/  HMMA.16816.F32 R8, R12.reuse, R22, R8 ;  /* 0x000000160c08723c */ /* 0x048ff00000001808 */
[----:B--2---:R-:W-:Y:S11]  /*1b6c0*/  HMMA.16816.F32 R16, R12, R6, R16 ;  /* 0x000000060c10723c */ /* 0x004ff60000001810 */
[----:B------:R-:W-:Y:S04]  /*1b6d0*/  @!UPT UIADD3 URZ, URZ, URZ, URZ ;  /* 0x0000003f3f3ff290 */ /* 0x000fe8000fffe03f */
[----:B------:R0:W-:Y:S01]  /*1b6e0*/  STL.64 [R1+0x160], R8 ;  /* 0x0001600801007387 */ /* 0x0001e20000100a00 */
[----:B------:R-:W-:Y:S08]  /*1b6f0*/  STL.64 [R1+0x168], R10 ;  /* 0x0001680a01007387 */ /* 0x000ff00000100a00 */
[----:B------:R-:W-:Y:S01]  /*1b700*/  IMAD.MOV.U32 R24, RZ, RZ, R16 ;  /* 0x000000ffff187224 */ /* 0x000fe200078e0010 */
[----:B------:R1:W-:Y:S01]  /*1b710*/  STL.64 [R1+0x158], R18 ;  /* 0x0001581201007387 */ /* 0x0003e20000100a00 */
[----:B------:R-:W-:-:S03]  /*1b720*/  IMAD.MOV.U32 R25, RZ, RZ, R17 ;  /* 0x000000ffff197224 */ /* 0x000fc600078e0011 */
[----:B------:R-:W2:Y:S01]  /*1b730*/  LDL.LU R16, [R1+0x130] ;  /* 0x0001300001107983 */ /* 0x000ea20000300800 */
[----:B------:R-:W2:Y:S02]  /*1b740*/  LDL.LU R17, [R1+0x134] ;  /* 0x0001340001117983 */ /* 0x000ea40000300800 */
[----:B0-----:R-:W-:Y:S02]  /*1b750*/  IMAD.MOV.U32 R9, RZ, RZ, R22 ;  /* 0x000000ffff097224 */ /* 0x001fe400078e0016 */
[----:B------:R-:W-:Y:S01]  /*1b760*/  IMAD.MOV.U32 R8, RZ, RZ, R23 ;  /* 0x000000ffff087224 */ /* 0x000fe200078e0017 */
[----:B-1----:R-:W2:Y:S01]  /*1b770*/  LDL.LU R18, [R1+0x138] ;  /* 0x0001380001127983 */ /* 0x002ea20000300800 */
[----:B------:R-:W2:Y:S02]  /*1b780*/  LDL.LU R19, [R1+0x13c] ;  /* 0x00013c0001137983 */ /* 0x000ea40000300800 */
[----:B------:R0:W-:Y:S02]  /*1b790*/  STL.64 [R1+0xe98], R6 ;  /* 0x000e980601007387 */ /* 0x0001e40000100a00 */
[----:B0-----:R-:W-:-:S02]  /*1b7a0*/  IMAD.MOV.U32 R6, RZ, RZ, R9 ;  /* 0x000000ffff067224 */ /* 0x001fc400078e0009 */
[----:B------:R-:W-:-:S05]  /*1b7b0*/  IMAD.MOV.U32 R7, RZ, RZ, R8 ;  /* 0x000000ffff077224 */ /* 0x000fca00078e0008 */
[----:B------:R-:W-:Y:S01]  /*1b7c0*/  STL.64 [R1+0xeb0], R6 ;  /* 0x000eb00601007387 */ /* 0x000fe20000100a00 */
[----:B------:R-:W3:Y:S02]  /*1b7d0*/  LDL.LU R20, [R1+0xc0] ;  /* 0x0000c00001147983 */ /* 0x000ee40000300800 */
[----:B------:R-:W3:Y:S02]  /*1b7e0*/  LDL.LU R21, [R1+0xc4] ;  /* 0x0000c40001157983 */ /* 0x000ee40000300800 */
[----:B------:R-:W4:Y:S01]  /*1b7f0*/  LDL.LU R22, [R1+0xc8] ;  /* 0x0000c80001167983 */ /* 0x000f220000300800 */
[----:B------:R-:W4:Y:S01]  /*1b800*/  LDL.LU R23, [R1+0xcc] ;  /* 0x0000cc0001177983 */ /* 0x000f220000300800 */
[----:B------:R-:W2:Y:S02]  /*1b810*/  LDL.LU R8, [R1+0xe0] ;  /* 0x0000e00001087983 */ /* 0x000ea40000300800 */
[----:B------:R-:W2:Y:S02]  /*1b820*/  LDL.LU R9, [R1+0xe4] ;  /* 0x0000e40001097983 */ /* 0x000ea40000300800 */
[----:B------:R-:W2:Y:S01]  /*1b830*/  LDL.LU R10, [R1+0xe8] ;  /* 0x0000e800010a7983 */ /* 0x000ea20000300800 */
[----:B------:R-:W2:Y:S04]  /*1b840*/  LDL.LU R11, [R1+0xec] ;  /* 0x0000ec00010b7983 */ /* 0x000ea80000300800 */
[----:B--2---:R-:W-:Y:S01]  /*1b850*/  STL.64 [R1+0xea8], R10 ;  /* 0x000ea80a01007387 */ /* 0x004fe20000100a00 */
[----:B------:R0:W-:Y:S03]  /*1b860*/  STL.64 [R1+0xea0], R8 ;  /* 0x000ea00801007387 */ /* 0x0001e60000100a00 */
[----:B0-----:R-:W2:Y:S01]  /*1b870*/  LDL.LU R8, [R1+0x110] ;  /* 0x0001100001087983 */ /* 0x001ea20000300800 */
[----:B------:R-:W2:Y:S02]  /*1b880*/  LDL.LU R9, [R1+0x114] ;  /* 0x0001140001097983 */ /* 0x000ea40000300800 */
[----:B------:R-:W2:Y:S02]  /*1b890*/  LDL.LU R10, [R1+0x118] ;  /* 0x00011800010a7983 */ /* 0x000ea40000300800 */
[----:B------:R-:W2:Y:S01]  /*1b8a0*/  LDL.LU R11, [R1+0x11c] ;  /* 0x00011c00010b7983 */ /* 0x000ea20000300800 */
[----:B------:R-:W-:Y:S01]  /*1b8b0*/  HMMA.16816.F32 R12, R12, R26, R16 ;  /* 0x0000001a0c0c723c */ /* 0x000fe20000001810 */
        /* <DEDUP_REMOVED lines=8> */
[----:B0-----:R-:W3:Y:S04]  /*1b940*/  LDL R20, [R1+0x80] ;  /* 0x0000800001147983 */ /* 0x001ee80000100800 */
[----:B------:R-:W3:Y:S01]  /*1b950*/  LDL R21, [R1+0x84] ;  /* 0x0000840001157983 */ /* 0x000ee20000100800 */
[----:B------:R-:W-:Y:S02]  /*1b960*/  STL [R1+0xdf8], R24 ;  /* 0x000df81801007387 */ /* 0x000fe40000100800 */
[----:B------:R-:W-:Y:S02]  /*1b970*/  STL [R1+0xdf4], R25 ;  /* 0x000df41901007387 */ /* 0x000fe40000100800 */
[----:B------:R-:W2:Y:S01]  /*1b980*/  LDL.LU.64 R18, [R1+0xed0] ;  /* 0x000ed00001127983 */ /* 0x000ea20000300a00 */
[----:B------:R-:W2:Y:S01]  /*1b990*/  LDL.LU.64 R16, [R1+0xec8] ;  /* 0x000ec80001107983 */ /* 0x000ea20000300a00 */
[----:B------:R-:W-:-:S02]  /*1b9a0*/  IMAD.MOV.U32 R6, RZ, RZ, R5 ;  /* 0x000000ffff067224 */ /* 0x000fc400078e0005 */
[----:B------:R-:W-:Y:S02]  /*1b9b0*/  IMAD.MOV.U32 R7, RZ, RZ, R4 ;  /* 0x000000ffff077224 */ /* 0x000fe400078e0004 */
[----:B------:R0:W-:Y:S01]  /*1b9c0*/  STL.64 [R1+0x140], R12 ;  /* 0x0001400c01007387 */ /* 0x0001e20000100a00 */
[----:B------:R1:W-:Y:S04]  /*1b9d0*/  STL.64 [R1+0x148], R14 ;  /* 0x0001480e01007387 */ /* 0x0003e80000100a00 */
[----:B0-----:R-:W4:Y:S01]  /*1b9e0*/  LDL.LU R12, [R1+0xf0] ;  /* 0x0000f000010c7983 */ /* 0x001f220000300800 */
[----:B------:R-:W4:Y:S02]  /*1b9f0*/  LDL.LU R13, [R1+0xf4] ;  /* 0x0000f400010d7983 */ /* 0x000f240000300800 */
[----:B-1----:R-:W4:Y:S02]  /*1ba00*/  LDL.LU R14, [R1+0xf8] ;  /* 0x0000f800010e7983 */ /* 0x002f240000300800 */
[----:B------:R-:W4:Y:S01]  /*1ba10*/  LDL.LU R15, [R1+0xfc] ;  /* 0x0000fc00010f7983 */ /* 0x000f220000300800 */
[C---:B--2---:R-:W-:Y:S01]  /*1ba20*/  HMMA.16816.F32 R4, R16.reuse, R6, R8 ;  /* 0x000000061004723c */ /* 0x044fe20000001808 */
[----:B------:R-:W2:Y:S01]  /*1ba30*/  LDL.LU.64 R10, [R1+0xec0] ;  /* 0x000ec000010a7983 */ /* 0x000ea20000300a00 */
[----:B------:R-:W2:Y:S11]  /*1ba40*/  LDL.LU.64 R8, [R1+0xeb8] ;  /* 0x000eb80001087983 */ /* 0x000eb60000300a00 */
[----:B------:R-:W-:Y:S10]  /*1ba50*/  @!UPT UIADD3 URZ, URZ, URZ, URZ ;  /* 0x0000003f3f3ff290 */ /* 0x000ff4000fffe03f */
[----:B------:R-:W-:Y:S01]  /*1ba60*/  STL.64 [R1+0x130], R4 ;  /* 0x0001300401007387 */ /* 0x000fe20000100a00 */
[----:B------:R0:W-:Y:S03]  /*1ba70*/  STL.64 [R1+0x138], R6 ;  /* 0x0001380601007387 */ /* 0x0001e60000100a00 */
[----:B0-----:R-:W2:Y:S02]  /*1ba80*/  LDL.LU.64 R6, [R1+0xeb0] ;  /* 0x000eb00001067983 */ /* 0x001ea40000300a00 */
[C---:B--2---:R-:W-:Y:S02]  /*1ba90*/  HMMA.16816.F32 R4, R16.reuse, R6, R8 ;  /* 0x000000061004723c */ /* 0x044fe40000001808 */
[----:B------:R-:W2:Y:S01]  /*1baa0*/  LDL.LU.64 R10, [R1+0xea8] ;  /* 0x000ea800010a7983 */ /* 0x000ea20000300a00 */
[----:B------:R-:W2:Y:S11]  /*1bab0*/  LDL.LU.64 R8, [R1+0xea0] ;  /* 0x000ea00001087983 */ /* 0x000eb60000300a00 */
[----:B------:R-:W-:Y:S09]  /*1bac0*/  @!UPT UIADD3 URZ, URZ, URZ, URZ ;  /* 0x0000003f3f3ff290 */ /* 0x000ff2000fffe03f */
[----:B------:R-:W-:Y:S01]  /*1bad0*/  STL.64 [R1+0x120], R4 ;  /* 0x0001200401007387 */ /* 0x000fe20000100a00 */
[----:B------:R0:W-:Y:S03]  /*1bae0*/  STL.64 [R1+0x128], R6 ;  /* 0x0001280601007387 */ /* 0x0001e60000100a00 */
[----:B0-----:R-:W4:Y:S02]  /*1baf0*/  LDL.LU.64 R6, [R1+0xe98] ;  /* 0x000e980001067983 */ /* 0x001f240000300a00 */
[----:B----4-:R-:W-:Y:S02]  /*1bb00*/  HMMA.16816.F32 R4, R16, R6, R12 ;  /* 0x000000061004723c */ /* 0x010fe4000000180c */
[----:B------:R-:W4:Y:S05]  /*1bb10*/  LDL.LU R12, [R1+0x90] ;  /* 0x00009000010c7983 */ /* 0x000f2a0000300800 */
[----:B------:R-:W-:-:S02]  /*1bb20*/  IMAD.MOV.U32 R13, RZ, RZ, R0 ;  /* 0x000000ffff0d7224 */ /* 0x000fc400078e0000 */
[----:B------:R-:W-:Y:S02]  /*1bb30*/  IMAD.MOV.U32 R14, RZ, RZ, R28 ;  /* 0x000000ffff0e7224 */ /* 0x000fe400078e001c */
[----:B------:R-:W-:Y:S11]  /*1bb40*/  IMAD.MOV.U32 R15, RZ, RZ, R29 ;  /* 0x000000ffff0f7224 */ /* 0x000ff600078e001d */
[----:B------:R-:W-:Y:S01]  /*1bb50*/  @!UPT UIADD3 URZ, URZ, URZ, URZ ;  /* 0x0000003f3f3ff290 */ /* 0x000fe2000fffe03f */
[----:B------:R0:W-:Y:S01]  /*1bb60*/  STL.64 [R1+0x110], R4 ;  /* 0x0001100401007387 */ /* 0x0001e20000100a00 */
[----:B------:R1:W-:Y:S02]  /*1bb70*/  STL.64 [R1+0x118], R6 ;  /* 0x0001180601007387 */ /* 0x0003e40000100a00 */
[----:B------:R-:W2:Y:S02]  /*1bb80*/  LDL.LU R0, [R1+0xe90] ;  /* 0x000e900001007983 */ /* 0x000ea40000300800 */
[----:B------:R-:W2:Y:S01]  /*1bb90*/  LDL.LU R28, [R1+0xe8c] ;  /* 0x000e8c00011c7983 */ /* 0x000ea20000300800 */
[----:B------:R-:W2:Y:S04]  /*1bba0*/  LDL.LU R29, [R1+0xe88] ;  /* 0x000e8800011d7983 */ /* 0x000ea80000300800 */
[----:B0-----:R-:W2:Y:S01]  /*1bbb0*/  LDL.LU R4, [R1+0xa0] ;  /* 0x0000a00001047983 */ /* 0x001ea20000300800 */
[----:B------:R-:W2:Y:S02]  /*1bbc0*/  LDL.LU R5, [R1+0xa4] ;  /* 0x0000a40001057983 */ /* 0x000ea40000300800 */
[----:B-1----:R-:W2:Y:S02]  /*1bbd0*/  LDL.LU R6, [R1+0xa8] ;  /* 0x0000a80001067983 */ /* 0x002ea40000300800 */
[----:B------:R-:W2:Y:S02]  /*1bbe0*/  LDL.LU R7, [R1+0xac] ;  /* 0x0000ac0001077983 */ /* 0x000ea40000300800 */
        /* <DEDUP_REMOVED lines=9> */
[----:B0-----:R-:W3:Y:S01]  /*1bc80*/  LDL.LU R4, [R1+0xd0] ;  /* 0x0000d00001047983 */ /* 0x001ee20000300800 */
[----:B------:R-:W3:Y:S02]  /*1bc90*/  LDL.LU R5, [R1+0xd4] ;  /* 0x0000d40001057983 */ /* 0x000ee40000300800 */
[----:B------:R-:W3:Y:S02]  /*1bca0*/  LDL.LU R6, [R1+0xd8] ;  /* 0x0000d80001067983 */ /* 0x000ee40000300800 */
[----:B------:R-:W3:Y:S01]  /*1bcb0*/  LDL.LU R7, [R1+0xdc] ;  /* 0x0000dc0001077983 */ /* 0x000ee20000300800 */
[----:B------:R-:W-:Y:S01]  /*1bcc0*/  STL.64 [R1+0xe08], R14 ;  /* 0x000e080e01007387 */ /* 0x000fe20000100a00 */
[----:B----4-:R0:W-:Y:S03]  /*1bcd0*/  STL.64 [R1+0xe00], R12 ;  /* 0x000e000c01007387 */ /* 0x0101e60000100a00 */
[----:B0-----:R-:W2:Y:S01]  /*1bce0*/  LDL.64 R12, [R1+0x70] ;  /* 0x00007000010c7983 */ /* 0x001ea20000100a00 */
[----:B------:R-:W3:Y:S02]  /*1bcf0*/  LDL.LU.64 R10, [R1+0xe80] ;  /* 0x000e8000010a7983 */ /* 0x000ee40000300a00 */
[----:B------:R-:W3:Y:S06]  /*1bd00*/  LDL.LU.64 R8, [R1+0xe78] ;  /* 0x000e780001087983 */ /* 0x000eec0000300a00 */
[----:B------:R-:W-:Y:S01]  /*1bd10*/  IMAD.MOV.U32 R27, RZ, RZ, R18 ;  /* 0x000000ffff1b7224 */ /* 0x000fe200078e0012 */
[----:B------:R0:W-:Y:S04]  /*1bd20*/  STL.64 [R1+0xf0], R16 ;  /* 0x0000f01001007387 */ /* 0x0001e80000100a00 */
[----:B0-----:R-:W4:Y:S01]  /*1bd30*/  LDL.LU.64 R16, [R1+0x60] ;  /* 0x0000600001107983 */ /* 0x001f220000300a00 */
[----:B------:R0:W-:Y:S03]  /*1bd40*/  STL [R1+0xdfc], R27 ;  /* 0x000dfc1b01007387 */ /* 0x0001e60000100800 */
[----:B0-----:R-:W2:Y:S01]  /*1bd50*/  LDL R27, [R1+0x870] ;  /* 0x00087000011b7983 */ /* 0x001ea20000100800 */
[C---:B---3--:R-:W-:Y:S03]  /*1bd60*/  HMMA.16816.F32 R20, R8.reuse, R20, R4 ;  /* 0x000000140814723c */ /* 0x048fe60000001804 */
[----:B------:R-:W4:Y:S01]  /*1bd70*/  LDL.LU.64 R6, [R1+0xe70] ;  /* 0x000e700001067983 */ /* 0x000f220000300a00 */
[----:B------:R-:W4:Y:S11]  /*1bd80*/  LDL.LU.64 R4, [R1+0xe68] ;  /* 0x000e680001047983 */ /* 0x000f360000300a00 */
[----:B------:R-:W-:Y:S08]  /*1bd90*/  @!UPT UIADD3 URZ, URZ, URZ, URZ ;  /* 0x0000003f3f3ff290 */ /* 0x000ff0000fffe03f */
[----:B------:R-:W-:Y:S01]  /*1bda0*/  STL.64 [R1+0xe0], R20 ;  /* 0x0000e01401007387 */ /* 0x000fe20000100a00 */
[----:B------:R0:W-:Y:S02]  /*1bdb0*/  STL [R1+0xe8], R22 ;  /* 0x0000e81601007387 */ /* 0x0001e40000100800 */
[----:B------:R-:W-:Y:S02]  /*1bdc0*/  IMAD.MOV.U32 R24, RZ, RZ, R23 ;  /* 0x000000ffff187224 */ /* 0x000fe400078e0017 */
[----:B0-----:R-:W3:Y:S01]  /*1bdd0*/  LDL.LU.64 R22, [R1+0xe60] ;  /* 0x000e600001167983 */ /* 0x001ee20000300a00 */
[----:B------:R-:W3:Y:S02]  /*1bde0*/  LDL.LU.64 R20, [R1+0xe58] ;  /* 0x000e580001147983 */ /* 0x000ee40000300a00 */
[----:B--2---:R0:W-:Y:S02]  /*1bdf0*/  STL.64 [R1+0xe20], R12 ;  /* 0x000e200c01007387 */ /* 0x0041e40000100a00 */
[----:B------:R-:W-:Y:S01]  /*1be00*/  IMAD.MOV.U32 R26, RZ, RZ, R19 ;  /* 0x000000ffff1a7224 */ /* 0x000fe200078e0013 */
[C---:B---3--:R-:W-:Y:S01]  /*1be10*/  HMMA.16816.F32 R20, R8.reuse, R12, R20 ;  /* 0x0000000c0814723c */ /* 0x048fe20000001814 */
[----:B0-----:R-:W2:Y:S11]  /*1be20*/  LDL.LU R12, [R1+0x20] ;  /* 0x00002000010c7983 */ /* 0x001eb60000300800 */
[----:B------:R-:W-:Y:S11]  /*1be30*/  @!UPT UIADD3 URZ, URZ, URZ, URZ ;  /* 0x0000003f3f3ff290 */ /* 0x000ff6000fffe03f */
[----:B------:R-:W-:Y:S01]  /*1be40*/  STL.64 [R1+0xd0], R20 ;  /* 0x0000d01401007387 */ /* 0x000fe20000100a00 */
[----:B------:R-:W-:Y:S02]  /*1be50*/  STL.64 [R1+0xd8], R22 ;  /* 0x0000d81601007387 */ /* 0x000fe40000100a00 */
[----:B------:R-:W2:Y:S02]  /*1be60*/  LDL.LU R13, [R1+0x24] ;  /* 0x00002400010d7983 */ /* 0x000ea40000300800 */
[----:B------:R-:W2:Y:S01]  /*1be70*/  LDL.LU R14, [R1+0x28] ;  /* 0x00002800010e7983 */ /* 0x000ea20000300800 */
[----:B------:R-:W2:Y:S01]  /*1be80*/  LDL.LU R15, [R1+0x2c] ;  /* 0x00002c00010f7983 */ /* 0x000ea20000300800 */
[----:B------:R-:W-:Y:S02]  /*1be90*/  STL.64 [R1+0xe18], R26 ;  /* 0x000e181a01007387 */ /* 0x000fe40000100a00 */
[----:B------:R0:W-:Y:S01]  /*1bea0*/  STL [R1+0xe10], R24 ;  /* 0x000e101801007387 */ /* 0x0001e20000100800 */
[----:B------:R1:W3:Y:S04]  /*1beb0*/  LDSM.16.MT88.4 R20, [R27+0xa000] ;  /* 0x00a000001b14783b */ /* 0x0002e80000004200 */
[----:B0-----:R-:W2:Y:S01]  /*1bec0*/  LDL.LU R24, [R1+0x10] ;  /* 0x0000100001187983 */ /* 0x001ea20000300800 */
[----:B------:R-:W2:Y:S02]  /*1bed0*/  LDL.LU R25, [R1+0x14] ;  /* 0x0000140001197983 */ /* 0x000ea40000300800 */
[----:B------:R-:W2:Y:S01]  /*1bee0*/  LDL.LU R26, [R1+0x18] ;  /* 0x00001800011a7983 */ /* 0x000ea20000300800 */
[----:B----4-:R-:W-:Y:S01]  /*1bef0*/  HMMA.16816.F32 R4, R8, R16, R4 ;  /* 0x000000100804723c */ /* 0x010fe20000001804 */
[----:B-1----:R-:W-:-:S05]  /*1bf00*/  IMAD.MOV.U32 R27, RZ, RZ, R29 ;  /* 0x000000ffff1b7224 */ /* 0x002fca00078e001d */
[----:B--2---:R-:W-:Y:S01]  /*1bf10*/  STL.64 [R1+0xe30], R26 ;  /* 0x000e301a01007387 */ /* 0x004fe20000100a00 */
[----:B------:R0:W-:Y:S03]  /*1bf20*/  STL.64 [R1+0xe28], R24 ;  /* 0x000e281801007387 */ /* 0x0001e60000100a00 */
[----:B0-----:R-:W2:Y:S01]  /*1bf30*/  LDL.64 R24, [R1+0x80] ;  /* 0x0000800001187983 */ /* 0x001ea20000100a00 */
[----:B---3--:R-:W-:Y:S02]  /*1bf40*/  STL [R1+0xdec], R20 ;  /* 0x000dec1401007387 */ /* 0x008fe40000100800 */
[----:B------:R-:W-:Y:S02]  /*1bf50*/  STL [R1+0xde8], R21 ;  /* 0x000de81501007387 */ /* 0x000fe40000100800 */
[----:B------:R-:W-:Y:S01]  /*1bf60*/  STL [R1+0xde4], R22 ;  /* 0x000de41601007387 */ /* 0x000fe20000100800 */
[----:B------:R-:W-:Y:S07]  /*1bf70*/  STL [R1+0xde0], R23 ;  /* 0x000de01701007387 */ /* 0x000fee0000100800 */
[----:B------:R-:W-:Y:S02]  /*1bf80*/  STL.64 [R1+0xc0], R4 ;  /* 0x0000c00401007387 */ /* 0x000fe40000100a00 */
[----:B------:R0:W-:Y:S02]  /*1bf90*/  STL.64 [R1+0xc8], R6 ;  /* 0x0000c80601007387 */ /* 0x0001e40000100a00 */
[----:B0-----:R-:W3:Y:S01]  /*1bfa0*/  LDL.LU.64 R6, [R1+0xe50] ;  /* 0x000e500001067983 */ /* 0x001ee20000300a00 */
[----:B------:R-:W3:Y:S02]  /*1bfb0*/  LDL.LU.64 R4, [R1+0xe48] ;  /* 0x000e480001047983 */ /* 0x000ee40000300a00 */
[----:B------:R-:W-:-:S02]  /*1bfc0*/  IMAD.MOV.U32 R20, RZ, RZ, R3 ;  /* 0x000000ffff147224 */ /* 0x000fc400078e0003 */
[----:B------:R-:W-:-:S07]  /*1bfd0*/  IMAD.MOV.U32 R21, RZ, RZ, R2 ;  /* 0x000000ffff157224 */ /* 0x000fce00078e0002 */
[----:B---3--:R-:W-:Y:S01]  /*1bfe0*/  HMMA.16816.F32 R20, R8, R20, R4 ;  /* 0x000000140814723c */ /* 0x008fe20000001804 */
[----:B------:R-:W3:Y:S01]  /*1bff0*/  LDL.LU.64 R6, [R1+0xe40] ;  /* 0x000e400001067983 */ /* 0x000ee20000300a00 */
[----:B------:R-:W3:Y:S02]  /*1c000*/  LDL.LU.64 R4, [R1+0xe38] ;  /* 0x000e380001047983 */ /* 0x000ee40000300a00 */
[----:B------:R-:W4:Y:S11]  /*1c010*/  LDL R11, [R1+0x874] ;  /* 0x00087400010b7983 */ /* 0x000f360000100800 */
[----:B------:R-:W-:Y:S08]  /*1c020*/  @!UPT UIADD3 URZ, URZ, URZ, URZ ;  /* 0x0000003f3f3ff290 */ /* 0x000ff0000fffe03f */
[----:B------:R2:W-:Y:S01]  /*1c030*/  STL.64 [R1+0xb0], R20 ;  /* 0x0000b01401007387 */ /* 0x0005e20000100a00 */
[----:B------:R-:W-:Y:S02]  /*1c040*/  STL.64 [R1+0xb8], R22 ;  /* 0x0000b81601007387 */ /* 0x000fe40000100a00 */
[----:B------:R-:W4:Y:S02]  /*1c050*/  LDL.LU.64 R26, [R1+0xe30] ;  /* 0x000e3000011a7983 */ /* 0x000f240000300a00 */
[----:B--2---:R-:W-:Y:S02]  /*1c060*/  IMAD.MOV.U32 R20, RZ, RZ, R24 ;  /* 0x000000ffff147224 */ /* 0x004fe400078e0018 */
[----:B------:R-:W-:Y:S01]  /*1c070*/  IMAD.MOV.U32 R21, RZ, RZ, R25 ;  /* 0x000000ffff157224 */ /* 0x000fe200078e0019 */
[----:B---3--:R-:W-:Y:S01]  /*1c080*/  HMMA.16816.F32 R12, R4, R24, R12 ;  /* 0x00000018040c723c */ /* 0x008fe2000000180c */
[----:B------:R-:W2:Y:S04]  /*1c090*/  LDL.LU.64 R24, [R1+0xe28] ;  /* 0x000e280001187983 */ /* 0x000ea80000300a00 */
[----:B----4-:R-:W-:Y:S11]  /*1c0a0*/  LDSM.16.MT88.4 R8, [R11+0xa800] ;  /* 0x00a800000b08783b */ /* 0x010ff60000004200 */
[----:B------:R-:W-:Y:S07]  /*1c0b0*/  @!UPT UIADD3 URZ, URZ, URZ, URZ ;  /* 0x0000003f3f3ff290 */ /* 0x000fee000fffe03f */
[----:B------:R0:W-:Y:S01]  /*1c0c0*/  STL [R1+0xa0], R12 ;  /* 0x0000a00c01007387 */ /* 0x0001e20000100800 */
[----:B------:R-:W-:-:S03]  /*1c0d0*/  IMAD.MOV.U32 R29, RZ, RZ, R13 ;  /* 0x000000ffff1d7224 */ /* 0x000fc600078e000d */
[----:B0-----:R-:W2:Y:S01]  /*1c0e0*/  LDL.LU.64 R12, [R1+0xe20] ;  /* 0x000e2000010c7983 */ /* 0x001ea20000300a00 */
[----:B------:R-:W-:Y:S02]  /*1c0f0*/  IMAD.MOV.U32 R2, RZ, RZ, R15 ;  /* 0x000000ffff027224 */ /* 0x000fe400078e000f */
[----:B------:R-:W-:Y:S02]  /*1c100*/  IMAD.MOV.U32 R3, RZ, RZ, R14 ;  /* 0x000000ffff037224 */ /* 0x000fe400078e000e */
[----:B------:R-:W-:Y:S01]  /*1c110*/  STL [R1+0xdf0], R20 ;  /* 0x000df01401007387 */ /* 0x000fe20000100800 */
[----:B------:R-:W-:Y:S02]  /*1c120*/  STL [R1+0xd40], R2 ;  /* 0x000d400201007387 */ /* 0x000fe40000100800 */
[----:B------:R-:W-:Y:S02]  /*1c130*/  STL [R1+0xd3c], R3 ;  /* 0x000d3c0301007387 */ /* 0x000fe40000100800 */
[----:B------:R-:W-:Y:S01]  /*1c140*/  STL [R1+0xd38], R29 ;  /* 0x000d381d01007387 */ /* 0x000fe20000100800 */
[----:B--2---:R-:W-:Y:S01]  /*1c150*/  HMMA.16816.F32 R24, R4, R12, R24 ;  /* 0x0000000c0418723c */ /* 0x004fe20000001818 */
[----:B------:R-:W-:-:S02]  /*1c160*/  IMAD.MOV.U32 R22, RZ, RZ, R12 ;  /* 0x000000ffff167224 */ /* 0x000fc400078e000c */
[----:B------:R-:W-:Y:S11]  /*1c170*/  IMAD.MOV.U32 R23, RZ, RZ, R13 ;  /* 0x000000ffff177224 */ /* 0x000ff600078e000d */
[----:B------:R-:W-:Y:S09]  /*1c180*/  @!UPT UIADD3 URZ, URZ, URZ, URZ ;  /* 0x0000003f3f3ff290 */ /* 0x000ff2000fffe03f */
[----:B------:R-:W-:Y:S01]  /*1c190*/  STL.64 [R1+0x40], R24 ;  /* 0x0000401801007387 */ /* 0x000fe20000100a00 */
[----:B------:R0:W-:Y:S03]  /*1c1a0*/  STL.64 [R1+0x48], R26 ;  /* 0x0000481a01007387 */ /* 0x0001e60000100a00 */
[----:B0-----:R-:W2:Y:S01]  /*1c1b0*/  LDL.LU.64 R26, [R1+0xe18] ;  /* 0x000e1800011a7983 */ /* 0x001ea20000300a00 */
[----:B------:R-:W3:Y:S02]  /*1c1c0*/  LDL.LU R24, [R1+0xe10] ;  /* 0x000e100001187983 */ /* 0x000ee40000300800 */
[----:B------:R-:W4:Y:S02]  /*1c1d0*/  LDL.LU.64 R14, [R1+0xe08] ;  /* 0x000e0800010e7983 */ /* 0x000f240000300a00 */
[----:B------:R-:W4:Y:S02]  /*1c1e0*/  LDL.LU.64 R12, [R1+0xe00] ;  /* 0x000e0000010c7983 */ /* 0x000f240000300a00 */
[----:B------:R-:W-:-:S02]  /*1c1f0*/  IMAD.MOV.U32 R25, RZ, RZ, R16 ;  /* 0x000000ffff197224 */ /* 0x000fc400078e0010 */
[----:B------:R-:W-:Y:S01]  /*1c200*/  IMAD.MOV.U32 R20, RZ, RZ, R17 ;  /* 0x000000ffff147224 */ /* 0x000fe200078e0011 */
[C---:B----4-:R-:W-:Y:S01]  /*1c210*/  HMMA.16816.F32 R12, R4.reuse, R16, R12 ;  /* 0x00000010040c723c */ /* 0x050fe2000000180c */
[----:B------:R-:W0:Y:S11]  /*1c220*/  LDSM.16.MT88.4 R16, [R28+0xa000] ;  /* 0x00a000001c10783b */ /* 0x000e360000004200 */
[----:B------:R-:W-:Y:S11]  /*1c230*/  @!UPT UIADD3 URZ, URZ, URZ, URZ ;  /* 0x0000003f3f3ff290 */ /* 0x000ff6000fffe03f */
[----:B------:R-:W-:Y:S01]  /*1c240*/  STL [R1+0x30], R12 ;  /* 0x0000300c01007387 */ /* 0x000fe20000100800 */
[----:B------:R-:W-:Y:S02]  /*1c250*/  IMAD.MOV.U32 R2, RZ, RZ, R13 ;  /* 0x000000ffff027224 */ /* 0x000fe400078e000d */
[----:B------:R-:W-:Y:S02]  /*1c260*/  IMAD.MOV.U32 R3, RZ, RZ, R14 ;  /* 0x000000ffff037224 */ /* 0x000fe400078e000e */
[----:B------:R-:W-:Y:S02]  /*1c270*/  IMAD.MOV.U32 R29, RZ, RZ, R15 ;  /* 0x000000ffff1d7224 */ /* 0x000fe400078e000f */
[----:B------:R-:W1:Y:S04]  /*1c280*/  LDSM.16.MT88.4 R12, [R0+0xa800] ;  /* 0x00a80000000c783b */ /* 0x000e680000004200 */
[----:B------:R-:W-:Y:S01]  /*1c290*/  STL [R1+0xd4c], R29 ;  /* 0x000d4c1d01007387 */ /* 0x000fe20000100800 */
[----:B------:R-:W-:Y:S02]  /*1c2a0*/  STL [R1+0xd48], R3 ;  /* 0x000d480301007387 */ /* 0x000fe40000100800 */
[----:B------:R-:W-:Y:S01]  /*1c2b0*/  STL [R1+0xd44], R2 ;  /* 0x000d440201007387 */ /* 0x000fe20000100800 */
[----:B0-----:R-:W-:Y:S01]  /*1c2c0*/  STL [R1+0xdac], R18 ;  /* 0x000dac1201007387 */ /* 0x001fe20000100800 */
[----:B------:R-:W-:Y:S02]  /*1c2d0*/  STL [R1+0xda8], R19 ;  /* 0x000da81301007387 */ /* 0x000fe40000100800 */
[----:B------:R0:W-:Y:S02]  /*1c2e0*/  STL.64 [R1+0xdc0], R16 ;  /* 0x000dc01001007387 */ /* 0x0001e40000100a00 */
[----:B0-----:R-:W4:Y:S01]  /*1c2f0*/  LDL.LU.64 R16, [R1+0x50] ;  /* 0x0000500001107983 */ /* 0x001f220000300a00 */
[----:B------:R-:W-:Y:S03]  /*1c300*/  STL [R1+0xd50], R28 ;  /* 0x000d501c01007387 */ /* 0x000fe60000100800 */
[----:B-1----:R-:W-:Y:S01]  /*1c310*/  STL.64 [R1+0xd60], R14 ;  /* 0x000d600e01007387 */ /* 0x002fe20000100a00 */
[----:B------:R0:W-:Y:S03]  /*1c320*/  STL.64 [R1+0xd58], R12 ;  /* 0x000d580c01007387 */ /* 0x0001e60000100a00 */
[----:B0-----:R-:W4:Y:S01]  /*1c330*/  LDL.LU R12, [R1+0x100] ;  /* 0x00010000010c7983 */ /* 0x001f220000300800 */
[----:B------:R-:W4:Y:S02]  /*1c340*/  LDL.LU R13, [R1+0x104] ;  /* 0x00010400010d7983 */ /* 0x000f240000300800 */
[----:B------:R-:W4:Y:S02]  /*1c350*/  LDL.LU R14, [R1+0x108] ;  /* 0x00010800010e7983 */ /* 0x000f240000300800 */
[----:B------:R-:W4:Y:S02]  /*1c360*/  LDL.LU R15, [R1+0x10c] ;  /* 0x00010c00010f7983 */ /* 0x000f240000300800 */
[----:B----4-:R-:W-:Y:S11]  /*1c370*/  HMMA.16816.F32 R4, R4, R16, R12 ;  /* 0x000000100404723c */ /* 0x010ff6000000180c */
[----:B------:R-:W-:Y:S11]  /*1c380*/  @!UPT UIADD3 URZ, URZ, URZ, URZ ;  /* 0x0000003f3f3ff290 */ /* 0x000ff6000fffe03f */
[----:B------:R-:W-:Y:S01]  /*1c390*/  @!UPT UIADD3 URZ, URZ, URZ, URZ ;  /* 0x0000003f3f3ff290 */ /* 0x000fe2000fffe03f */
[----:B------:R-:W-:Y:S01]  /*1c3a0*/  STL.64 [R1+0x20], R4 ;  /* 0x0000200401007387 */ /* 0x000fe20000100a00 */
[----:B------:R-:W-:Y:S02]  /*1c3b0*/  STL.64 [R1+0x28], R6 ;  /* 0x0000280601007387 */ /* 0x000fe40000100a00 */
[----:B------:R-:W-:Y:S02]  /*1c3c0*/  STL.64 [R1+0xd10], R10 ;  /* 0x000d100a01007387 */ /* 0x000fe40000100a00 */
[----:B------:R-:W-:Y:S01]  /*1c3d0*/  STL.64 [R1+0xd08], R8 ;  /* 0x000d080801007387 */ /* 0x000fe20000100a00 */
[----:B--2---:R0:W1:Y:S04]  /*1c3e0*/  LDSM.16.MT88.4 R4, [R27+0xa800] ;  /* 0x00a800001b04783b */ /* 0x0040680000004200 */
[----:B0-----:R-:W2:Y:S01]  /*1c3f0*/  LDL.LU R27, [R1+0xdfc] ;  /* 0x000dfc00011b7983 */ /* 0x001ea20000300800 */
[----:B------:R-:W4:Y:S02]  /*1c400*/  LDL.LU R8, [R1+0xe0] ;  /* 0x0000e00001087983 */ /* 0x000f240000300800 */
[----:B------:R-:W4:Y:S02]  /*1c410*/  LDL.LU R9, [R1+0xe4] ;  /* 0x0000e40001097983 */ /* 0x000f240000300800 */
[----:B------:R-:W2:Y:S02]  /*1c420*/  LDL.LU R10, [R1+0xe8] ;  /* 0x0000e800010a7983 */ /* 0x000ea40000300800 */
[----:B---3--:R-:W-:-:S02]  /*1c430*/  IMAD.MOV.U32 R11, RZ, RZ, R24 ;  /* 0x000000ffff0b7224 */ /* 0x008fc400078e0018 */
[----:B------:R-:W3:Y:S04]  /*1c440*/  LDL.LU R24, [R1+0xdf8] ;  /* 0x000df80001187983 */ /* 0x000ee80000300800 */
[----:B--2---:R-:W-:Y:S01]  /*1c450*/  STL.64 [R1+0xd70], R10 ;  /* 0x000d700a01007387 */ /* 0x004fe20000100a00 */
[----:B----4-:R0:W-:Y:S02]  /*1c460*/  STL.64 [R1+0xd68], R8 ;  /* 0x000d680801007387 */ /* 0x0101e40000100a00 */
[----:B0-----:R-:W-:Y:S02]  /*1c470*/  IMAD.MOV.U32 R8, RZ, RZ, R25 ;  /* 0x000000ffff087224 */ /* 0x001fe400078e0019 */
[----:B------:R-:W-:Y:S01]  /*1c480*/  IMAD.MOV.U32 R9, RZ, RZ, R20 ;  /* 0x000000ffff097224 */ /* 0x000fe200078e0014 */
[----:B------:R-:W3:Y:S01]  /*1c490*/  LDL.LU R25, [R1+0xdf4] ;  /* 0x000df40001197983 */ /* 0x000ee20000300800 */
[----:B------:R-:W2:Y:S02]  /*1c4a0*/  LDL.LU R20, [R1+0xdf0] ;  /* 0x000df00001147983 */ /* 0x000ea40000300800 */
[----:B------:R-:W-:Y:S01]  /*1c4b0*/  IMAD.MOV.U32 R15, RZ, RZ, R26 ;  /* 0x000000ffff0f7224 */ /* 0x000fe200078e001a */
[----:B------:R0:W-:Y:S01]  /*1c4c0*/  STL.64 [R1+0xdc8], R8 ;  /* 0x000dc80801007387 */ /* 0x0001e20000100a00 */
[----:B------:R-:W4:Y:S02]  /*1c4d0*/  LDL.LU R12, [R1+0xf0] ;  /* 0x0000f000010c7983 */ /* 0x000f240000300800 */
[----:B------:R-:W4:Y:S02]  /*1c4e0*/  LDL.LU R13, [R1+0xf4] ;  /* 0x0000f400010d7983 */ /* 0x000f240000300800 */
[----:B------:R-:W-:Y:S01]  /*1c4f0*/  IMAD.MOV.U32 R14, RZ, RZ, R27 ;  /* 0x000000ffff0e7224 */ /* 0x000fe200078e001b */
[----:B------:R-:W3:Y:S01]  /*1c500*/  LDL.LU R26, [R1+0x158] ;  /* 0x00015800011a7983 */ /* 0x000ee20000300800 */
[----:B------:R-:W3:Y:S02]  /*1c510*/  LDL.LU R27, [R1+0x15c] ;  /* 0x00015c00011b7983 */ /* 0x000ee40000300800 */
[----:B------:R-:W-:-:S02]  /*1c520*/  IMAD.MOV.U32 R3, RZ, RZ, R16 ;  /* 0x000000ffff037224 */ /* 0x000fc400078e0010 */
[----:B------:R-:W-:Y:S02]  /*1c530*/  IMAD.MOV.U32 R2, RZ, RZ, R17 ;  /* 0x000000ffff027224 */ /* 0x000fe400078e0011 */
[----:B0-----:R-:W-:Y:S02]  /*1c540*/  IMAD.MOV.U32 R9, RZ, RZ, R21 ;  /* 0x000000ffff097224 */ /* 0x001fe400078e0015 */
[----:B--2---:R-:W-:Y:S02]  /*1c550*/  IMAD.MOV.U32 R8, RZ, RZ, R20 ;  /* 0x000000ffff087224 */ /* 0x004fe400078e0014 */
[----:B------:R-:W2:Y:S01]  /*1c560*/  LDL.LU R20, [R1+0xdec] ;  /* 0x000dec0001147983 */ /* 0x000ea20000300800 */
[----:B------:R-:W2:Y:S02]  /*1c570*/  LDL.LU R21, [R1+0xde8] ;  /* 0x000de80001157983 */ /* 0x000ea40000300800 */
[----:B------:R-:W2:Y:S02]  /*1c580*/  LDL.LU R16, [R1+0x160] ;  /* 0x0001600001107983 */ /* 0x000ea40000300800 */
[----:B------:R-:W2:Y:S01]  /*1c590*/  LDL.LU R17, [R1+0x164] ;  /* 0x0001640001117983 */ /* 0x000ea20000300800 */
[----:B------:R-:W2:Y:S01]  /*1c5a0*/  LDL.LU R18, [R1+0x168] ;  /* 0x0001680001127983 */ /* 0x000ea20000300800 */
[----:B------:R-:W2:Y:S03]  /*1c5b0*/  LDL.LU R19, [R1+0x16c] ;  /* 0x00016c0001137983 */ /* 0x000ea60000300800 */
[----:B--2---:R-:W-:Y:S01]  /*1c5c0*/  STL.64 [R1+0xdd8], R18 ;  /* 0x000dd81201007387 */ /* 0x004fe20000100a00 */
[----:B------:R0:W-:Y:S03]  /*1c5d0*/  STL.64 [R1+0xdd0], R16 ;  /* 0x000dd01001007387 */ /* 0x0001e60000100a00 */
[----:B0-----:R-:W2:Y:S01]  /*1c5e0*/  LDL.LU R16, [R1+0x170] ;  /* 0x0001700001107983 */ /* 0x001ea20000300800 */
[----:B------:R-:W2:Y:S02]  /*1c5f0*/  LDL.LU R17, [R1+0x174] ;  /* 0x0001740001117983 */ /* 0x000ea40000300800 */
[----:B------:R-:W2:Y:S02]  /*1c600*/  LDL.LU R18, [R1+0x178] ;  /* 0x0001780001127983 */ /* 0x000ea40000300800 */
[----:B------:R-:W2:Y:S01]  /*1c610*/  LDL.LU R19, [R1+0x17c] ;  /* 0x00017c0001137983 */ /* 0x000ea20000300800 */
[----:B---3--:R-:W-:Y:S01]  /*1c620*/  STL.64 [R1+0xdb8], R26 ;  /* 0x000db81a01007387 */ /* 0x008fe20000100a00 */
[----:B------:R0:W-:Y:S02]  /*1c630*/  STL.64 [R1+0xdb0], R24 ;  /* 0x000db01801007387 */ /* 0x0001e40000100a00 */
[----:B0-----:R-:W-:-:S02]  /*1c640*/  IMAD.MOV.U32 R24, RZ, RZ, R22 ;  /* 0x000000ffff187224 */ /* 0x001fc400078e0016 */
[----:B------:R-:W-:Y:S01]  /*1c650*/  IMAD.MOV.U32 R25, RZ, RZ, R23 ;  /* 0x000000ffff197224 */ /* 0x000fe200078e0017 */
[----:B------:R-:W2:Y:S01]  /*1c660*/  LDL.LU R22, [R1+0xde4] ;  /* 0x000de40001167983 */ /* 0x000ea20000300800 */
[----:B------:R-:W2:Y:S02]  /*1c670*/  LDL.LU R23, [R1+0xde0] ;  /* 0x000de00001177983 */ /* 0x000ea40000300800 */
[----:B------:R-:W-:Y:S02]  /*1c680*/  STL.64 [R1+0xd80], R14 ;  /* 0x000d800e01007387 */ /* 0x000fe40000100a00 */
[----:B----4-:R0:W-:Y:S02]  /*1c690*/  STL.64 [R1+0xd78], R12 ;  /* 0x000d780c01007387 */ /* 0x0101e40000100a00 */
[----:B0-----:R-:W3:Y:S01]  /*1c6a0*/  LDL.LU R12, [R1+0x110] ;  /* 0x00011000010c7983 */ /* 0x001ee20000300800 */
[----:B------:R-:W3:Y:S02]  /*1c6b0*/  LDL.LU R13, [R1+0x114] ;  /* 0x00011400010d7983 */ /* 0x000ee40000300800 */
[----:B------:R-:W4:Y:S02]  /*1c6c0*/  LDL.LU R14, [R1+0x118] ;  /* 0x00011800010e7983 */ /* 0x000f240000300800 */
[----:B------:R-:W4:Y:S02]  /*1c6d0*/  LDL.LU R15, [R1+0x11c] ;  /* 0x00011c00010f7983 */ /* 0x000f240000300800 */
[----:B----4-:R-:W-:Y:S01]  /*1c6e0*/  STL.64 [R1+0xd90], R14 ;  /* 0x000d900e01007387 */ /* 0x010fe20000100a00 */
[----:B---3--:R0:W-:Y:S03]  /*1c6f0*/  STL.64 [R1+0xd88], R12 ;  /* 0x000d880c01007387 */ /* 0x0081e60000100a00 */
[----:B0-----:R-:W3:Y:S01]  /*1c700*/  LDL.LU R12, [R1+0x120] ;  /* 0x00012000010c7983 */ /* 0x001ee20000300800 */
[----:B------:R-:W3:Y:S02]  /*1c710*/  LDL.LU R13, [R1+0x124] ;  /* 0x00012400010d7983 */ /* 0x000ee40000300800 */
[----:B------:R-:W4:Y:S02]  /*1c720*/  LDL.LU R14, [R1+0x128] ;  /* 0x00012800010e7983 */ /* 0x000f240000300800 */
[----:B------:R-:W4:Y:S01]  /*1c730*/  LDL.LU R15, [R1+0x12c] ;  /* 0x00012c00010f7983 */ /* 0x000f220000300800 */
[----:B--2---:R-:W-:Y:S01]  /*1c740*/  HMMA.16816.F32 R8, R20, R8, R16 ;  /* 0x000000081408723c */ /* 0x004fe20000001810 */
[----:B----4-:R-:W-:Y:S01]  /*1c750*/  STL.64 [R1+0xda0], R14 ;  /* 0x000da00e01007387 */ /* 0x010fe20000100a00 */
[----:B---3--:R0:W-:Y:S03]  /*1c760*/  STL.64 [R1+0xd98], R12 ;  /* 0x000d980c01007387 */ /* 0x0081e60000100a00 */
[----:B0-----:R-:W2:Y:S01]  /*1c770*/  LDL.LU R12, [R1+0x130] ;  /* 0x00013000010c7983 */ /* 0x001ea20000300800 */
[----:B------:R-:W2:Y:S02]  /*1c780*/  LDL.LU R13, [R1+0x134] ;  /* 0x00013400010d7983 */ /* 0x000ea40000300800 */
[----:B------:R-:W2:Y:S02]  /*1c790*/  LDL.LU R14, [R1+0x138] ;  /* 0x00013800010e7983 */ /* 0x000ea40000300800 */
[----:B------:R-:W2:Y:S01]  /*1c7a0*/  LDL.LU R15, [R1+0x13c] ;  /* 0x00013c00010f7983 */ /* 0x000ea20000300800 */
[----:B-1----:R0:W-:Y:S01]  /*1c7b0*/  STL.64 [R1+0xcc0], R6 ;  /* 0x000cc00601007387 */ /* 0x0021e20000100a00 */
[----:B------:R1:W-:Y:S03]  /*1c7c0*/  STL.64 [R1+0xcb8], R4 ;  /* 0x000cb80401007387 */ /* 0x0003e60000100a00 */
[----:B0-----:R-:W3:Y:S04]  /*1c7d0*/  LDL R6, [R1+0x58] ;  /* 0x0000580001067983 */ /* 0x001ee80000100800 */
[----:B------:R-:W3:Y:S01]  /*1c7e0*/  LDL R7, [R1+0x5c] ;  /* 0x00005c0001077983 */ /* 0x000ee20000100800 */
[----:B------:R-:W4:Y:S02]  /*1c7f0*/  LDL.LU.64 R18, [R1+0xdd8] ;  /* 0x000dd80001127983 */ /* 0x000f240000300a00 */
[----:B------:R-:W4:Y:S02]  /*1c800*/  LDL.LU.64 R16, [R1+0xdd0] ;  /* 0x000dd00001107983 */ /* 0x000f240000300a00 */
[----:B-1----:R-:W-:-:S02]  /*1c810*/  IMAD.MOV.U32 R4, RZ, RZ, R3 ;  /* 0x000000ffff047224 */ /* 0x002fc400078e0003 */
[----:B------:R-:W-:Y:S02]  /*1c820*/  IMAD.MOV.U32 R5, RZ, RZ, R2 ;  /* 0x000000ffff057224 */ /* 0x000fe400078e0002 */
[----:B------:R-:W-:Y:S02]  /*1c830*/  IMAD.MOV.U32 R28, RZ, RZ, R8 ;  /* 0x000000ffff1c7224 */ /* 0x000fe400078e0008 */
[----:B------:R-:W-:Y:S02]  /*1c840*/  IMAD.MOV.U32 R29, RZ, RZ, R9 ;  /* 0x000000ffff1d7224 */ /* 0x000fe400078e0009 */
[----:B------:R-:W-:Y:S02]  /*1c850*/  IMAD.MOV.U32 R3, RZ, RZ, R10 ;  /* 0x000000ffff037224 */ /* 0x000fe400078e000a */
[----:B------:R-:W-:Y:S01]  /*1c860*/  IMAD.MOV.U32 R2, RZ, RZ, R11 ;  /* 0x000000ffff027224 */ /* 0x000fe200078e000b */
[----:B------:R-:W2:Y:S01]  /*1c870*/  LDL.LU.64 R8, [R1+0xdc8] ;  /* 0x000dc80001087983 */ /* 0x000ea20000300a00 */
[C---:B----4-:R-:W-:Y:S03]  /*1c880*/  HMMA.16816.F32 R24, R20.reuse, R24, R16 ;  /* 0x000000181418723c */ /* 0x050fe60000001810 */
[----:B------:R-:W4:Y:S11]  /*1c890*/  LDL.LU.64 R16, [R1+0xdc0] ;  /* 0x000dc00001107983 */ /* 0x000f360000300a00 */
[----:B------:R-:W-:Y:S10]  /*1c8a0*/  @!UPT UIADD3 URZ, URZ, URZ, URZ ;  /* 0x0000003f3f3ff290 */ /* 0x000ff4000fffe03f */
[----:B------:R-:W-:Y:S02]  /*1c8b0*/  IMAD.MOV.U32 R11, RZ, RZ, R26 ;  /* 0x000000ffff0b7224 */ /* 0x000fe400078e001a */
[----:B------:R-:W-:Y:S02]  /*1c8c0*/  IMAD.MOV.U32 R10, RZ, RZ, R27 ;  /* 0x000000ffff0a7224 */ /* 0x000fe400078e001b */
[----:B------:R-:W-:Y:S02]  /*1c8d0*/  IMAD.MOV.U32 R18, RZ, RZ, R24 ;  /* 0x000000ffff127224 */ /* 0x000fe400078e0018 */
[----:B------:R-:W-:Y:S01]  /*1c8e0*/  IMAD.MOV.U32 R19, RZ, RZ, R25 ;  /* 0x000000ffff137224 */ /* 0x000fe200078e0019 */
[----:B------:R-:W2:Y:S01]  /*1c8f0*/  LDL.LU.64 R26, [R1+0xdb8] ;  /* 0x000db800011a7983 */ /* 0x000ea20000300a00 */
[----:B------:R-:W2:Y:S02]  /*1c900*/  LDL.LU.64 R24, [R1+0xdb0] ;  /* 0x000db00001187983 */ /* 0x000ea40000300a00 */
[C---:B--2---:R-:W-:Y:S11]  /*1c910*/  HMMA.16816.F32 R24, R20.reuse, R8, R24 ;  /* 0x000000081418723c */ /* 0x044ff60000001818 */
[----:B------:R-:W-:Y:S11]  /*1c920*/  @!UPT UIADD3 URZ, URZ, URZ, URZ ;  /* 0x0000003f3f3ff290 */ /* 0x000ff6000fffe03f */
[----:B------:R-:W-:Y:S01]  /*1c930*/  @!UPT UIADD3 URZ, URZ, URZ, URZ ;  /* 0x0000003f3f3ff290 */ /* 0x000fe2000fffe03f */
[----:B------:R-:W-:Y:S01]  /*1c940*/  STL.64 [R1+0xc90], R26 ;  /* 0x000c901a01007387 */ /* 0x000fe20000100a00 */
[----:B------:R0:W-:Y:S03]  /*1c950*/  STL.64 [R1+0xc88], R24 ;  /* 0x000c881801007387 */ /* 0x0001e60000100a00 */
[----:B0-----:R-:W2:Y:S01]  /*1c960*/  LDL.LU R24, [R1+0x140] ;  /* 0x0001400001187983 */ /* 0x001ea20000300800 */
[----:B------:R-:W2:Y:S02]  /*1c970*/  LDL.LU R25, [R1+0x144] ;  /* 0x0001440001197983 */ /* 0x000ea40000300800 */
[----:B------:R-:W2:Y:S02]  /*1c980*/  LDL.LU R26, [R1+0x148] ;  /* 0x00014800011a7983 */ /* 0x000ea40000300800 */
[----:B------:R-:W2:Y:S02]  /*1c990*/  LDL.LU R27, [R1+0x14c] ;  /* 0x00014c00011b7983 */ /* 0x000ea40000300800 */
[----:B--2---:R-:W-:Y:S07]  /*1c9a0*/  HMMA.16816.F32 R20, R20, R4, R24 ;  /* 0x000000041414723c */ /* 0x004fee0000001818 */
[----:B------:R-:W-:-:S02]  /*1c9b0*/  IMAD.MOV.U32 R26, RZ, RZ, R11 ;  /* 0x000000ffff1a7224 */ /* 0x000fc400078e000b */
[----:B------:R-:W-:Y:S02]  /*1c9c0*/  IMAD.MOV.U32 R27, RZ, RZ, R10 ;  /* 0x000000ffff1b7224 */ /* 0x000fe400078e000a */
[----:B------:R-:W-:Y:S02]  /*1c9d0*/  IMAD.MOV.U32 R24, RZ, RZ, R18 ;  /* 0x000000ffff187224 */ /* 0x000fe400078e0012 */
[----:B------:R-:W-:Y:S01]  /*1c9e0*/  IMAD.MOV.U32 R25, RZ, RZ, R19 ;  /* 0x000000ffff197224 */ /* 0x000fe200078e0013 */
[----:B------:R-:W4:Y:S01]  /*1c9f0*/  LDL.LU R18, [R1+0xdac] ;  /* 0x000dac0001127983 */ /* 0x000f220000300800 */
[----:B------:R-:W4:Y:S02]  /*1ca00*/  LDL.LU R19, [R1+0xda8] ;  /* 0x000da80001137983 */ /* 0x000f240000300800 */
[----:B------:R-:W-:Y:S01]  /*1ca10*/  STL.64 [R1+0xcb0], R26 ;  /* 0x000cb01a01007387 */ /* 0x000fe20000100a00 */
[----:B------:R0:W-:Y:S04]  /*1ca20*/  STL.64 [R1+0xca8], R24 ;  /* 0x000ca81801007387 */ /* 0x0001e80000100a00 */
[----:B0-----:R-:W4:Y:S01]  /*1ca30*/  LDL.LU.64 R24, [R1+0x80] ;  /* 0x0000800001187983 */ /* 0x001f220000300a00 */
[----:B------:R-:W2:Y:S02]  /*1ca40*/  LDL.LU.64 R26, [R1+0x88] ;  /* 0x00008800011a7983 */ /* 0x000ea40000300a00 */
[----:B------:R-:W-:Y:S02]  /*1ca50*/  STL.64 [R1+0xca0], R22 ;  /* 0x000ca01601007387 */ /* 0x000fe40000100a00 */
[----:B------:R0:W-:Y:S02]  /*1ca60*/  STL.64 [R1+0xc98], R20 ;  /* 0x000c981401007387 */ /* 0x0001e40000100a00 */
[----:B0-----:R-:W2:Y:S01]  /*1ca70*/  LDL.LU.64 R20, [R1+0x70] ;  /* 0x0000700001147983 */ /* 0x001ea20000300a00 */
[----:B------:R-:W2:Y:S01]  /*1ca80*/  LDL.LU.64 R22, [R1+0x78] ;  /* 0x0000780001167983 */ /* 0x000ea20000300a00 */
[C---:B----4-:R-:W-:Y:S11]  /*1ca90*/  HMMA.16816.F32 R12, R16.reuse, R24, R12 ;  /* 0x00000018100c723c */ /* 0x050ff6000000180c */
        /* <DEDUP_REMOVED lines=20> */
[----:B------:R-:W4:Y:S01]  /*1cbe0*/  LDL.LU.64 R8, [R1+0xd68] ;  /* 0x000d680001087983 */ /* 0x000f220000300a00 */
[----:B--2---:R-:W-:Y:S02]  /*1cbf0*/  HMMA.16816.F32 R16, R16, R4, R12 ;  /* 0x000000041010723c */ /* 0x004fe4000000180c */
[----:B------:R-:W4:Y:S01]  /*1cc00*/  LDL.LU.64 R14, [R1+0xd60] ;  /* 0x000d6000010e7983 */ /* 0x000f220000300a00 */
[----:B------:R-:W4:Y:S02]  /*1cc10*/  LDL.LU.64 R12, [R1+0xd58] ;  /* 0x000d5800010c7983 */ /* 0x000f240000300a00 */
[----:B---3--:R-:W-:Y:S11]  /*1cc20*/  STL.64 [R1+0xd18], R6 ;  /* 0x000d180601007387 */ /* 0x008ff60000100a00 */
[----:B------:R-:W-:Y:S07]  /*1cc30*/  @!UPT UIADD3 URZ, URZ, URZ, URZ ;  /* 0x0000003f3f3ff290 */ /* 0x000fee000fffe03f */
[----:B------:R-:W-:Y:S01]  /*1cc40*/  STL.64 [R1+0x120], R16 ;  /* 0x0001201001007387 */ /* 0x000fe20000100a00 */
[----:B------:R0:W-:Y:S01]  /*1cc50*/  STL.64 [R1+0x128], R18 ;  /* 0x0001281201007387 */ /* 0x0001e20000100a00 */
[----:B----4-:R-:W-:Y:S11]  /*1cc60*/  HMMA.16816.F32 R8, R12, R26, R8 ;  /* 0x0000001a0c08723c */ /* 0x010ff60000001808 */
[----:B------:R-:W-:Y:S11]  /*1cc70*/  @!UPT UIADD3 URZ, URZ, URZ, URZ ;  /* 0x0000003f3f3ff290 */ /* 0x000ff6000fffe03f */
[----:B------:R-:W-:Y:S01]  /*1cc80*/  @!UPT UIADD3 URZ, URZ, URZ, URZ ;  /* 0x0000003f3f3ff290 */ /* 0x000fe2000fffe03f */
[----:B------:R1:W-:Y:S01]  /*1cc90*/  STL [R1+0x110], R8 ;  /* 0x0001100801007387 */ /* 0x0003e20000100800 */
[----:B------:R2:W-:Y:S02]  /*1cca0*/  STL.64 [R1+0xd20], R26 ;  /* 0x000d201a01007387 */ /* 0x0005e40000100a00 */
[----:B0-----:R-:W-:Y:S02]  /*1ccb0*/  IMAD.MOV.U32 R18, RZ, RZ, R9 ;  /* 0x000000ffff127224 */ /* 0x001fe400078e0009 */
[----:B------:R-:W-:Y:S02]  /*1ccc0*/  IMAD.MOV.U32 R17, RZ, RZ, R10 ;  /* 0x000000ffff117224 */ /* 0x000fe400078e000a */
[----:B------:R-:W-:Y:S01]  /*1ccd0*/  IMAD.MOV.U32 R16, RZ, RZ, R11 ;  /* 0x000000ffff107224 */ /* 0x000fe200078e000b */
[----:B-1----:R-:W3:Y:S01]  /*1cce0*/  LDL.LU R8, [R1+0xb0] ;  /* 0x0000b00001087983 */ /* 0x002ee20000300800 */
[----:B------:R-:W3:Y:S02]  /*1ccf0*/  LDL.LU R9, [R1+0xb4] ;  /* 0x0000b40001097983 */ /* 0x000ee40000300800 */
[----:B------:R-:W4:Y:S02]  /*1cd00*/  LDL.LU R10, [R1+0xb8] ;  /* 0x0000b800010a7983 */ /* 0x000f240000300800 */
[----:B------:R-:W4:Y:S02]  /*1cd10*/  LDL.LU R11, [R1+0xbc] ;  /* 0x0000bc00010b7983 */ /* 0x000f240000300800 */
[----:B------:R-:W-:Y:S01]  /*1cd20*/  IMAD.MOV.U32 R19, RZ, RZ, R2 ;  /* 0x000000ffff137224 */ /* 0x000fe200078e0002 */
[----:B----4-:R-:W-:Y:S01]  /*1cd30*/  STL.64 [R1+0xd30], R10 ;  /* 0x000d300a01007387 */ /* 0x010fe20000100a00 */
[----:B---3--:R0:W-:Y:S02]  /*1cd40*/  STL.64 [R1+0xd28], R8 ;  /* 0x000d280801007387 */ /* 0x0081e40000100a00 */
[----:B------:R-:W3:Y:S02]  /*1cd50*/  LDL R6, [R1+0x68] ;  /* 0x0000680001067983 */ /* 0x000ee40000100800 */
[----:B------:R-:W3:Y:S01]  /*1cd60*/  LDL R7, [R1+0x6c] ;  /* 0x00006c0001077983 */ /* 0x000ee20000100800 */
[----:B------:R-:W3:Y:S01]  /*1cd70*/  LDL.LU R24, [R1+0xc0] ;  /* 0x0000c00001187983 */ /* 0x000ee20000300800 */
[----:B------:R-:W3:Y:S02]  /*1cd80*/  LDL.LU R25, [R1+0xc4] ;  /* 0x0000c40001197983 */ /* 0x000ee40000300800 */
[----:B--2---:R-:W3:Y:S02]  /*1cd90*/  LDL.LU R26, [R1+0xc8] ;  /* 0x0000c800011a7983 */ /* 0x004ee40000300800 */
[----:B------:R-:W3:Y:S01]  /*1cda0*/  LDL.LU R27, [R1+0xcc] ;  /* 0x0000cc00011b7983 */ /* 0x000ee20000300800 */
[----:B0-----:R-:W2:Y:S01]  /*1cdb0*/  LDL.LU R8, [R1+0xd0] ;  /* 0x0000d00001087983 */ /* 0x001ea20000300800 */
[----:B------:R-:W2:Y:S02]  /*1cdc0*/  LDL.LU R9, [R1+0xd4] ;  /* 0x0000d40001097983 */ /* 0x000ea40000300800 */
[----:B------:R-:W2:Y:S02]  /*1cdd0*/  LDL.LU R10, [R1+0xd8] ;  /* 0x0000d800010a7983 */ /* 0x000ea40000300800 */
[----:B------:R-:W2:Y:S01]  /*1cde0*/  LDL.LU R11, [R1+0xdc] ;  /* 0x0000dc00010b7983 */ /* 0x000ea20000300800 */
[----:B------:R0:W-:Y:S01]  /*1cdf0*/  STL [R1+0xc78], R16 ;  /* 0x000c781001007387 */ /* 0x0001e20000100800 */
[----:B------:R1:W-:Y:S02]  /*1ce00*/  STL [R1+0xc74], R17 ;  /* 0x000c741101007387 */ /* 0x0003e40000100800 */
[----:B------:R4:W-:Y:S02]  /*1ce10*/  STL [R1+0xc70], R18 ;  /* 0x000c701201007387 */ /* 0x0009e40000100800 */
[----:B0-----:R-:W-:-:S02]  /*1ce20*/  IMAD.MOV.U32 R16, RZ, RZ, R28 ;  /* 0x000000ffff107224 */ /* 0x001fc400078e001c */
[----:B-1----:R-:W-:Y:S02]  /*1ce30*/  IMAD.MOV.U32 R17, RZ, RZ, R29 ;  /* 0x000000ffff117224 */ /* 0x002fe400078e001d */
[----:B----4-:R-:W-:Y:S01]  /*1ce40*/  IMAD.MOV.U32 R18, RZ, RZ, R3 ;  /* 0x000000ffff127224 */ /* 0x010fe200078e0003 */
[----:B------:R-:W4:Y:S01]  /*1ce50*/  LDL.LU R28, [R1+0xd50] ;  /* 0x000d5000011c7983 */ /* 0x000f220000300800 */
[----:B------:R-:W2:Y:S02]  /*1ce60*/  LDL.LU R29, [R1+0xd4c] ;  /* 0x000d4c00011d7983 */ /* 0x000ea40000300800 */
[----:B------:R-:W2:Y:S02]  /*1ce70*/  LDL.LU R3, [R1+0xd48] ;  /* 0x000d480001037983 */ /* 0x000ea40000300800 */
[----:B------:R-:W2:Y:S01]  /*1ce80*/  LDL.LU R2, [R1+0xd44] ;  /* 0x000d440001027983 */ /* 0x000ea20000300800 */
[----:B------:R-:W-:Y:S01]  /*1ce90*/  STL.64 [R1+0xcd0], R18 ;  /* 0x000cd01201007387 */ /* 0x000fe20000100a00 */
[----:B------:R0:W-:Y:S03]  /*1cea0*/  STL.64 [R1+0xcc8], R16 ;  /* 0x000cc81001007387 */ /* 0x0001e60000100a00 */
[----:B0-----:R-:W2:Y:S01]  /*1ceb0*/  LDL.LU R16, [R1+0x20] ;  /* 0x0000200001107983 */ /* 0x001ea20000300800 */
[----:B------:R-:W2:Y:S02]  /*1cec0*/  LDL.LU R17, [R1+0x24] ;  /* 0x0000240001117983 */ /* 0x000ea40000300800 */
[----:B------:R-:W2:Y:S02]  /*1ced0*/  LDL.LU R18, [R1+0x28] ;  /* 0x0000280001127983 */ /* 0x000ea40000300800 */
[----:B------:R-:W2:Y:S02]  /*1cee0*/  LDL.LU R19, [R1+0x2c] ;  /* 0x00002c0001137983 */ /* 0x000ea40000300800 */
[----:B--2---:R-:W-:Y:S01]  /*1cef0*/  STL.64 [R1+0xce0], R18 ;  /* 0x000ce01201007387 */ /* 0x004fe20000100a00 */
[----:B------:R0:W-:Y:S03]  /*1cf00*/  STL.64 [R1+0xcd8], R16 ;  /* 0x000cd81001007387 */ /* 0x0001e60000100a00 */
[----:B0-----:R-:W2:Y:S01]  /*1cf10*/  LDL.LU R16, [R1+0x30] ;  /* 0x0000300001107983 */ /* 0x001ea20000300800 */
[----:B------:R-:W-:-:S02]  /*1cf20*/  IMAD.MOV.U32 R18, RZ, RZ, R3 ;  /* 0x000000ffff127224 */ /* 0x000fc400078e0003 */
[----:B------:R-:W-:Y:S02]  /*1cf30*/  IMAD.MOV.U32 R19, RZ, RZ, R29 ;  /* 0x000000ffff137224 */ /* 0x000fe400078e001d */
[----:B------:R-:W-:Y:S02]  /*1cf40*/  IMAD.MOV.U32 R17, RZ, RZ, R2 ;  /* 0x000000ffff117224 */ /* 0x000fe400078e0002 */
[----:B------:R-:W4:Y:S01]  /*1cf50*/  LDL.LU R2, [R1+0xd40] ;  /* 0x000d400001027983 */ /* 0x000f220000300800 */
[----:B------:R-:W4:Y:S02]  /*1cf60*/  LDL.LU R3, [R1+0xd3c] ;  /* 0x000d3c0001037983 */ /* 0x000f240000300800 */
[----:B------:R-:W4:Y:S02]  /*1cf70*/  LDL.LU R29, [R1+0xd38] ;  /* 0x000d3800011d7983 */ /* 0x000f240000300800 */
[----:B------:R-:W-:Y:S01]  /*1cf80*/  STL.64 [R1+0xcf0], R18 ;  /* 0x000cf01201007387 */ /* 0x000fe20000100a00 */
[C---:B------:R-:W-:Y:S08]  /*1cf90*/  HMMA.16816.F32 R8, R12.reuse, R22, R8 ;  /* 0x000000160c08723c */ /* 0x040ff00000001808 */
[----:B---3--:R-:W-:Y:S01]  /*1cfa0*/  HMMA.16816.F32 R4, R12, R6, R24 ;  /* 0x000000060c04723c */ /* 0x008fe20000001818 */
[----:B--2---:R0:W-:Y:S04]  /*1cfb0*/  STL.64 [R1+0xce8], R16 ;  /* 0x000ce81001007387 */ /* 0x0041e80000100a00 */
[----:B0-----:R-:W2:Y:S01]  /*1cfc0*/  LDL.LU R16, [R1+0x40] ;  /* 0x0000400001107983 */ /* 0x001ea20000300800 */
[----:B------:R-:W2:Y:S02]  /*1cfd0*/  LDL.LU R17, [R1+0x44] ;  /* 0x0000440001117983 */ /* 0x000ea40000300800 */
[----:B------:R-:W3:Y:S02]  /*1cfe0*/  LDL.LU R18, [R1+0x48] ;  /* 0x0000480001127983 */ /* 0x000ee40000300800 */
[----:B------:R-:W3:Y:S02]  /*1cff0*/  LDL.LU R19, [R1+0x4c] ;  /* 0x00004c0001137983 */ /* 0x000ee40000300800 */
[----:B---3--:R-:W-:Y:S01]  /*1d000*/  STL.64 [R1+0xd00], R18 ;  /* 0x000d001201007387 */ /* 0x008fe20000100a00 */
[----:B--2---:R0:W-:Y:S03]  /*1d010*/  STL.64 [R1+0xcf8], R16 ;  /* 0x000cf81001007387 */ /* 0x0041e60000100a00 */
[----:B0-----:R-:W2:Y:S01]  /*1d020*/  LDL.LU R16, [R1+0xa0] ;  /* 0x0000a00001107983 */ /* 0x001ea20000300800 */
[----:B------:R-:W-:Y:S02]  /*1d030*/  STL.64 [R1+0xe0], R8 ;  /* 0x0000e00801007387 */ /* 0x000fe40000100a00 */
[----:B------:R0:W-:Y:S02]  /*1d040*/  STL.64 [R1+0xe8], R10 ;  /* 0x0000e80a01007387 */ /* 0x0001e40000100a00 */
[----:B0-----:R-:W3:Y:S01]  /*1d050*/  LDL.LU.64 R10, [R1+0xd30] ;  /* 0x000d3000010a7983 */ /* 0x001ee20000300a00 */
[----:B------:R-:W3:Y:S02]  /*1d060*/  LDL.LU.64 R8, [R1+0xd28] ;  /* 0x000d280001087983 */ /* 0x000ee40000300a00 */
[----:B------:R-:W2:Y:S02]  /*1d070*/  LDL.LU.64 R26, [R1+0xd20] ;  /* 0x000d2000011a7983 */ /* 0x000ea40000300a00 */
[----:B------:R-:W-:Y:S01]  /*1d080*/  STL.64 [R1+0xd0], R4 ;  /* 0x0000d00401007387 */ /* 0x000fe20000100a00 */
[----:B------:R0:W-:Y:S04]  /*1d090*/  STL.64 [R1+0xd8], R6 ;  /* 0x0000d80601007387 */ /* 0x0001e80000100a00 */
[----:B0-----:R-:W3:Y:S01]  /*1d0a0*/  LDL.LU.64 R6, [R1+0xd18] ;  /* 0x000d180001067983 */ /* 0x001ee20000300a00 */
[----:B----4-:R-:W-:-:S02]  /*1d0b0*/  IMAD.MOV.U32 R17, RZ, RZ, R29 ;  /* 0x000000ffff117224 */ /* 0x010fc400078e001d */
[----:B------:R-:W-:Y:S02]  /*1d0c0*/  IMAD.MOV.U32 R18, RZ, RZ, R3 ;  /* 0x000000ffff127224 */ /* 0x000fe400078e0003 */
[----:B------:R-:W-:Y:S01]  /*1d0d0*/  IMAD.MOV.U32 R19, RZ, RZ, R2 ;  /* 0x000000ffff137224 */ /* 0x000fe200078e0002 */
[----:B---3--:R-:W-:Y:S01]  /*1d0e0*/  HMMA.16816.F32 R12, R12, R6, R8 ;  /* 0x000000060c0c723c */ /* 0x008fe20000001808 */
[----:B------:R-:W2:Y:S01]  /*1d0f0*/  LDL.LU.64 R10, [R1+0xd10] ;  /* 0x000d1000010a7983 */ /* 0x000ea20000300a00 */
[----:B------:R-:W2:Y:S11]  /*1d100*/  LDL.LU.64 R8, [R1+0xd08] ;  /* 0x000d080001087983 */ /* 0x000eb60000300a00 */
[----:B------:R-:W-:Y:S10]  /*1d110*/  @!UPT UIADD3 URZ, URZ, URZ, URZ ;  /* 0x0000003f3f3ff290 */ /* 0x000ff4000fffe03f */
[----:B------:R-:W-:Y:S01]  /*1d120*/  STL.64 [R1+0xc0], R12 ;  /* 0x0000c00c01007387 */ /* 0x000fe20000100a00 */
[----:B------:R0:W-:Y:S03]  /*1d130*/  STL.64 [R1+0xc8], R14 ;  /* 0x0000c80e01007387 */ /* 0x0001e60000100a00 */
[----:B0-----:R-:W3:Y:S01]  /*1d140*/  LDL.LU.64 R14, [R1+0x68] ;  /* 0x00006800010e7983 */ /* 0x001ee20000300a00 */
[C---:B--2---:R-:W-:Y:S11]  /*1d150*/  HMMA.16816.F32 R16, R8.reuse, R26, R16 ;  /* 0x0000001a0810723c */ /* 0x044ff60000001810 */
[----:B------:R-:W-:Y:S11]  /*1d160*/  @!UPT UIADD3 URZ, URZ, URZ, URZ ;  /* 0x0000003f3f3ff290 */ /* 0x000ff6000fffe03f */
[----:B------:R-:W-:Y:S01]  /*1d170*/  @!UPT UIADD3 URZ, URZ, URZ, URZ ;  /* 0x0000003f3f3ff290 */ /* 0x000fe2000fffe03f */
[----:B------:R-:W-:Y:S01]  /*1d180*/  STL.64 [R1+0xb0], R16 ;  /* 0x0000b01001007387 */ /* 0x000fe20000100a00 */
[----:B------:R0:W-:Y:S02]  /*1d190*/  STL [R1+0xb8], R18 ;  /* 0x0000b81201007387 */ /* 0x0001e40000100800 */
[----:B------:R-:W-:Y:S02]  /*1d1a0*/  IMAD.MOV.U32 R3, RZ, RZ, R19 ;  /* 0x000000ffff037224 */ /* 0x000fe400078e0013 */
[----:B0-----:R-:W2:Y:S01]  /*1d1b0*/  LDL.LU.64 R18, [R1+0xd00] ;  /* 0x000d000001127983 */ /* 0x001ea20000300a00 */
[----:B------:R-:W2:Y:S02]  /*1d1c0*/  LDL.LU.64 R16, [R1+0xcf8] ;  /* 0x000cf80001107983 */ /* 0x000ea40000300a00 */
[----:B------:R-:W-:Y:S01]  /*1d1d0*/  STL [R1+0xc7c], R3 ;  /* 0x000c7c0301007387 */ /* 0x000fe20000100800 */
[C---:B--2---:R-:W-:Y:S11]  /*1d1e0*/  HMMA.16816.F32 R16, R8.reuse, R22, R16 ;  /* 0x000000160810723c */ /* 0x044ff60000001810 */
[----:B------:R-:W-:Y:S11]  /*1d1f0*/  @!UPT UIADD3 URZ, URZ, URZ, URZ ;  /* 0x0000003f3f3ff290 */ /* 0x000ff6000fffe03f */
[----:B------:R-:W-:Y:S01]  /*1d200*/  @!UPT UIADD3 URZ, URZ, URZ, URZ ;  /* 0x0000003f3f3ff290 */ /* 0x000fe2000fffe03f */
[----:B------:R-:W-:Y:S01]  /*1d210*/  STL.64 [R1+0xa0], R16 ;  /* 0x0000a01001007387 */ /* 0x000fe20000100a00 */
[----:B------:R0:W-:Y:S02]  /*1d220*/  STL [R1+0xa8], R18 ;  /* 0x0000a81201007387 */ /* 0x0001e40000100800 */
[----:B------:R-:W-:Y:S02]  /*1d230*/  IMAD.MOV.U32 R29, RZ, RZ, R19 ;  /* 0x000000ffff1d7224 */ /* 0x000fe400078e0013 */
[----:B0-----:R-:W3:Y:S01]  /*1d240*/  LDL.LU.64 R18, [R1+0xcf0] ;  /* 0x000cf00001127983 */ /* 0x001ee20000300a00 */
[----:B------:R-:W3:Y:S02]  /*1d250*/  LDL.LU.64 R16, [R1+0xce8] ;  /* 0x000ce80001107983 */ /* 0x000ee40000300a00 */
[----:B------:R-:W-:Y:S01]  /*1d260*/  STL [R1+0xc80], R29 ;  /* 0x000c801d01007387 */ /* 0x000fe20000100800 */
[C---:B---3--:R-:W-:Y:S11]  /*1d270*/  HMMA.16816.F32 R16, R8.reuse, R14, R16 ;  /* 0x0000000e0810723c */ /* 0x048ff60000001810 */
        /* <DEDUP_REMOVED lines=8> */
[----:B------:R-:W2:Y:S02]  /*1d300*/  LDL.LU.64 R16, [R1+0xcc8] ;  /* 0x000cc80001107983 */ /* 0x000ea40000300a00 */
[----:B------:R-:W2:Y:S02]  /*1d310*/  LDL.LU.64 R6, [R1+0xcc0] ;  /* 0x000cc00001067983 */ /* 0x000ea40000300a00 */
[----:B------:R-:W2:Y:S11]  /*1d320*/  LDL.LU.64 R4, [R1+0xcb8] ;  /* 0x000cb80001047983 */ /* 0x000eb60000300a00 */
[----:B------:R-:W-:Y:S06]  /*1d330*/  @!UPT UIADD3 URZ, URZ, URZ, URZ ;  /* 0x0000003f3f3ff290 */ /* 0x000fec000fffe03f */
[----:B------:R-:W-:Y:S01]  /*1d340*/  STL.64 [R1+0x90], R8 ;  /* 0x0000900801007387 */ /* 0x000fe20000100a00 */
[----:B------:R0:W-:Y:S03]  /*1d350*/  STL.64 [R1+0x98], R10 ;  /* 0x0000980a01007387 */ /* 0x0001e60000100a00 */
[----:B0-----:R-:W3:Y:S01]  /*1d360*/  LDL.LU.64 R10, [R1+0x58] ;  /* 0x00005800010a7983 */ /* 0x001ee20000300a00 */
[----:B--2---:R-:W-:Y:S11]  /*1d370*/  HMMA.16816.F32 R16, R4, R26, R16 ;  /* 0x0000001a0410723c */ /* 0x004ff60000001810 */
[----:B------:R-:W-:Y:S11]  /*1d380*/  @!UPT UIADD3 URZ, URZ, URZ, URZ ;  /* 0x0000003f3f3ff290 */ /* 0x000ff6000fffe03f */
[----:B------:R-:W-:Y:S01]  /*1d390*/  @!UPT UIADD3 URZ, URZ, URZ, URZ ;  /* 0x0000003f3f3ff290 */ /* 0x000fe2000fffe03f */
[----:B------:R0:W-:Y:S01]  /*1d3a0*/  STL.64 [R1+0x40], R16 ;  /* 0x0000401001007387 */ /* 0x0001e20000100a00 */
[----:B------:R1:W-:Y:S02]  /*1d3b0*/  STL.64 [R1+0x48], R18 ;  /* 0x0000481201007387 */ /* 0x0003e40000100a00 */
[----:B0-----:R-:W-:Y:S02]  /*1d3c0*/  IMAD.MOV.U32 R17, RZ, RZ, R26 ;  /* 0x000000ffff117224 */ /* 0x001fe400078e001a */
[----:B-1----:R-:W-:Y:S02]  /*1d3d0*/  IMAD.MOV.U32 R18, RZ, RZ, R27 ;  /* 0x000000ffff127224 */ /* 0x002fe400078e001b */
[----:B------:R-:W2:Y:S01]  /*1d3e0*/  LDL.LU.64 R26, [R1+0xcb0] ;  /* 0x000cb000011a7983 */ /* 0x000ea20000300a00 */
[----:B------:R-:W2:Y:S02]  /*1d3f0*/  LDL.LU.64 R24, [R1+0xca8] ;  /* 0x000ca80001187983 */ /* 0x000ea40000300a00 */
[----:B------:R-:W-:-:S02]  /*1d400*/  IMAD.MOV.U32 R16, RZ, RZ, R22 ;  /* 0x000000ffff107224 */ /* 0x000fc400078e0016 */
[----:B------:R-:W-:Y:S01]  /*1d410*/  IMAD.MOV.U32 R19, RZ, RZ, R23 ;  /* 0x000000ffff137224 */ /* 0x000fe200078e0017 */
[C---:B--2---:R-:W-:Y:S01]  /*1d420*/  HMMA.16816.F32 R24, R4.reuse, R22, R24 ;  /* 0x000000160418723c */ /* 0x044fe20000001818 */
[----:B------:R-:W3:Y:S01]  /*1d430*/  LDL.LU.64 R22, [R1+0xca0] ;  /* 0x000ca00001167983 */ /* 0x000ee20000300a00 */
[----:B------:R-:W3:Y:S11]  /*1d440*/  LDL.LU.64 R20, [R1+0xc98] ;  /* 0x000c980001147983 */ /* 0x000ef60000300a00 */
[----:B------:R-:W-:Y:S10]  /*1d450*/  @!UPT UIADD3 URZ, URZ, URZ, URZ ;  /* 0x0000003f3f3ff290 */ /* 0x000ff4000fffe03f */
[----:B------:R-:W-:Y:S01]  /*1d460*/  STL.64 [R1+0x30], R24 ;  /* 0x0000301801007387 */ /* 0x000fe20000100a00 */
[----:B------:R0:W-:Y:S02]  /*1d470*/  STL [R1+0x38], R26 ;  /* 0x0000381a01007387 */ /* 0x0001e40000100800 */
[----:B------:R-:W-:Y:S02]  /*1d480*/  IMAD.MOV.U32 R2, RZ, RZ, R27 ;  /* 0x000000ffff027224 */ /* 0x000fe400078e001b */
[----:B0-----:R-:W2:Y:S01]  /*1d490*/  LDL.LU.64 R26, [R1+0xc90] ;  /* 0x000c9000011a7983 */ /* 0x001ea20000300a00 */
[----:B------:R-:W2:Y:S02]  /*1d4a0*/  LDL.LU.64 R24, [R1+0xc88] ;  /* 0x000c880001187983 */ /* 0x000ea40000300a00 */
[----:B------:R0:W-:Y:S01]  /*1d4b0*/  STL [R1+0xbb8], R2 ;  /* 0x000bb80201007387 */ /* 0x0001e20000100800 */
[C---:B--2---:R-:W-:Y:S08]  /*1d4c0*/  HMMA.16816.F32 R24, R4.reuse, R14, R24 ;  /* 0x0000000e0418723c */ /* 0x044ff00000001818 */
[----:B---3--:R-:W-:Y:S11]  /*1d4d0*/  HMMA.16816.F32 R4, R4, R10, R20 ;  /* 0x0000000a0404723c */ /* 0x008ff60000001814 */
[----:B------:R-:W-:Y:S04]  /*1d4e0*/  @!UPT UIADD3 URZ, URZ, URZ, URZ ;  /* 0x0000003f3f3ff290 */ /* 0x000fe8000fffe03f */
[----:B------:R-:W-:Y:S01]  /*1d4f0*/  STL.64 [R1], R24 ;  /* 0x0000001801007387 */ /* 0x000fe20000100a00 */
[----:B------:R-:W-:Y:S07]  /*1d500*/  STL.64 [R1+0x8], R26 ;  /* 0x0000081a01007387 */ /* 0x000fee0000100a00 */
[----:B------:R-:W-:Y:S02]  /*1d510*/  STL.64 [R1+0xf0], R4 ;  /* 0x0000f00401007387 */ /* 0x000fe40000100a00 */
[----:B------:R-:W-:Y:S01]  /*1d520*/  STL [R1+0xf8], R6 ;  /* 0x0000f80601007387 */ /* 0x000fe20000100800 */
[----:B------:R-:W2:Y:S04]  /*1d530*/  LDL R23, [R1+0x868] ;  /* 0x0008680001177983 */ /* 0x000ea80000100800 */
[----:B------:R-:W1:Y:S01]  /*1d540*/  LDSM.16.MT88.4 R24, [R0+0xb000] ;  /* 0x00b000000018783b */ /* 0x000e620000004200 */
[----:B------:R-:W-:-:S02]  /*1d550*/  IMAD.MOV.U32 R21, RZ, RZ, R10 ;  /* 0x000000ffff157224 */ /* 0x000fc400078e000a */
[----:B------:R-:W-:Y:S02]  /*1d560*/  IMAD.MOV.U32 R20, RZ, RZ, R11 ;  /* 0x000000ffff147224 */ /* 0x000fe400078e000b */
[----:B0-----:R-:W-:Y:S01]  /*1d570*/  IMAD.MOV.U32 R2, RZ, RZ, R7 ;  /* 0x000000ffff027224 */ /* 0x001fe200078e0007 */
[----:B-1----:R0:W-:Y:S01]  /*1d580*/  STL.64 [R1+0xc18], R26 ;  /* 0x000c181a01007387 */ /* 0x0021e20000100a00 */
[----:B------:R-:W-:Y:S02]  /*1d590*/  STL.64 [R1+0xc10], R24 ;  /* 0x000c101801007387 */ /* 0x000fe40000100a00 */
[----:B------:R-:W-:Y:S02]  /*1d5a0*/  IMAD.MOV.U32 R29, RZ, RZ, R14 ;  /* 0x000000ffff1d7224 */ /* 0x000fe400078e000e */
[----:B------:R-:W-:Y:S02]  /*1d5b0*/  IMAD.MOV.U32 R3, RZ, RZ, R15 ;  /* 0x000000ffff037224 */ /* 0x000fe400078e000f */
[----:B------:R-:W-:Y:S01]  /*1d5c0*/  LDSM.16.MT88.4 R12, [R28+0xa800] ;  /* 0x00a800001c0c783b */ /* 0x000fe20000004200 */
[----:B0-----:R-:W-:-:S02]  /*1d5d0*/  IMAD.MOV.U32 R26, RZ, RZ, R21 ;  /* 0x000000ffff1a7224 */ /* 0x001fc400078e0015 */
[----:B------:R-:W-:Y:S01]  /*1d5e0*/  IMAD.MOV.U32 R27, RZ, RZ, R20 ;  /* 0x000000ffff1b7224 */ /* 0x000fe200078e0014 */
[----:B--2---:R-:W0:Y:S04]  /*1d5f0*/  LDSM.16.M88.4 R8, [R23+0x80] ;  /* 0x000080001708783b */ /* 0x004e280000000200 */
[----:B------:R-:W1:Y:S04]  /*1d600*/  LDSM.16.M88.4 R4, [R23+0x2080] ;  /* 0x002080001704783b */ /* 0x000e680000000200 */
[----:B0-----:R-:W-:Y:S01]  /*1d610*/  STL.64 [R1+0x20], R8 ;  /* 0x0000200801007387 */ /* 0x001fe20000100a00 */
[----:B------:R-:W-:Y:S02]  /*1d620*/  STL.64 [R1+0x28], R10 ;  /* 0x0000280a01007387 */ /* 0x000fe40000100a00 */
[----:B------:R-:W0:Y:S04]  /*1d630*/  LDSM.16.M88.4 R8, [R23+0x4080] ;  /* 0x004080001708783b */ /* 0x000e280000000200 */
[----:B-1----:R-:W-:Y:S02]  /*1d640*/  STL.64 [R1+0x10], R4 ;  /* 0x0000100401007387 */ /* 0x002fe40000100a00 */
[----:B------:R-:W-:Y:S01]  /*1d650*/  IMAD.MOV.U32 R25, RZ, RZ, R4 ;  /* 0x000000ffff197224 */ /* 0x000fe200078e0004 */
[----:B------:R-:W-:Y:S01]  /*1d660*/  STL.64 [R1+0x18], R6 ;  /* 0x0000180601007387 */ /* 0x000fe20000100a00 */
[----:B------:R-:W-:-:S02]  /*1d670*/  IMAD.MOV.U32 R24, RZ, RZ, R5 ;  /* 0x000000ffff187224 */ /* 0x000fc400078e0005 */
[----:B------:R-:W1:Y:S01]  /*1d680*/  LDSM.16.M88.4 R4, [R23+0x6080] ;  /* 0x006080001704783b */ /* 0x000e620000000200 */
[----:B0-----:R-:W-:Y:S03]  /*1d690*/  STL [R1+0xb24], R10 ;  /* 0x000b240a01007387 */ /* 0x001fe60000100800 */
[----:B------:R-:W-:Y:S02]  /*1d6a0*/  STL [R1+0xb20], R11 ;  /* 0x000b200b01007387 */ /* 0x000fe40000100800 */
[----:B------:R-:W-:Y:S01]  /*1d6b0*/  STL.64 [R1+0xc20], R8 ;  /* 0x000c200801007387 */ /* 0x000fe20000100a00 */
[----:B-1----:R-:W-:Y:S01]  /*1d6c0*/  STL.64 [R1+0xbd8], R6 ;  /* 0x000bd80601007387 */ /* 0x002fe20000100a00 */
[----:B------:R0:W-:Y:S03]  /*1d6d0*/  STL.64 [R1+0xbd0], R4 ;  /* 0x000bd00401007387 */ /* 0x0001e60000100a00 */
[----:B0-----:R-:W2:Y:S01]  /*1d6e0*/  LDL.LU R4, [R1+0xd0] ;  /* 0x0000d00001047983 */ /* 0x001ea20000300800 */
[----:B------:R-:W2:Y:S02]  /*1d6f0*/  LDL.LU R5, [R1+0xd4] ;  /* 0x0000d40001057983 */ /* 0x000ea40000300800 */
[----:B------:R-:W3:Y:S02]  /*1d700*/  LDL.LU R6, [R1+0xd8] ;  /* 0x0000d80001067983 */ /* 0x000ee40000300800 */
[----:B------:R-:W3:Y:S01]  /*1d710*/  LDL.LU R7, [R1+0xdc] ;  /* 0x0000dc0001077983 */ /* 0x000ee20000300800 */
[----:B------:R0:W-:Y:S02]  /*1d720*/  STL.64 [R1+0xc28], R26 ;  /* 0x000c281a01007387 */ /* 0x0001e40000100a00 */
[----:B0-----:R-:W-:-:S02]  /*1d730*/  IMAD.MOV.U32 R26, RZ, RZ, R29 ;  /* 0x000000ffff1a7224 */ /* 0x001fc400078e001d */
[----:B------:R-:W-:Y:S01]  /*1d740*/  IMAD.MOV.U32 R27, RZ, RZ, R3 ;  /* 0x000000ffff1b7224 */ /* 0x000fe200078e0003 */
[----:B------:R-:W4:Y:S01]  /*1d750*/  LDL.LU R29, [R1+0xc80] ;  /* 0x000c8000011d7983 */ /* 0x000f220000300800 */
[----:B------:R-:W2:Y:S03]  /*1d760*/  LDL.LU R3, [R1+0xc7c] ;  /* 0x000c7c0001037983 */ /* 0x000ea60000300800 */
[----:B------:R0:W-:Y:S01]  /*1d770*/  STL.64 [R1+0xc40], R26 ;  /* 0x000c401a01007387 */ /* 0x0001e20000100a00 */
[----:B------:R-:W2:Y:S02]  /*1d780*/  LDL.LU R8, [R1+0x120] ;  /* 0x0001200001087983 */ /* 0x000ea40000300800 */
[----:B------:R-:W2:Y:S02]  /*1d790*/  LDL.LU R9, [R1+0x124] ;  /* 0x0001240001097983 */ /* 0x000ea40000300800 */
[----:B------:R-:W2:Y:S01]  /*1d7a0*/  LDL.LU R10, [R1+0x128] ;  /* 0x00012800010a7983 */ /* 0x000ea20000300800 */
[----:B------:R-:W2:Y:S01]  /*1d7b0*/  LDL.LU R11, [R1+0x12c] ;  /* 0x00012c00010b7983 */ /* 0x000ea20000300800 */
[----:B0-----:R-:W-:-:S02]  /*1d7c0*/  IMAD.MOV.U32 R26, RZ, RZ, R16 ;  /* 0x000000ffff1a7224 */ /* 0x001fc400078e0010 */
[----:B------:R-:W-:Y:S01]  /*1d7d0*/  IMAD.MOV.U32 R27, RZ, RZ, R19 ;  /* 0x000000ffff1b7224 */ /* 0x000fe200078e0013 */
[----:B------:R-:W3:Y:S01]  /*1d7e0*/  LDL.LU R16, [R1+0xc78] ;  /* 0x000c780001107983 */ /* 0x000ee20000300800 */
[----:B------:R-:W3:Y:S03]  /*1d7f0*/  LDL R19, [R1+0x874] ;  /* 0x0008740001137983 */ /* 0x000ee60000100800 */
[----:B------:R-:W-:Y:S04]  /*1d800*/  STL.64 [R1+0xc58], R26 ;  /* 0x000c581a01007387 */ /* 0x000fe80000100a00 */
[----:B--2---:R-:W-:Y:S01]  /*1d810*/  STL.64 [R1+0xc38], R10 ;  /* 0x000c380a01007387 */ /* 0x004fe20000100a00 */
[----:B------:R0:W-:Y:S03]  /*1d820*/  STL.64 [R1+0xc30], R8 ;  /* 0x000c300801007387 */ /* 0x0001e60000100a00 */
[----:B0-----:R-:W2:Y:S01]  /*1d830*/  LDL.LU R8, [R1+0x130] ;  /* 0x0001300001087983 */ /* 0x001ea20000300800 */
[----:B------:R-:W2:Y:S02]  /*1d840*/  LDL.LU R9, [R1+0x134] ;  /* 0x0001340001097983 */ /* 0x000ea40000300800 */
[----:B------:R-:W2:Y:S02]  /*1d850*/  LDL.LU R10, [R1+0x138] ;  /* 0x00013800010a7983 */ /* 0x000ea40000300800 */
[----:B------:R-:W2:Y:S02]  /*1d860*/  LDL.LU R11, [R1+0x13c] ;  /* 0x00013c00010b7983 */ /* 0x000ea40000300800 */
[----:B------:R-:W-:-:S02]  /*1d870*/  IMAD.MOV.U32 R26, RZ, RZ, R17 ;  /* 0x000000ffff1a7224 */ /* 0x000fc400078e0011 */
[----:B------:R-:W-:Y:S01]  /*1d880*/  IMAD.MOV.U32 R27, RZ, RZ, R18 ;  /* 0x000000ffff1b7224 */ /* 0x000fe200078e0012 */
[----:B------:R-:W3:Y:S01]  /*1d890*/  LDL.LU R17, [R1+0xc74] ;  /* 0x000c740001117983 */ /* 0x000ee20000300800 */
[----:B------:R-:W3:Y:S02]  /*1d8a0*/  LDL.LU R18, [R1+0xc70] ;  /* 0x000c700001127983 */ /* 0x000ee40000300800 */
[----:B------:R-:W3:Y:S01]  /*1d8b0*/  LDL R23, [R1+0x870] ;  /* 0x0008700001177983 */ /* 0x000ee20000100800 */
[----:B--2---:R-:W-:Y:S01]  /*1d8c0*/  STL.64 [R1+0xc50], R10 ;  /* 0x000c500a01007387 */ /* 0x004fe20000100a00 */
[----:B------:R0:W-:Y:S03]  /*1d8d0*/  STL.64 [R1+0xc48], R8 ;  /* 0x000c480801007387 */ /* 0x0001e60000100a00 */
[----:B---3--:R-:W-:Y:S04]  /*1d8e0*/  LDSM.16.MT88.4 R20, [R23+0xb000] ;  /* 0x00b000001714783b */ /* 0x008fe80000004200 */
[----:B0-----:R-:W2:Y:S01]  /*1d8f0*/  LDL.LU R8, [R1+0x140] ;  /* 0x0001400001087983 */ /* 0x001ea20000300800 */
[----:B------:R-:W2:Y:S02]  /*1d900*/  LDL.LU R9, [R1+0x144] ;  /* 0x0001440001097983 */ /* 0x000ea40000300800 */
[----:B------:R-:W3:Y:S02]  /*1d910*/  LDL.LU R10, [R1+0x148] ;  /* 0x00014800010a7983 */ /* 0x000ee40000300800 */
[----:B------:R-:W3:Y:S02]  /*1d920*/  LDL.LU R11, [R1+0x14c] ;  /* 0x00014c00010b7983 */ /* 0x000ee40000300800 */
[----:B---3--:R-:W-:Y:S01]  /*1d930*/  STL.64 [R1+0xc68], R10 ;  /* 0x000c680a01007387 */ /* 0x008fe20000100a00 */
[----:B--2---:R0:W-:Y:S03]  /*1d940*/  STL.64 [R1+0xc60], R8 ;  /* 0x000c600801007387 */ /* 0x0041e60000100a00 */
[----:B0-----:R-:W2:Y:S01]  /*1d950*/  LDL.LU R8, [R1+0x150] ;  /* 0x0001500001087983 */ /* 0x001ea20000300800 */
[----:B------:R-:W2:Y:S02]  /*1d960*/  LDL.LU R9, [R1+0x154] ;  /* 0x0001540001097983 */ /* 0x000ea40000300800 */
[----:B------:R-:W2:Y:S02]  /*1d970*/  LDL.LU R10, [R1+0x158] ;  /* 0x00015800010a7983 */ /* 0x000ea40000300800 */
[----:B------:R-:W2:Y:S01]  /*1d980*/  LDL.LU R11, [R1+0x15c] ;  /* 0x00015c00010b7983 */ /* 0x000ea20000300800 */
[----:B------:R-:W-:Y:S01]  /*1d990*/  STL.64 [R1+0xbe8], R6 ;  /* 0x000be80601007387 */ /* 0x000fe20000100a00 */
[----:B------:R0:W-:Y:S03]  /*1d9a0*/  STL.64 [R1+0xbe0], R4 ;  /* 0x000be00401007387 */ /* 0x0001e60000100a00 */
[----:B0-----:R-:W3:Y:S01]  /*1d9b0*/  LDL.LU R4, [R1+0xe0] ;  /* 0x0000e00001047983 */ /* 0x001ee20000300800 */
[----:B------:R-:W3:Y:S02]  /*1d9c0*/  LDL.LU R5, [R1+0xe4] ;  /* 0x0000e40001057983 */ /* 0x000ee40000300800 */
[----:B------:R-:W2:Y:S02]  /*1d9d0*/  LDL.LU R6, [R1+0xe8] ;  /* 0x0000e80001067983 */ /* 0x000ea40000300800 */
[----:B------:R-:W2:Y:S02]  /*1d9e0*/  LDL.LU R7, [R1+0xec] ;  /* 0x0000ec0001077983 */ /* 0x000ea40000300800 */
[----:B--2---:R0:W-:Y:S01]  /*1d9f0*/  STL.64 [R1+0xbf8], R6 ;  /* 0x000bf80601007387 */ /* 0x0041e20000100a00 */
[----:B---3--:R1:W-:Y:S02]  /*1da00*/  STL.64 [R1+0xbf0], R4 ;  /* 0x000bf00401007387 */ /* 0x0083e40000100a00 */
[----:B0-----:R-:W-:-:S02]  /*1da10*/  IMAD.MOV.U32 R6, RZ, RZ, R17 ;  /* 0x000000ffff067224 */ /* 0x001fc400078e0011 */
[----:B-1----:R-:W-:Y:S02]  /*1da20*/  IMAD.MOV.U32 R5, RZ, RZ, R18 ;  /* 0x000000ffff057224 */ /* 0x002fe400078e0012 */
[----:B------:R-:W-:Y:S01]  /*1da30*/  IMAD.MOV.U32 R7, RZ, RZ, R16 ;  /* 0x000000ffff077224 */ /* 0x000fe200078e0010 */
[----:B------:R-:W2:Y:S04]  /*1da40*/  LDL.LU R4, [R1+0x110] ;  /* 0x0001100001047983 */ /* 0x000ea80000300800 */
[----:B------:R-:W0:Y:S04]  /*1da50*/  LDSM.16.MT88.4 R16, [R19+0xb000] ;  /* 0x00b000001310783b */ /* 0x000e280000004200 */
[----:B0-----:R-:W-:Y:S01]  /*1da60*/  STL.64 [R1+0xbc8], R18 ;  /* 0x000bc81201007387 */ /* 0x001fe20000100a00 */
[----:B------:R0:W-:Y:S03]  /*1da70*/  STL.64 [R1+0xbc0], R16 ;  /* 0x000bc01001007387 */ /* 0x0001e60000100a00 */
[----:B0-----:R-:W3:Y:S01]  /*1da80*/  LDL.LU R16, [R1+0xc0] ;  /* 0x0000c00001107983 */ /* 0x001ee20000300800 */
[----:B------:R-:W3:Y:S02]  /*1da90*/  LDL.LU R17, [R1+0xc4] ;  /* 0x0000c40001117983 */ /* 0x000ee40000300800 */
[----:B------:R-:W2:Y:S02]  /*1daa0*/  LDL.LU R18, [R1+0xc8] ;  /* 0x0000c80001127983 */ /* 0x000ea40000300800 */
[----:B------:R-:W2:Y:S02]  /*1dab0*/  LDL.LU R19, [R1+0xcc] ;  /* 0x0000cc0001137983 */ /* 0x000ea40000300800 */
[----:B--2---:R-:W-:Y:S01]  /*1dac0*/  STL.64 [R1+0xc08], R18 ;  /* 0x000c081201007387 */ /* 0x004fe20000100a00 */
[----:B---3--:R0:W-:Y:S03]  /*1dad0*/  STL.64 [R1+0xc00], R16 ;  /* 0x000c001001007387 */ /* 0x0081e60000100a00 */
[----:B0-----:R-:W2:Y:S01]  /*1dae0*/  LDL.64 R16, [R1+0x20] ;  /* 0x0000200001107983 */ /* 0x001ea20000100a00 */
[----:B------:R-:W-:Y:S02]  /*1daf0*/  STL.64 [R1+0xba0], R22 ;  /* 0x000ba01601007387 */ /* 0x000fe40000100a00 */
[----:B------:R0:W-:Y:S02]  /*1db00*/  STL.64 [R1+0xb98], R20 ;  /* 0x000b981401007387 */ /* 0x0001e40000100a00 */
[----:B0-----:R-:W-:-:S02]  /*1db10*/  IMAD.MOV.U32 R20, RZ, RZ, R25 ;  /* 0x000000ffff147224 */ /* 0x001fc400078e0019 */
[----:B------:R-:W-:Y:S02]  /*1db20*/  IMAD.MOV.U32 R21, RZ, RZ, R24 ;  /* 0x000000ffff157224 */ /* 0x000fe400078e0018 */
[C---:B------:R-:W-:Y:S01]  /*1db30*/  HMMA.16816.F32 R24, R12.reuse, R26, R8 ;  /* 0x0000001a0c18723c */ /* 0x040fe20000001808 */
[----:B------:R-:W3:Y:S01]  /*1db40*/  LDL.LU.64 R10, [R1+0xc68] ;  /* 0x000c6800010a7983 */ /* 0x000ee20000300a00 */
[----:B------:R-:W3:Y:S11]  /*1db50*/  LDL.LU.64 R8, [R1+0xc60] ;  /* 0x000c600001087983 */ /* 0x000ef60000300a00 */
[----:B------:R-:W-:Y:S10]  /*1db60*/  @!UPT UIADD3 URZ, URZ, URZ, URZ ;  /* 0x0000003f3f3ff290 */ /* 0x000ff4000fffe03f */
[----:B------:R-:W-:Y:S01]  /*1db70*/  STL.64 [R1+0x170], R24 ;  /* 0x0001701801007387 */ /* 0x000fe20000100a00 */
[----:B------:R0:W-:Y:S03]  /*1db80*/  STL.64 [R1+0x178], R26 ;  /* 0x0001781a01007387 */ /* 0x0001e60000100a00 */
[----:B0-----:R-:W3:Y:S02]  /*1db90*/  LDL.LU.64 R26, [R1+0xc58] ;  /* 0x000c5800011a7983 */ /* 0x001ee40000300a00 */
[C---:B---3--:R-:W-:Y:S02]  /*1dba0*/  HMMA.16816.F32 R24, R12.reuse, R26, R8 ;  /* 0x0000001a0c18723c */ /* 0x048fe40000001808 */
[----:B------:R-:W3:Y:S01]  /*1dbb0*/  LDL.LU.64 R10, [R1+0xc50] ;  /* 0x000c5000010a7983 */ /* 0x000ee20000300a00 */
[----:B------:R-:W3:Y:S11]  /*1dbc0*/  LDL.LU.64 R8, [R1+0xc48] ;  /* 0x000c480001087983 */ /* 0x000ef60000300a00 */
[----:B------:R-:W-:Y:S09]  /*1dbd0*/  @!UPT UIADD3 URZ, URZ, URZ, URZ ;  /* 0x0000003f3f3ff290 */ /* 0x000ff2000fffe03f */
        /* <DEDUP_REMOVED lines=10> */
[----:B---3--:R-:W-:Y:S02]  /*1dc80*/  HMMA.16816.F32 R12, R12, R26, R8 ;  /* 0x0000001a0c0c723c */ /* 0x008fe40000001808 */
[----:B------:R-:W3:Y:S01]  /*1dc90*/  LDL.LU.64 R8, [R1+0xc20] ;  /* 0x000c200001087983 */ /* 0x000ee20000300a00 */
[----:B------:R-:W3:Y:S02]  /*1dca0*/  LDL.LU.64 R26, [R1+0xc18] ;  /* 0x000c1800011a7983 */ /* 0x000ee40000300a00 */
[----:B------:R-:W3:Y:S02]  /*1dcb0*/  LDL.LU.64 R24, [R1+0xc10] ;  /* 0x000c100001187983 */ /* 0x000ee40000300a00 */
[----:B--2---:R-:W-:-:S02]  /*1dcc0*/  IMAD.MOV.U32 R23, RZ, RZ, R16 ;  /* 0x000000ffff177224 */ /* 0x004fc400078e0010 */
[----:B------:R-:W-:Y:S11]  /*1dcd0*/  IMAD.MOV.U32 R22, RZ, RZ, R17 ;  /* 0x000000ffff167224 */ /* 0x000ff600078e0011 */
[----:B------:R-:W-:Y:S03]  /*1dce0*/  @!UPT UIADD3 URZ, URZ, URZ, URZ ;  /* 0x0000003f3f3ff290 */ /* 0x000fe6000fffe03f */
[----:B------:R0:W-:Y:S01]  /*1dcf0*/  STL.64 [R1+0x148], R14 ;  /* 0x0001480e01007387 */ /* 0x0001e20000100a00 */
[----:B------:R-:W-:Y:S02]  /*1dd00*/  IMAD.MOV.U32 R10, RZ, RZ, R12 ;  /* 0x000000ffff0a7224 */ /* 0x000fe400078e000c */
[----:B------:R-:W-:Y:S02]  /*1dd10*/  IMAD.MOV.U32 R11, RZ, RZ, R13 ;  /* 0x000000ffff0b7224 */ /* 0x000fe400078e000d */
[----:B------:R-:W2:Y:S01]  /*1dd20*/  LDL.LU R12, [R1+0xa0] ;  /* 0x0000a000010c7983 */ /* 0x000ea20000300800 */
[----:B------:R-:W2:Y:S04]  /*1dd30*/  LDL.LU R13, [R1+0xa4] ;  /* 0x0000a400010d7983 */ /* 0x000ea80000300800 */
[----:B0-----:R-:W2:Y:S01]  /*1dd40*/  LDL.LU R14, [R1+0xa8] ;  /* 0x0000a800010e7983 */ /* 0x001ea20000300800 */
[----:B------:R-:W2:Y:S02]  /*1dd50*/  LDL.LU.64 R18, [R1+0xc08] ;  /* 0x000c080001127983 */ /* 0x000ea40000300a00 */
[----:B----4-:R-:W-:Y:S01]  /*1dd60*/  IMAD.MOV.U32 R15, RZ, RZ, R29 ;  /* 0x000000ffff0f7224 */ /* 0x010fe200078e001d */
[C---:B---3--:R-:W-:Y:S01]  /*1dd70*/  HMMA.16816.F32 R4, R24.reuse, R16, R4 ;  /* 0x000000101804723c */ /* 0x048fe20000001804 */
[----:B------:R-:W2:Y:S11]  /*1dd80*/  LDL.LU.64 R16, [R1+0xc00] ;  /* 0x000c000001107983 */ /* 0x000eb60000300a00 */
[----:B------:R-:W-:Y:S11]  /*1dd90*/  @!UPT UIADD3 URZ, URZ, URZ, URZ ;  /* 0x0000003f3f3ff290 */ /* 0x000ff6000fffe03f */
[----:B------:R-:W-:Y:S01]  /*1dda0*/  STL.64 [R1+0x130], R4 ;  /* 0x0001300401007387 */ /* 0x000fe20000100a00 */
[----:B------:R0:W-:Y:S02]  /*1ddb0*/  STL [R1+0x138], R6 ;  /* 0x0001380601007387 */ /* 0x0001e40000100800 */
[----:B------:R-:W-:Y:S02]  /*1ddc0*/  IMAD.MOV.U32 R29, RZ, RZ, R7 ;  /* 0x000000ffff1d7224 */ /* 0x000fe400078e0007 */
[----:B0-----:R-:W3:Y:S01]  /*1ddd0*/  LDL.LU.64 R6, [R1+0xbf8] ;  /* 0x000bf80001067983 */ /* 0x001ee20000300a00 */
[----:B------:R-:W3:Y:S02]  /*1dde0*/  LDL.LU.64 R4, [R1+0xbf0] ;  /* 0x000bf00001047983 */ /* 0x000ee40000300a00 */
[C---:B---3--:R-:W-:Y:S11]  /*1ddf0*/  HMMA.16816.F32 R4, R24.reuse, R20, R4 ;  /* 0x000000141804723c */ /* 0x048ff60000001804 */
        /* <DEDUP_REMOVED lines=12> */
[----:B------:R-:W2:Y:S02]  /*1dec0*/  LDL.LU.64 R4, [R1+0xbd0] ;  /* 0x000bd00001047983 */ /* 0x000ea40000300a00 */
[----:B--2---:R-:W-:Y:S01]  /*1ded0*/  HMMA.16816.F32 R24, R24, R4, R16 ;  /* 0x000000041818723c */ /* 0x004fe20000001810 */
[----:B------:R-:W2:Y:S01]  /*1dee0*/  LDL.LU.64 R18, [R1+0xbc8] ;  /* 0x000bc80001127983 */ /* 0x000ea20000300a00 */
[----:B------:R-:W2:Y:S11]  /*1def0*/  LDL.LU.64 R16, [R1+0xbc0] ;  /* 0x000bc00001107983 */ /* 0x000eb60000300a00 */
[----:B------:R-:W-:Y:S10]  /*1df00*/  @!UPT UIADD3 URZ, URZ, URZ, URZ ;  /* 0x0000003f3f3ff290 */ /* 0x000ff4000fffe03f */
[----:B------:R-:W-:Y:S01]  /*1df10*/  STL.64 [R1+0xe0], R24 ;  /* 0x0000e01801007387 */ /* 0x000fe20000100a00 */
[----:B------:R-:W-:Y:S02]  /*1df20*/  STL.64 [R1+0xe8], R26 ;  /* 0x0000e81a01007387 */ /* 0x000fe40000100a00 */
[----:B---3--:R-:W-:Y:S02]  /*1df30*/  STL.64 [R1+0xbb0], R6 ;  /* 0x000bb00601007387 */ /* 0x008fe40000100a00 */
[----:B------:R0:W-:Y:S02]  /*1df40*/  STL.64 [R1+0xba8], R4 ;  /* 0x000ba80401007387 */ /* 0x0001e40000100a00 */
[----:B0-----:R-:W3:Y:S01]  /*1df50*/  LDL.LU R4, [R1+0xb0] ;  /* 0x0000b00001047983 */ /* 0x001ee20000300800 */
[----:B------:R-:W3:Y:S02]  /*1df60*/  LDL.LU R5, [R1+0xb4] ;  /* 0x0000b40001057983 */ /* 0x000ee40000300800 */
[----:B------:R-:W3:Y:S02]  /*1df70*/  LDL.LU R6, [R1+0xb8] ;  /* 0x0000b80001067983 */ /* 0x000ee40000300800 */
[----:B------:R-:W-:-:S02]  /*1df80*/  IMAD.MOV.U32 R24, RZ, RZ, R23 ;  /* 0x000000ffff187224 */ /* 0x000fc400078e0017 */
[----:B------:R-:W-:Y:S02]  /*1df90*/  IMAD.MOV.U32 R25, RZ, RZ, R22 ;  /* 0x000000ffff197224 */ /* 0x000fe400078e0016 */
[----:B------:R-:W-:Y:S01]  /*1dfa0*/  IMAD.MOV.U32 R7, RZ, RZ, R3 ;  /* 0x000000ffff077224 */ /* 0x000fe200078e0003 */
[C---:B--2---:R-:W-:Y:S08]  /*1dfb0*/  HMMA.16816.F32 R12, R16.reuse, R20, R12 ;  /* 0x00000014100c723c */ /* 0x044ff0000000180c */
[----:B---3--:R-:W-:Y:S11]  /*1dfc0*/  HMMA.16816.F32 R24, R16, R24, R4 ;  /* 0x000000181018723c */ /* 0x008ff60000001804 */
[----:B------:R-:W-:Y:S11]  /*1dfd0*/  @!UPT UIADD3 URZ, URZ, URZ, URZ ;  /* 0x0000003f3f3ff290 */ /* 0x000ff6000fffe03f */
[----:B------:R-:W-:Y:S01]  /*1dfe0*/  @!UPT UIADD3 URZ, URZ, URZ, URZ ;  /* 0x0000003f3f3ff290 */ /* 0x000fe2000fffe03f */
[----:B------:R-:W-:Y:S01]  /*1dff0*/  STL.64 [R1+0xd0], R24 ;  /* 0x0000d01801007387 */ /* 0x000fe20000100a00 */
[----:B------:R0:W-:Y:S02]  /*1e000*/  STL [R1+0xd8], R26 ;  /* 0x0000d81a01007387 */ /* 0x0001e40000100800 */
[----:B------:R-:W-:Y:S02]  /*1e010*/  IMAD.MOV.U32 R3, RZ, RZ, R27 ;  /* 0x000000ffff037224 */ /* 0x000fe400078e001b */
[----:B------:R-:W2:Y:S01]  /*1e020*/  LDL.LU R4, [R1+0x100] ;  /* 0x0001000001047983 */ /* 0x000ea20000300800 */
[----:B------:R-:W2:Y:S01]  /*1e030*/  LDL.LU R5, [R1+0x104] ;  /* 0x0001040001057983 */ /* 0x000ea20000300800 */
[----:B------:R-:W2:Y:S02]  /*1e040*/  LDL.LU R6, [R1+0x108] ;  /* 0x0001080001067983 */ /* 0x000ea40000300800 */
[----:B------:R-:W2:Y:S02]  /*1e050*/  LDL.LU R7, [R1+0x10c] ;  /* 0x00010c0001077983 */ /* 0x000ea40000300800 */
[----:B------:R-:W-:Y:S01]  /*1e060*/  STL [R1+0xb00], R3 ;  /* 0x000b000301007387 */ /* 0x000fe20000100800 */
[----:B------:R-:W3:Y:S01]  /*1e070*/  LDL.LU R20, [R1+0x90] ;  /* 0x0000900001147983 */ /* 0x000ee20000300800 */
[----:B------:R-:W-:Y:S02]  /*1e080*/  STL.64 [R1+0xc0], R12 ;  /* 0x0000c00c01007387 */ /* 0x000fe40000100a00 */
[----:B------:R-:W-:Y:S02]  /*1e090*/  STL.64 [R1+0xc8], R14 ;  /* 0x0000c80e01007387 */ /* 0x000fe40000100a00 */
[----:B------:R-:W3:Y:S01]  /*1e0a0*/  LDL.LU R21, [R1+0x94] ;  /* 0x0000940001157983 */ /* 0x000ee20000300800 */
[----:B------:R-:W3:Y:S01]  /*1e0b0*/  LDL.LU R22, [R1+0x98] ;  /* 0x0000980001167983 */ /* 0x000ee20000300800 */
[----:B------:R-:W3:Y:S02]  /*1e0c0*/  LDL.LU R23, [R1+0x9c] ;  /* 0x00009c0001177983 */ /* 0x000ee40000300800 */
[----:B0-----:R-:W4:Y:S01]  /*1e0d0*/  LDL R26, [R1+0x874] ;  /* 0x00087400011a7983 */ /* 0x001f220000100800 */
[----:B------:R-:W0:Y:S04]  /*1e0e0*/  LDSM.16.MT88.4 R12, [R28+0xb000] ;  /* 0x00b000001c0c783b */ /* 0x000e280000004200 */
[----:B----4-:R1:W-:Y:S01]  /*1e0f0*/  STL [R1+0xb90], R26 ;  /* 0x000b901a01007387 */ /* 0x0103e20000100800 */
[----:B------:R-:W4:Y:S02]  /*1e100*/  LDL.LU R24, [R1+0x40] ;  /* 0x0000400001187983 */ /* 0x000f240000300800 */
[----:B------:R-:W4:Y:S01]  /*1e110*/  LDL.LU R25, [R1+0x44] ;  /* 0x0000440001197983 */ /* 0x000f220000300800 */
[----:B-1----:R-:W4:Y:S01]  /*1e120*/  LDL.LU R26, [R1+0x48] ;  /* 0x00004800011a7983 */ /* 0x002f220000300800 */
[----:B------:R-:W4:Y:S02]  /*1e130*/  LDL.LU R27, [R1+0x4c] ;  /* 0x00004c00011b7983 */ /* 0x000f240000300800 */
[----:B0-----:R-:W-:Y:S02]  /*1e140*/  STL.64 [R1+0xb58], R14 ;  /* 0x000b580e01007387 */ /* 0x001fe40000100a00 */
[----:B------:R0:W-:Y:S02]  /*1e150*/  STL.64 [R1+0xb50], R12 ;  /* 0x000b500c01007387 */ /* 0x0001e40000100a00 */
[----:B0-----:R-:W3:Y:S01]  /*1e160*/  LDL.LU R12, [R1+0xf0] ;  /* 0x0000f000010c7983 */ /* 0x001ee20000300800 */
[----:B------:R-:W3:Y:S02]  /*1e170*/  LDL.LU R13, [R1+0xf4] ;  /* 0x0000f400010d7983 */ /* 0x000ee40000300800 */
[----:B------:R-:W3:Y:S02]  /*1e180*/  LDL.LU R14, [R1+0xf8] ;  /* 0x0000f800010e7983 */ /* 0x000ee40000300800 */
[----:B------:R-:W-:-:S02]  /*1e190*/  IMAD.MOV.U32 R15, RZ, RZ, R2 ;  /* 0x000000ffff0f7224 */ /* 0x000fc400078e0002 */
[----:B------:R-:W4:Y:S01]  /*1e1a0*/  LDL.LU R2, [R1+0xbb8] ;  /* 0x000bb80001027983 */ /* 0x000f220000300800 */
[C---:B--2---:R-:W-:Y:S03]  /*1e1b0*/  HMMA.16816.F32 R4, R16.reuse, R8, R4 ;  /* 0x000000081004723c */ /* 0x044fe60000001804 */
[----:B---3--:R-:W-:Y:S01]  /*1e1c0*/  STL.64 [R1+0xb68], R14 ;  /* 0x000b680e01007387 */ /* 0x008fe20000100a00 */
[----:B------:R0:W-:Y:S03]  /*1e1d0*/  STL.64 [R1+0xb60], R12 ;  /* 0x000b600c01007387 */ /* 0x0001e60000100a00 */
[----:B0-----:R-:W2:Y:S01]  /*1e1e0*/  LDL.LU R12, [R1] ;  /* 0x00000000010c7983 */ /* 0x001ea20000300800 */
[----:B------:R-:W2:Y:S02]  /*1e1f0*/  LDL.LU R13, [R1+0x4] ;  /* 0x00000400010d7983 */ /* 0x000ea40000300800 */
[----:B------:R-:W3:Y:S02]  /*1e200*/  LDL.LU R14, [R1+0x8] ;  /* 0x00000800010e7983 */ /* 0x000ee40000300800 */
[----:B------:R-:W3:Y:S11]  /*1e210*/  LDL.LU R15, [R1+0xc] ;  /* 0x00000c00010f7983 */ /* 0x000ef60000300800 */
[----:B------:R-:W-:Y:S01]  /*1e220*/  @!UPT UIADD3 URZ, URZ, URZ, URZ ;  /* 0x0000003f3f3ff290 */ /* 0x000fe2000fffe03f */
[----:B------:R-:W-:Y:S01]  /*1e230*/  IMAD.MOV.U32 R3, RZ, RZ, R7 ;  /* 0x000000ffff037224 */ /* 0x000fe200078e0007 */
[----:B---3--:R-:W-:Y:S01]  /*1e240*/  STL.64 [R1+0xb78], R14 ;  /* 0x000b780e01007387 */ /* 0x008fe20000100a00 */
[----:B--2---:R0:W-:Y:S03]  /*1e250*/  STL.64 [R1+0xb70], R12 ;  /* 0x000b700c01007387 */ /* 0x0041e60000100a00 */
[----:B0-----:R-:W2:Y:S01]  /*1e260*/  LDL.LU R12, [R1+0x30] ;  /* 0x00003000010c7983 */ /* 0x001ea20000300800 */
[----:B------:R-:W2:Y:S02]  /*1e270*/  LDL.LU R13, [R1+0x34] ;  /* 0x00003400010d7983 */ /* 0x000ea40000300800 */
[----:B------:R-:W2:Y:S02]  /*1e280*/  LDL.LU R14, [R1+0x38] ;  /* 0x00003800010e7983 */ /* 0x000ea40000300800 */
[----:B------:R-:W-:Y:S01]  /*1e290*/  STL.64 [R1+0xb0], R4 ;  /* 0x0000b00401007387 */ /* 0x000fe20000100a00 */
[----:B------:R0:W-:Y:S04]  /*1e2a0*/  STL [R1+0xb8], R6 ;  /* 0x0000b80601007387 */ /* 0x0001e80000100800 */
[----:B0-----:R-:W3:Y:S01]  /*1e2b0*/  LDL.LU.64 R6, [R1+0xbb0] ;  /* 0x000bb00001067983 */ /* 0x001ee20000300a00 */
[----:B------:R-:W2:Y:S02]  /*1e2c0*/  LDL.LU.64 R4, [R1+0xba8] ;  /* 0x000ba80001047983 */ /* 0x000ea40000300a00 */
[----:B------:R-:W-:Y:S02]  /*1e2d0*/  STL.64 [R1+0xb88], R10 ;  /* 0x000b880a01007387 */ /* 0x000fe40000100a00 */
[----:B------:R0:W-:Y:S02]  /*1e2e0*/  STL.64 [R1+0xb80], R8 ;  /* 0x000b800801007387 */ /* 0x0001e40000100a00 */
[----:B0-----:R-:W3:Y:S01]  /*1e2f0*/  LDL.LU.64 R8, [R1+0x10] ;  /* 0x0000100001087983 */ /* 0x001ee20000300a00 */
[----:B------:R-:W-:Y:S01]  /*1e300*/  STL [R1+0xb04], R3 ;  /* 0x000b040301007387 */ /* 0x000fe20000100800 */
[----:B--2---:R-:W-:Y:S02]  /*1e310*/  HMMA.16816.F32 R16, R16, R4, R20 ;  /* 0x000000041010723c */ /* 0x004fe40000001814 */
[----:B------:R-:W2:Y:S01]  /*1e320*/  LDL.LU.64 R22, [R1+0xba0] ;  /* 0x000ba00001167983 */ /* 0x000ea20000300a00 */
[----:B------:R-:W2:Y:S11]  /*1e330*/  LDL.LU.64 R20, [R1+0xb98] ;  /* 0x000b980001147983 */ /* 0x000eb60000300a00 */
[----:B------:R-:W-:Y:S09]  /*1e340*/  @!UPT UIADD3 URZ, URZ, URZ, URZ ;  /* 0x0000003f3f3ff290 */ /* 0x000ff2000fffe03f */
[----:B------:R0:W-:Y:S01]  /*1e350*/  STL.64 [R1+0xa0], R16 ;  /* 0x0000a01001007387 */ /* 0x0001e20000100a00 */
[----:B------:R-:W-:Y:S03]  /*1e360*/  STL.64 [R1+0xa8], R18 ;  /* 0x0000a81201007387 */ /* 0x000fe60000100a00 */
[----:B0-----:R-:W2:Y:S01]  /*1e370*/  LDL.LU.64 R16, [R1+0x20] ;  /* 0x0000200001107983 */ /* 0x001ea20000300a00 */
[----:B----4-:R-:W-:Y:S02]  /*1e380*/  IMAD.MOV.U32 R15, RZ, RZ, R2 ;  /* 0x000000ffff0f7224 */ /* 0x010fe400078e0002 */
[----:B---3--:R-:W-:-:S05]  /*1e390*/  IMAD.MOV.U32 R2, RZ, RZ, R9 ;  /* 0x000000ffff027224 */ /* 0x008fca00078e0009 */
[C---:B--2---:R-:W-:Y:S08]  /*1e3a0*/  HMMA.16816.F32 R12, R20.reuse, R8, R12 ;  /* 0x00000008140c723c */ /* 0x044ff0000000180c */
[----:B------:R-:W-:Y:S11]  /*1e3b0*/  HMMA.16816.F32 R24, R20, R16, R24 ;  /* 0x000000101418723c */ /* 0x000ff60000001818 */
[----:B------:R-:W-:Y:S05]  /*1e3c0*/  @!UPT UIADD3 URZ, URZ, URZ, URZ ;  /* 0x0000003f3f3ff290 */ /* 0x000fea000fffe03f */
[----:B------:R-:W-:-:S07]  /*1e3d0*/  IMAD.MOV.U32 R3, RZ, RZ, R15 ;  /* 0x000000ffff037224 */ /* 0x000fce00078e000f */
[----:B------:R0:W-:Y:S01]  /*1e3e0*/  STL.64 [R1+0x90], R24 ;  /* 0x0000901801007387 */ /* 0x0001e20000100a00 */
[----:B------:R1:W-:Y:S02]  /*1e3f0*/  STL.64 [R1+0x98], R26 ;  /* 0x0000981a01007387 */ /* 0x0003e40000100a00 */
[----:B0-----:R-:W-:Y:S01]  /*1e400*/  IMAD.MOV.U32 R25, RZ, RZ, R16 ;  /* 0x000000ffff197224 */ /* 0x001fe200078e0010 */
[----:B-1----:R-:W2:Y:S01]  /*1e410*/  LDL.LU R26, [R1+0xb90] ;  /* 0x000b9000011a7983 */ /* 0x002ea20000300800 */
[----:B------:R-:W-:Y:S02]  /*1e420*/  IMAD.MOV.U32 R16, RZ, RZ, R8 ;  /* 0x000000ffff107224 */ /* 0x000fe400078e0008 */
[----:B------:R-:W3:Y:S02]  /*1e430*/  LDL.LU.64 R10, [R1+0xb88] ;  /* 0x000b8800010a7983 */ /* 0x000ee40000300a00 */
[----:B------:R-:W4:Y:S01]  /*1e440*/  LDL.LU.64 R8, [R1+0xb80] ;  /* 0x000b800001087983 */ /* 0x000f220000300a00 */
[----:B------:R-:W-:Y:S01]  /*1e450*/  STL.64 [R1+0x80], R12 ;  /* 0x0000800c01007387 */ /* 0x000fe20000100a00 */
[----:B------:R0:W-:Y:S03]  /*1e460*/  STL [R1+0x88], R14 ;  /* 0x0000880e01007387 */ /* 0x0001e60000100800 */
[----:B0-----:R-:W4:Y:S01]  /*1e470*/  LDL.LU.64 R14, [R1+0xb78] ;  /* 0x000b7800010e7983 */ /* 0x001f220000300a00 */
[----:B------:R-:W4:Y:S02]  /*1e480*/  LDL.LU.64 R12, [R1+0xb70] ;  /* 0x000b7000010c7983 */ /* 0x000f240000300a00 */
[----:B------:R-:W-:Y:S02]  /*1e490*/  STL [R1+0xb08], R3 ;  /* 0x000b080301007387 */ /* 0x000fe40000100800 */
[----:B------:R-:W-:Y:S01]  /*1e4a0*/  IMAD.MOV.U32 R24, RZ, RZ, R17 ;  /* 0x000000ffff187224 */ /* 0x000fe200078e0011 */
[----:B----4-:R-:W-:Y:S11]  /*1e4b0*/  HMMA.16816.F32 R12, R20, R8, R12 ;  /* 0x00000008140c723c */ /* 0x010ff6000000180c */
[----:B------:R-:W-:Y:S11]  /*1e4c0*/  @!UPT UIADD3 URZ, URZ, URZ, URZ ;  /* 0x0000003f3f3ff290 */ /* 0x000ff6000fffe03f */
[----:B------:R-:W-:Y:S01]  /*1e4d0*/  @!UPT UIADD3 URZ, URZ, URZ, URZ ;  /* 0x0000003f3f3ff290 */ /* 0x000fe2000fffe03f */
[----:B------:R-:W-:Y:S01]  /*1e4e0*/  STL.64 [R1+0x70], R12 ;  /* 0x0000700c01007387 */ /* 0x000fe20000100a00 */
[----:B------:R0:W-:Y:S03]  /*1e4f0*/  STL.64 [R1+0x78], R14 ;  /* 0x0000780e01007387 */ /* 0x0001e60000100a00 */
[----:B0-----:R-:W4:Y:S01]  /*1e500*/  LDL.LU.64 R14, [R1+0xb68] ;  /* 0x000b6800010e7983 */ /* 0x001f220000300a00 */
[----:B------:R-:W4:Y:S02]  /*1e510*/  LDL.LU.64 R12, [R1+0xb60] ;  /* 0x000b6000010c7983 */ /* 0x000f240000300a00 */
[----:B------:R-:W4:Y:S02]  /*1e520*/  LDL R27, [R1+0x870] ;  /* 0x00087000011b7983 */ /* 0x000f240000100800 */
[----:B---3--:R-:W-:Y:S01]  /*1e530*/  STL.64 [R1+0xb30], R10 ;  /* 0x000b300a01007387 */ /* 0x008fe20000100a00 */
[----:B------:R0:W-:Y:S02]  /*1e540*/  STL.64 [R1+0xb28], R8 ;  /* 0x000b280801007387 */ /* 0x0001e40000100a00 */
[----:B0-----:R-:W-:-:S02]  /*1e550*/  IMAD.MOV.U32 R8, RZ, RZ, R16 ;  /* 0x000000ffff087224 */ /* 0x001fc400078e0010 */
[----:B------:R-:W0:Y:S01]  /*1e560*/  LDSM.16.MT88.4 R16, [R0+0xb800] ;  /* 0x00b800000010783b */ /* 0x000e220000004200 */
[----:B------:R-:W-:-:S05]  /*1e570*/  IMAD.MOV.U32 R9, RZ, RZ, R2 ;  /* 0x000000ffff097224 */ /* 0x000fca00078e0002 */
[----:B------:R1:W-:Y:S01]  /*1e580*/  STL.64 [R1+0xb48], R8 ;  /* 0x000b480801007387 */ /* 0x0003e20000100a00 */
[----:B0-----:R-:W-:Y:S02]  /*1e590*/  IMAD.MOV.U32 R3, RZ, RZ, R17 ;  /* 0x000000ffff037224 */ /* 0x001fe400078e0011 */
[----:B------:R-:W-:Y:S01]  /*1e5a0*/  IMAD.MOV.U32 R2, RZ, RZ, R18 ;  /* 0x000000ffff027224 */ /* 0x000fe200078e0012 */
[----:B------:R-:W-:Y:S01]  /*1e5b0*/  STL [R1], R16 ;  /* 0x0000001001007387 */ /* 0x000fe20000100800 */
[----:B------:R-:W-:Y:S02]  /*1e5c0*/  IMAD.MOV.U32 R0, RZ, RZ, R19 ;  /* 0x000000ffff007224 */ /* 0x000fe400078e0013 */
[----:B--2---:R-:W0:Y:S04]  /*1e5d0*/  LDSM.16.MT88.4 R16, [R26+0xb800] ;  /* 0x00b800001a10783b */ /* 0x004e280000004200 */
[----:B-1----:R-:W2:Y:S01]  /*1e5e0*/  LDL.LU R8, [R1+0x170] ;  /* 0x0001700001087983 */ /* 0x002ea20000300800 */
[----:B------:R-:W2:Y:S01]  /*1e5f0*/  LDL.LU R9, [R1+0x174] ;  /* 0x0001740001097983 */ /* 0x000ea20000300800 */
[----:B------:R-:W2:Y:S02]  /*1e600*/  LDL.LU R10, [R1+0x178] ;  /* 0x00017800010a7983 */ /* 0x000ea40000300800 */
[----:B------:R-:W2:Y:S01]  /*1e610*/  LDL.LU R11, [R1+0x17c] ;  /* 0x00017c00010b7983 */ /* 0x000ea20000300800 */
[----:B0-----:R0:W-:Y:S01]  /*1e620*/  STL.64 [R1+0xad0], R18 ;  /* 0x000ad01201007387 */ /* 0x0011e20000100a00 */
[----:B------:R-:W-:Y:S03]  /*1e630*/  STL.64 [R1+0xac8], R16 ;  /* 0x000ac81001007387 */ /* 0x000fe60000100a00 */
[----:B0-----:R-:W3:Y:S04]  /*1e640*/  LDL R18, [R1+0x28] ;  /* 0x0000280001127983 */ /* 0x001ee80000100800 */
[----:B------:R-:W3:Y:S01]  /*1e650*/  LDL R19, [R1+0x2c] ;  /* 0x00002c0001137983 */ /* 0x000ee20000100800 */
[----:B----4-:R-:W-:Y:S03]  /*1e660*/  HMMA.16816.F32 R20, R20, R4, R12 ;  /* 0x000000041414723c */ /* 0x010fe6000000180c */
[----:B------:R-:W2:Y:S01]  /*1e670*/  LDL.LU.64 R14, [R1+0xb58] ;  /* 0x000b5800010e7983 */ /* 0x000ea20000300a00 */
[----:B------:R-:W2:Y:S02]  /*1e680*/  LDL.LU.64 R12, [R1+0xb50] ;  /* 0x000b5000010c7983 */ /* 0x000ea40000300a00 */
[----:B------:R-:W-:Y:S02]  /*1e690*/  STL.64 [R1+0xb18], R6 ;  /* 0x000b180601007387 */ /* 0x000fe40000100a00 */
[----:B------:R0:W-:Y:S11]  /*1e6a0*/  STL.64 [R1+0xb10], R4 ;  /* 0x000b100401007387 */ /* 0x0001f60000100a00 */
[----:B------:R-:W-:Y:S04]  /*1e6b0*/  @!UPT UIADD3 URZ, URZ, URZ, URZ ;  /* 0x0000003f3f3ff290 */ /* 0x000fe8000fffe03f */
[----:B------:R-:W-:Y:S01]  /*1e6c0*/  STL.64 [R1+0x60], R20 ;  /* 0x0000601401007387 */ /* 0x000fe20000100a00 */
[----:B------:R-:W-:Y:S02]  /*1e6d0*/  STL.64 [R1+0x68], R22 ;  /* 0x0000681601007387 */ /* 0x000fe40000100a00 */
[----:B0-----:R-:W4:Y:S02]  /*1e6e0*/  LDL.LU R4, [R1+0x150] ;  /* 0x0001500001047983 */ /* 0x001f240000300800 */
[----:B------:R-:W4:Y:S01]  /*1e6f0*/  LDL.LU R5, [R1+0x154] ;  /* 0x0001540001057983 */ /* 0x000f220000300800 */
[----:B------:R-:W3:Y:S01]  /*1e700*/  LDL.LU R6, [R1+0x158] ;  /* 0x0001580001067983 */ /* 0x000ee20000300800 */
[----:B------:R-:W3:Y:S03]  /*1e710*/  LDL.LU R7, [R1+0x15c] ;  /* 0x00015c0001077983 */ /* 0x000ee60000300800 */
[----:B------:R-:W0:Y:S01]  /*1e720*/  LDSM.16.MT88.4 R20, [R27+0xb800] ;  /* 0x00b800001b14783b */ /* 0x000e220000004200 */
[----:B------:R-:W-:-:S02]  /*1e730*/  IMAD.MOV.U32 R16, RZ, RZ, R25 ;  /* 0x000000ffff107224 */ /* 0x000fc400078e0019 */
[----:B------:R-:W-:Y:S02]  /*1e740*/  IMAD.MOV.U32 R17, RZ, RZ, R24 ;  /* 0x000000ffff117224 */ /* 0x000fe400078e0018 */
[----:B------:R-:W1:Y:S05]  /*1e750*/  LDSM.16.MT88.4 R24, [R28+0xb800] ;  /* 0x00b800001c18783b */ /* 0x000e6a0000004200 */
[C---:B--2---:R-:W-:Y:S01]  /*1e760*/  HMMA.16816.F32 R8, R12.reuse, R16, R8 ;  /* 0x000000100c08723c */ /* 0x044fe20000001808 */
[----:B---3--:R-:W-:Y:S01]  /*1e770*/  STL.64 [R1+0xb40], R6 ;  /* 0x000b400601007387 */ /* 0x008fe20000100a00 */
[----:B----4-:R2:W-:Y:S03]  /*1e780*/  STL.64 [R1+0xb38], R4 ;  /* 0x000b380401007387 */ /* 0x0105e60000100a00 */
[----:B--2---:R-:W2:Y:S01]  /*1e790*/  LDL.LU R4, [R1+0x160] ;  /* 0x0001600001047983 */ /* 0x004ea20000300800 */
[----:B------:R-:W2:Y:S02]  /*1e7a0*/  LDL.LU R5, [R1+0x164] ;  /* 0x0001640001057983 */ /* 0x000ea40000300800 */
[----:B------:R-:W2:Y:S02]  /*1e7b0*/  LDL.LU R6, [R1+0x168] ;  /* 0x0001680001067983 */ /* 0x000ea40000300800 */
[----:B------:R-:W2:Y:S01]  /*1e7c0*/  LDL.LU R7, [R1+0x16c] ;  /* 0x00016c0001077983 */ /* 0x000ea20000300800 */
[----:B0-----:R-:W-:Y:S01]  /*1e7d0*/  STL.64 [R1+0xa90], R22 ;  /* 0x000a901601007387 */ /* 0x001fe20000100a00 */
[----:B------:R0:W-:Y:S03]  /*1e7e0*/  STL.64 [R1+0xa88], R20 ;  /* 0x000a881401007387 */ /* 0x0001e60000100a00 */
[----:B0-----:R-:W3:Y:S01]  /*1e7f0*/  LDL.LU R20, [R1+0x130] ;  /* 0x0001300001147983 */ /* 0x001ee20000300800 */
[----:B------:R-:W3:Y:S02]  /*1e800*/  LDL.LU R21, [R1+0x134] ;  /* 0x0001340001157983 */ /* 0x000ee40000300800 */
[----:B------:R-:W3:Y:S02]  /*1e810*/  LDL.LU R22, [R1+0x138] ;  /* 0x0001380001167983 */ /* 0x000ee40000300800 */
[----:B-1----:R-:W-:Y:S01]  /*1e820*/  STL [R1+0xa4c], R26 ;  /* 0x000a4c1a01007387 */ /* 0x002fe20000100800 */
[----:B------:R-:W-:Y:S02]  /*1e830*/  STL [R1+0xa48], R27 ;  /* 0x000a481b01007387 */ /* 0x000fe40000100800 */
[----:B------:R0:W-:Y:S02]  /*1e840*/  STL.64 [R1+0x50], R8 ;  /* 0x0000500801007387 */ /* 0x0001e40000100a00 */
[----:B------:R2:W-:Y:S01]  /*1e850*/  STL.64 [R1+0x58], R10 ;  /* 0x0000580a01007387 */ /* 0x0005e20000100a00 */
[----:B0-----:R-:W2:Y:S01]  /*1e860*/  LDL.LU.64 R8, [R1+0xb48] ;  /* 0x000b480001087983 */ /* 0x001ea20000300a00 */
[----:B------:R-:W-:Y:S01]  /*1e870*/  IMAD.MOV.U32 R23, RZ, RZ, R29 ;  /* 0x000000ffff177224 */ /* 0x000fe200078e001d */
[C---:B--2---:R-:W-:Y:S02]  /*1e880*/  HMMA.16816.F32 R8, R12.reuse, R8, R4 ;  /* 0x000000080c08723c */ /* 0x044fe40000001804 */
[----:B------:R-:W2:Y:S01]  /*1e890*/  LDL.LU.64 R6, [R1+0xb40] ;  /* 0x000b400001067983 */ /* 0x000ea20000300a00 */
[----:B------:R-:W2:Y:S11]  /*1e8a0*/  LDL.LU.64 R4, [R1+0xb38] ;  /* 0x000b380001047983 */ /* 0x000eb60000300a00 */
[----:B------:R-:W-:Y:S10]  /*1e8b0*/  @!UPT UIADD3 URZ, URZ, URZ, URZ ;  /* 0x0000003f3f3ff290 */ /* 0x000ff4000fffe03f */
[----:B------:R-:W-:Y:S02]  /*1e8c0*/  IMAD.MOV.U32 R29, RZ, RZ, R10 ;  /* 0x000000ffff1d7224 */ /* 0x000fe400078e000a */
[----:B------:R-:W-:Y:S02]  /*1e8d0*/  IMAD.MOV.U32 R28, RZ, RZ, R11 ;  /* 0x000000ffff1c7224 */ /* 0x000fe400078e000b */
[----:B------:R-:W-:Y:S02]  /*1e8e0*/  IMAD.MOV.U32 R26, RZ, RZ, R8 ;  /* 0x000000ffff1a7224 */ /* 0x000fe400078e0008 */
[----:B------:R-:W-:Y:S01]  /*1e8f0*/  IMAD.MOV.U32 R27, RZ, RZ, R9 ;  /* 0x000000ffff1b7224 */ /* 0x000fe200078e0009 */
[----:B------:R-:W4:Y:S01]  /*1e900*/  LDL.LU.64 R10, [R1+0xb30] ;  /* 0x000b3000010a7983 */ /* 0x000f220000300a00 */
[----:B------:R-:W2:Y:S03]  /*1e910*/  LDL.LU.64 R8, [R1+0xb28] ;  /* 0x000b280001087983 */ /* 0x000ea60000300a00 */
[----:B------:R-:W-:Y:S01]  /*1e920*/  STL.64 [R1+0xa58], R26 ;  /* 0x000a581a01007387 */ /* 0x000fe20000100a00 */
[----:B------:R4:W-:Y:S01]  /*1e930*/  STL.64 [R1+0xa50], R24 ;  /* 0x000a501801007387 */ /* 0x0009e20000100a00 */
[----:B--2---:R-:W-:Y:S01]  /*1e940*/  HMMA.16816.F32 R4, R12, R8, R4 ;  /* 0x000000080c04723c */ /* 0x004fe20000001804 */
[----:B----4-:R-:W-:-:S02]  /*1e950*/  IMAD.MOV.U32 R24, RZ, RZ, R10 ;  /* 0x000000ffff187224 */ /* 0x010fc400078e000a */
[----:B------:R-:W-:Y:S01]  /*1e960*/  IMAD.MOV.U32 R25, RZ, RZ, R11 ;  /* 0x000000ffff197224 */ /* 0x000fe200078e000b */
[----:B------:R-:W2:Y:S01]  /*1e970*/  LDL.LU R10, [R1+0xb24] ;  /* 0x000b2400010a7983 */ /* 0x000ea20000300800 */
[----:B------:R-:W2:Y:S02]  /*1e980*/  LDL.LU R11, [R1+0xb20] ;  /* 0x000b2000010b7983 */ /* 0x000ea40000300800 */
[----:B------:R-:W4:Y:S02]  /*1e990*/  LDL.LU R26, [R1+0x148] ;  /* 0x00014800011a7983 */ /* 0x000f240000300800 */
[----:B------:R-:W4:Y:S11]  /*1e9a0*/  LDL.LU R27, [R1+0x14c] ;  /* 0x00014c00011b7983 */ /* 0x000f360000300800 */
[----:B------:R-:W-:Y:S03]  /*1e9b0*/  @!UPT UIADD3 URZ, URZ, URZ, URZ ;  /* 0x0000003f3f3ff290 */ /* 0x000fe6000fffe03f */
[----:B------:R0:W-:Y:S01]  /*1e9c0*/  STL.64 [R1+0x30], R4 ;  /* 0x0000300401007387 */ /* 0x0001e20000100a00 */
[----:B------:R-:W-:Y:S02]  /*1e9d0*/  IMAD.MOV.U32 R9, RZ, RZ, R6 ;  /* 0x000000ffff097224 */ /* 0x000fe400078e0006 */
[----:B------:R-:W-:Y:S02]  /*1e9e0*/  IMAD.MOV.U32 R8, RZ, RZ, R7 ;  /* 0x000000ffff087224 */ /* 0x000fe400078e0007 */
[----:B------:R-:W3:Y:S04]  /*1e9f0*/  LDL.LU.64 R6, [R1+0xb18] ;  /* 0x000b180001067983 */ /* 0x000ee80000300a00 */
[----:B0-----:R-:W4:Y:S04]  /*1ea00*/  LDL.LU.64 R4, [R1+0xb10] ;  /* 0x000b100001047983 */ /* 0x001f280000300a00 */
[----:B--2---:R-:W-:Y:S01]  /*1ea10*/  STL.64 [R1+0xae8], R10 ;  /* 0x000ae80a01007387 */ /* 0x004fe20000100a00 */
[----:B------:R-:W-:Y:S01]  /*1ea20*/  STL.64 [R1+0xae0], R8 ;  /* 0x000ae00801007387 */ /* 0x000fe20000100a00 */
[----:B----4-:R-:W-:Y:S02]  /*1ea30*/  HMMA.16816.F32 R12, R12, R4, R24 ;  /* 0x000000040c0c723c */ /* 0x010fe40000001818 */
[----:B---3--:R-:W-:Y:S11]  /*1ea40*/  STL.64 [R1+0xad8], R6 ;  /* 0x000ad80601007387 */ /* 0x008ff60000100a00 */
[----:B------:R-:W-:Y:S10]  /*1ea50*/  @!UPT UIADD3 URZ, URZ, URZ, URZ ;  /* 0x0000003f3f3ff290 */ /* 0x000ff4000fffe03f */
[----:B------:R-:W-:Y:S01]  /*1ea60*/  STL.64 [R1+0xa10], R14 ;  /* 0x000a100e01007387 */ /* 0x000fe20000100a00 */
[----:B------:R0:W-:Y:S03]  /*1ea70*/  STL.64 [R1+0xa08], R12 ;  /* 0x000a080c01007387 */ /* 0x0001e60000100a00 */
[----:B0-----:R-:W2:Y:S01]  /*1ea80*/  LDL.LU R12, [R1] ;  /* 0x00000000010c7983 */ /* 0x001ea20000300800 */
[----:B------:R-:W-:Y:S02]  /*1ea90*/  IMAD.MOV.U32 R13, RZ, RZ, R3 ;  /* 0x000000ffff0d7224 */ /* 0x000fe400078e0003 */
[----:B------:R-:W-:Y:S02]  /*1eaa0*/  IMAD.MOV.U32 R14, RZ, RZ, R2 ;  /* 0x000000ffff0e7224 */ /* 0x000fe400078e0002 */
[----:B------:R-:W-:Y:S01]  /*1eab0*/  IMAD.MOV.U32 R15, RZ, RZ, R0 ;  /* 0x000000ffff0f7224 */ /* 0x000fe200078e0000 */
[----:B------:R-:W3:Y:S06]  /*1eac0*/  LDL.LU R3, [R1+0xb08] ;  /* 0x000b080001037983 */ /* 0x000eec0000300800 */
[----:B--2---:R-:W-:Y:S11]  /*1ead0*/  HMMA.16816.F32 R4, R12, R18, R20 ;  /* 0x000000120c04723c */ /* 0x004ff60000001814 */
[----:B------:R-:W-:Y:S11]  /*1eae0*/  @!UPT UIADD3 URZ, URZ, URZ, URZ ;  /* 0x0000003f3f3ff290 */ /* 0x000ff6000fffe03f */
[----:B------:R-:W-:Y:S01]  /*1eaf0*/  @!UPT UIADD3 URZ, URZ, URZ, URZ ;  /* 0x0000003f3f3ff290 */ /* 0x000fe2000fffe03f */
[----:B------:R-:W-:Y:S01]  /*1eb00*/  STL.64 [R1+0x180], R4 ;  /* 0x0001800401007387 */ /* 0x000fe20000100a00 */
[----:B------:R-:W-:Y:S02]  /*1eb10*/  STL.64 [R1+0x188], R6 ;  /* 0x0001880601007387 */ /* 0x000fe40000100a00 */
[----:B------:R-:W2:Y:S02]  /*1eb20*/  LDL.LU R24, [R1+0x70] ;  /* 0x0000700001187983 */ /* 0x000ea40000300800 */
[----:B------:R-:W2:Y:S01]  /*1eb30*/  LDL.LU R25, [R1+0x74] ;  /* 0x0000740001197983 */ /* 0x000ea20000300800 */
[----:B------:R-:W4:Y:S01]  /*1eb40*/  LDL.LU R26, [R1+0x78] ;  /* 0x00007800011a7983 */ /* 0x000f220000300800 */
[----:B------:R-:W4:Y:S03]  /*1eb50*/  LDL.LU R27, [R1+0x7c] ;  /* 0x00007c00011b7983 */ /* 0x000f260000300800 */
[----:B----4-:R-:W-:Y:S01]  /*1eb60*/  STL.64 [R1+0xa68], R26 ;  /* 0x000a681a01007387 */ /* 0x010fe20000100a00 */
[----:B--2---:R0:W-:Y:S03]  /*1eb70*/  STL.64 [R1+0xa60], R24 ;  /* 0x000a601801007387 */ /* 0x0041e60000100a00 */
[----:B0-----:R-:W2:Y:S01]  /*1eb80*/  LDL.LU R24, [R1+0x80] ;  /* 0x0000800001187983 */ /* 0x001ea20000300800 */
[----:B------:R-:W2:Y:S02]  /*1eb90*/  LDL.LU R25, [R1+0x84] ;  /* 0x0000840001197983 */ /* 0x000ea40000300800 */
[----:B------:R-:W4:Y:S02]  /*1eba0*/  LDL.LU R26, [R1+0x88] ;  /* 0x00008800011a7983 */ /* 0x000f240000300800 */
[----:B---3--:R-:W-:-:S02]  /*1ebb0*/  IMAD.MOV.U32 R27, RZ, RZ, R3 ;  /* 0x000000ffff1b7224 */ /* 0x008fc400078e0003 */
[----:B------:R-:W3:Y:S01]  /*1ebc0*/  LDL.LU R3, [R1+0xb04] ;  /* 0x000b040001037983 */ /* 0x000ee20000300800 */
[----:B------:R-:W2:Y:S02]  /*1ebd0*/  LDL.LU R16, [R1+0xe0] ;  /* 0x0000e00001107983 */ /* 0x000ea40000300800 */
[----:B------:R-:W2:Y:S02]  /*1ebe0*/  LDL.LU R17, [R1+0xe4] ;  /* 0x0000e40001117983 */ /* 0x000ea40000300800 */
[----:B------:R-:W2:Y:S01]  /*1ebf0*/  LDL.LU R18, [R1+0xe8] ;  /* 0x0000e80001127983 */ /* 0x000ea20000300800 */
[----:B------:R-:W2:Y:S01]  /*1ec00*/  LDL.LU R19, [R1+0xec] ;  /* 0x0000ec0001137983 */ /* 0x000ea20000300800 */
[----:B------:R-:W-:Y:S02]  /*1ec10*/  IMAD.MOV.U32 R0, RZ, RZ, R4 ;  /* 0x000000ffff007224 */ /* 0x000fe400078e0004 */
[----:B------:R-:W-:Y:S01]  /*1ec20*/  IMAD.MOV.U32 R2, RZ, RZ, R7 ;  /* 0x000000ffff027224 */ /* 0x000fe200078e0007 */
[----:B--2---:R-:W-:Y:S01]  /*1ec30*/  STL.64 [R1+0xaf8], R18 ;  /* 0x000af81201007387 */ /* 0x004fe20000100a00 */
[----:B------:R0:W-:Y:S03]  /*1ec40*/  STL.64 [R1+0xaf0], R16 ;  /* 0x000af01001007387 */ /* 0x0001e60000100a00 */
[----:B0-----:R-:W2:Y:S01]  /*1ec50*/  LDL.LU R16, [R1+0x120] ;  /* 0x0001200001107983 */ /* 0x001ea20000300800 */
[----:B------:R-:W2:Y:S02]  /*1ec60*/  LDL.LU R17, [R1+0x124] ;  /* 0x0001240001117983 */ /* 0x000ea40000300800 */
[----:B------:R-:W2:Y:S02]  /*1ec70*/  LDL.LU R18, [R1+0x128] ;  /* 0x0001280001127983 */ /* 0x000ea40000300800 */
[----:B------:R-:W2:Y:S01]  /*1ec80*/  LDL.LU R19, [R1+0x12c] ;  /* 0x00012c0001137983 */ /* 0x000ea20000300800 */
[----:B------:R-:W2:Y:S01]  /*1ec90*/  LDL.LU.64 R10, [R1+0x18] ;  /* 0x00001800010a7983 */ /* 0x000ea20000300a00 */
[----:B------:R-:W2:Y:S02]  /*1eca0*/  LDL.LU R4, [R1+0x110] ;  /* 0x0001100001047983 */ /* 0x000ea40000300800 */
[----:B------:R-:W2:Y:S02]  /*1ecb0*/  LDL.LU R5, [R1+0x114] ;  /* 0x0001140001057983 */ /* 0x000ea40000300800 */
[----:B------:R-:W2:Y:S01]  /*1ecc0*/  LDL.LU R6, [R1+0x118] ;  /* 0x0001180001067983 */ /* 0x000ea20000300800 */
[----:B------:R-:W2:Y:S01]  /*1ecd0*/  LDL.LU R7, [R1+0x11c] ;  /* 0x00011c0001077983 */ /* 0x000ea20000300800 */
        /* <DEDUP_REMOVED lines=9> */
[----:B---3--:R-:W-:-:S02]  /*1ed70*/  IMAD.MOV.U32 R23, RZ, RZ, R3 ;  /* 0x000000ffff177224 */ /* 0x008fc400078e0003 */
[----:B------:R-:W3:Y:S01]  /*1ed80*/  LDL.LU R3, [R1+0xb00] ;  /* 0x000b000001037983 */ /* 0x000ee20000300800 */
[----:B------:R-:W-:Y:S03]  /*1ed90*/  HMMA.16816.F32 R16, R12, R10, R16 ;  /* 0x0000000a0c10723c */ /* 0x000fe60000001810 */
[----:B--2---:R-:W-:Y:S01]  /*1eda0*/  STL.64 [R1+0xab0], R22 ;  /* 0x000ab01601007387 */ /* 0x004fe20000100a00 */
        /* <DEDUP_REMOVED lines=8> */
[----:B------:R-:W2:Y:S02]  /*1ee30*/  LDL.LU R21, [R1+0xd4] ;  /* 0x0000d40001157983 */ /* 0x000ea40000300800 */
[----:B------:R-:W2:Y:S02]  /*1ee40*/  LDL.LU R22, [R1+0xd8] ;  /* 0x0000d80001167983 */ /* 0x000ea40000300800 */
[----:B----4-:R0:W-:Y:S01]  /*1ee50*/  STL.64 [R1+0xa78], R26 ;  /* 0x000a781a01007387 */ /* 0x0101e20000100a00 */
[----:B------:R-:W-:Y:S04]  /*1ee60*/  STL.64 [R1+0xa70], R24 ;  /* 0x000a701801007387 */ /* 0x000fe80000100a00 */
[----:B0-----:R-:W2:Y:S01]  /*1ee70*/  LDL.LU.64 R26, [R1+0x28] ;  /* 0x00002800011a7983 */ /* 0x001ea20000300a00 */
[----:B------:R0:W-:Y:S02]  /*1ee80*/  STL [R1+0x97c], R0 ;  /* 0x00097c0001007387 */ /* 0x0001e40000100800 */
[----:B------:R1:W-:Y:S02]  /*1ee90*/  STL [R1+0x978], R2 ;  /* 0x0009780201007387 */ /* 0x0003e40000100800 */
[----:B------:R-:W-:Y:S01]  /*1eea0*/  STL.64 [R1+0x170], R16 ;  /* 0x0001701001007387 */ /* 0x000fe20000100a00 */
[----:B------:R4:W-:Y:S01]  /*1eeb0*/  STL.64 [R1+0x178], R18 ;  /* 0x0001781201007387 */ /* 0x0009e20000100a00 */
[----:B0-----:R-:W-:-:S02]  /*1eec0*/  IMAD.MOV.U32 R0, RZ, RZ, R11 ;  /* 0x000000ffff007224 */ /* 0x001fc400078e000b */
[----:B-1----:R-:W-:Y:S01]  /*1eed0*/  IMAD.MOV.U32 R2, RZ, RZ, R10 ;  /* 0x000000ffff027224 */ /* 0x002fe200078e000a */
[----:B----4-:R-:W4:Y:S01]  /*1eee0*/  LDL.LU.64 R18, [R1+0xaf8] ;  /* 0x000af80001127983 */ /* 0x010f220000300a00 */
[----:B------:R-:W4:Y:S02]  /*1eef0*/  LDL.LU.64 R16, [R1+0xaf0] ;  /* 0x000af00001107983 */ /* 0x000f240000300a00 */
[----:B------:R-:W2:Y:S02]  /*1ef00*/  LDL.LU.64 R10, [R1+0xae8] ;  /* 0x000ae800010a7983 */ /* 0x000ea40000300a00 */
[----:B------:R-:W4:Y:S02]  /*1ef10*/  LDL.LU.64 R8, [R1+0xae0] ;  /* 0x000ae00001087983 */ /* 0x000f240000300a00 */
[----:B---3--:R-:W-:Y:S01]  /*1ef20*/  IMAD.MOV.U32 R23, RZ, RZ, R3 ;  /* 0x000000ffff177224 */ /* 0x008fe200078e0003 */
[C---:B--2---:R-:W-:Y:S11]  /*1ef30*/  HMMA.16816.F32 R4, R12.reuse, R10, R4 ;  /* 0x0000000a0c04723c */ /* 0x044ff60000001804 */
[----:B------:R-:W-:Y:S11]  /*1ef40*/  @!UPT UIADD3 URZ, URZ, URZ, URZ ;  /* 0x0000003f3f3ff290 */ /* 0x000ff6000fffe03f */
[----:B------:R-:W-:Y:S01]  /*1ef50*/  @!UPT UIADD3 URZ, URZ, URZ, URZ ;  /* 0x0000003f3f3ff290 */ /* 0x000fe2000fffe03f */
[----:B------:R-:W-:Y:S01]  /*1ef60*/  STL.64 [R1+0x160], R4 ;  /* 0x0001600401007387 */ /* 0x000fe20000100a00 */
[----:B------:R0:W-:Y:S02]  /*1ef70*/  STL.64 [R1+0x168], R6 ;  /* 0x0001680601007387 */ /* 0x0001e40000100a00 */
[----:B------:R-:W-:Y:S02]  /*1ef80*/  IMAD.MOV.U32 R3, RZ, RZ, R7 ;  /* 0x000000ffff037224 */ /* 0x000fe400078e0007 */
[----:B0-----:R-:W4:Y:S03]  /*1ef90*/  LDL.LU.64 R6, [R1+0xad8] ;  /* 0x000ad80001067983 */ /* 0x001f260000300a00 */
[----:B------:R-:W-:Y:S01]  /*1efa0*/  STL [R1+0x980], R3 ;  /* 0x0009800301007387 */ /* 0x000fe20000100800 */
        /* <DEDUP_REMOVED lines=8> */
[----:B-1----:R-:W-:Y:S02]  /*1f030*/  IMAD.MOV.U32 R14, RZ, RZ, R9 ;  /* 0x000000ffff0e7224 */ /* 0x002fe400078e0009 */
[----:B------:R-:W-:-:S05]  /*1f040*/  IMAD.MOV.U32 R15, RZ, RZ, R8 ;  /* 0x000000ffff0f7224 */ /* 0x000fca00078e0008 */
[----:B------:R-:W-:Y:S01]  /*1f050*/  STL.64 [R1+0xa20], R14 ;  /* 0x000a200e01007387 */ /* 0x000fe20000100a00 */
[C---:B--2---:R-:W-:Y:S11]  /*1f060*/  HMMA.16816.F32 R20, R16.reuse, R26, R20 ;  /* 0x0000001a1014723c */ /* 0x044ff60000001814 */
[----:B------:R-:W-:Y:S11]  /*1f070*/  @!UPT UIADD3 URZ, URZ, URZ, URZ ;  /* 0x0000003f3f3ff290 */ /* 0x000ff6000fffe03f */
[----:B------:R-:W-:Y:S02]  /*1f080*/  @!UPT UIADD3 URZ, URZ, URZ, URZ ;  /* 0x0000003f3f3ff290 */ /* 0x000fe4000fffe03f */
[----:B------:R-:W-:Y:S01]  /*1f090*/  IMAD.MOV.U32 R4, RZ, RZ, R22 ;  /* 0x000000ffff047224 */ /* 0x000fe200078e0016 */
[----:B---3--:R-:W-:Y:S01]  /*1f0a0*/  STL.64 [R1+0xa18], R12 ;  /* 0x000a180c01007387 */ /* 0x008fe20000100a00 */
[----:B------:R-:W-:Y:S02]  /*1f0b0*/  STL.64 [R1+0x150], R20 ;  /* 0x0001501401007387 */ /* 0x000fe40000100a00 */
[----:B------:R0:W-:Y:S02]  /*1f0c0*/  STL.64 [R1+0x158], R22 ;  /* 0x0001581601007387 */ /* 0x0001e40000100a00 */
[----:B0-----:R-:W2:Y:S01]  /*1f0d0*/  LDL.LU.64 R22, [R1+0xac0] ;  /* 0x000ac00001167983 */ /* 0x001ea20000300a00 */
[----:B------:R-:W2:Y:S02]  /*1f0e0*/  LDL.LU.64 R20, [R1+0xab8] ;  /* 0x000ab80001147983 */ /* 0x000ea40000300a00 */
[----:B------:R-:W-:Y:S02]  /*1f0f0*/  IMAD.MOV.U32 R14, RZ, RZ, R2 ;  /* 0x000000ffff0e7224 */ /* 0x000fe400078e0002 */
[----:B------:R-:W-:Y:S01]  /*1f100*/  IMAD.MOV.U32 R15, RZ, RZ, R0 ;  /* 0x000000ffff0f7224 */ /* 0x000fe200078e0000 */
[----:B------:R-:W-:Y:S06]  /*1f110*/  STL [R1+0x984], R4 ;  /* 0x0009840401007387 */ /* 0x000fec0000100800 */
[C---:B--2---:R-:W-:Y:S11]  /*1f120*/  HMMA.16816.F32 R20, R16.reuse, R14, R20 ;  /* 0x0000000e1014723c */ /* 0x044ff60000001814 */
[----:B------:R-:W-:Y:S11]  /*1f130*/  @!UPT UIADD3 URZ, URZ, URZ, URZ ;  /* 0x0000003f3f3ff290 */ /* 0x000ff6000fffe03f */
[----:B------:R-:W-:Y:S01]  /*1f140*/  @!UPT UIADD3 URZ, URZ, URZ, URZ ;  /* 0x0000003f3f3ff290 */ /* 0x000fe2000fffe03f */
[----:B------:R-:W-:Y:S01]  /*1f150*/  STL.64 [R1+0x140], R20 ;  /* 0x0001401401007387 */ /* 0x000fe20000100a00 */
[----:B------:R0:W-:Y:S03]  /*1f160*/  STL.64 [R1+0x148], R22 ;  /* 0x0001481601007387 */ /* 0x0001e60000100a00 */
[----:B0-----:R-:W2:Y:S01]  /*1f170*/  LDL.LU.64 R22, [R1+0xab0] ;  /* 0x000ab00001167983 */ /* 0x001ea20000300a00 */
[----:B------:R-:W2:Y:S02]  /*1f180*/  LDL.LU.64 R20, [R1+0xaa8] ;  /* 0x000aa80001147983 */ /* 0x000ea40000300a00 */
[----:B------:R0:W-:Y:S02]  /*1f190*/  STL.64 [R1+0xa80], R14 ;  /* 0x000a800e01007387 */ /* 0x0001e40000100a00 */
[----:B------:R-:W3:Y:S01]  /*1f1a0*/  LDL.LU R12, [R1+0x90] ;  /* 0x00009000010c7983 */ /* 0x000ee20000300800 */
[----:B------:R-:W3:Y:S04]  /*1f1b0*/  LDL.LU R13, [R1+0x94] ;  /* 0x00009400010d7983 */ /* 0x000ee80000300800 */
[----:B0-----:R-:W3:Y:S01]  /*1f1c0*/  LDL.LU R14, [R1+0x98] ;  /* 0x00009800010e7983 */ /* 0x001ee20000300800 */
[----:B------:R-:W3:Y:S01]  /*1f1d0*/  LDL.LU R15, [R1+0x9c] ;  /* 0x00009c00010f7983 */ /* 0x000ee20000300800 */
[C---:B--2---:R-:W-:Y:S11]  /*1f1e0*/  HMMA.16816.F32 R20, R16.reuse, R10, R20 ;  /* 0x0000000a1014723c */ /* 0x044ff60000001814 */
[----:B------:R-:W-:Y:S11]  /*1f1f0*/  @!UPT UIADD3 URZ, URZ, URZ, URZ ;  /* 0x0000003f3f3ff290 */ /* 0x000ff6000fffe03f */
[----:B------:R-:W-:Y:S01]  /*1f200*/  @!UPT UIADD3 URZ, URZ, URZ, URZ ;  /* 0x0000003f3f3ff290 */ /* 0x000fe2000fffe03f */
[----:B------:R-:W-:Y:S01]  /*1f210*/  STL.64 [R1+0xc0], R20 ;  /* 0x0000c01401007387 */ /* 0x000fe20000100a00 */
[----:B------:R0:W-:Y:S02]  /*1f220*/  STL.64 [R1+0xc8], R22 ;  /* 0x0000c81601007387 */ /* 0x0001e40000100a00 */
[----:B------:R-:W-:Y:S02]  /*1f230*/  IMAD.MOV.U32 R5, RZ, RZ, R22 ;  /* 0x000000ffff057224 */ /* 0x000fe400078e0016 */
[----:B0-----:R-:W2:Y:S01]  /*1f240*/  LDL.LU.64 R22, [R1+0xaa0] ;  /* 0x000aa00001167983 */ /* 0x001ea20000300a00 */
[----:B------:R-:W2:Y:S02]  /*1f250*/  LDL.LU.64 R20, [R1+0xa98] ;  /* 0x000a980001147983 */ /* 0x000ea40000300a00 */
[----:B------:R-:W-:Y:S01]  /*1f260*/  STL [R1+0x988], R5 ;  /* 0x0009880501007387 */ /* 0x000fe20000100800 */
[----:B--2---:R-:W-:Y:S01]  /*1f270*/  HMMA.16816.F32 R16, R16, R6, R20 ;  /* 0x000000061010723c */ /* 0x004fe20000001814 */
[----:B------:R-:W3:Y:S01]  /*1f280*/  LDL.LU.64 R22, [R1+0xa90] ;  /* 0x000a900001167983 */ /* 0x000ee20000300a00 */
[----:B------:R-:W3:Y:S02]  /*1f290*/  LDL.LU.64 R20, [R1+0xa88] ;  /* 0x000a880001147983 */ /* 0x000ee40000300a00 */
[----:B------:R-:W-:-:S02]  /*1f2a0*/  IMAD.MOV.U32 R2, RZ, RZ, R26 ;  /* 0x000000ffff027224 */ /* 0x000fc400078e001a */
[----:B------:R-:W-:Y:S11]  /*1f2b0*/  IMAD.MOV.U32 R0, RZ, RZ, R27 ;  /* 0x000000ffff007224 */ /* 0x000ff600078e001b */
[----:B------:R-:W-:Y:S06]  /*1f2c0*/  @!UPT UIADD3 URZ, URZ, URZ, URZ ;  /* 0x0000003f3f3ff290 */ /* 0x000fec000fffe03f */
[----:B------:R0:W-:Y:S01]  /*1f2d0*/  STL.64 [R1+0xb0], R16 ;  /* 0x0000b01001007387 */ /* 0x0001e20000100a00 */
[----:B------:R1:W-:Y:S03]  /*1f2e0*/  STL.64 [R1+0xb8], R18 ;  /* 0x0000b81201007387 */ /* 0x0003e60000100a00 */
[----:B0-----:R-:W2:Y:S01]  /*1f2f0*/  LDL.LU R16, [R1+0x60] ;  /* 0x0000600001107983 */ /* 0x001ea20000300800 */
[----:B------:R-:W2:Y:S02]  /*1f300*/  LDL.LU R17, [R1+0x64] ;  /* 0x0000640001117983 */ /* 0x000ea40000300800 */
[----:B-1----:R-:W2:Y:S02]  /*1f310*/  LDL.LU R18, [R1+0x68] ;  /* 0x0000680001127983 */ /* 0x002ea40000300800 */
[----:B------:R-:W2:Y:S01]  /*1f320*/  LDL.LU R19, [R1+0x6c] ;  /* 0x00006c0001137983 */ /* 0x000ea20000300800 */
[C---:B---3--:R-:W-:Y:S11]  /*1f330*/  HMMA.16816.F32 R12, R20.reuse, R26, R12 ;  /* 0x0000001a140c723c */ /* 0x048ff6000000180c */
[----:B------:R-:W-:Y:S11]  /*1f340*/  @!UPT UIADD3 URZ, URZ, URZ, URZ ;  /* 0x0000003f3f3ff290 */ /* 0x000ff6000fffe03f */
[----:B------:R-:W-:Y:S01]  /*1f350*/  @!UPT UIADD3 URZ, URZ, URZ, URZ ;  /* 0x0000003f3f3ff290 */ /* 0x000fe2000fffe03f */
[----:B------:R-:W-:Y:S01]  /*1f360*/  STL.64 [R1+0xf0], R12 ;  /* 0x0000f00c01007387 */ /* 0x000fe20000100a00 */
[----:B------:R0:W-:Y:S03]  /*1f370*/  STL.64 [R1+0xf8], R14 ;  /* 0x0000f80e01007387 */ /* 0x0001e60000100a00 */
[----:B0-----:R-:W3:Y:S01]  /*1f380*/  LDL.LU.64 R14, [R1+0xa80] ;  /* 0x000a8000010e7983 */ /* 0x001ee20000300a00 */
[----:B------:R-:W3:Y:S02]  /*1f390*/  LDL.LU.64 R26, [R1+0xa78] ;  /* 0x000a7800011a7983 */ /* 0x000ee40000300a00 */
[----:B------:R-:W3:Y:S02]  /*1f3a0*/  LDL.LU.64 R24, [R1+0xa70] ;  /* 0x000a700001187983 */ /* 0x000ee40000300a00 */
[C---:B---3--:R-:W-:Y:S11]  /*1f3b0*/  HMMA.16816.F32 R24, R20.reuse, R14, R24 ;  /* 0x0000000e1418723c */ /* 0x048ff60000001818 */
[----:B------:R-:W-:Y:S11]  /*1f3c0*/  @!UPT UIADD3 URZ, URZ, URZ, URZ ;  /* 0x0000003f3f3ff290 */ /* 0x000ff6000fffe03f */
[----:B------:R-:W-:Y:S01]  /*1f3d0*/  @!UPT UIADD3 URZ, URZ, URZ, URZ ;  /* 0x0000003f3f3ff290 */ /* 0x000fe2000fffe03f */
[----:B------:R-:W-:Y:S01]  /*1f3e0*/  STL.64 [R1+0xe0], R24 ;  /* 0x0000e01801007387 */ /* 0x000fe20000100a00 */
[----:B------:R0:W-:Y:S03]  /*1f3f0*/  STL.64 [R1+0xe8], R26 ;  /* 0x0000e81a01007387 */ /* 0x0001e60000100a00 */
[----:B0-----:R-:W3:Y:S01]  /*1f400*/  LDL.LU.64 R26, [R1+0xa68] ;  /* 0x000a6800011a7983 */ /* 0x001ee20000300a00 */
[----:B------:R-:W3:Y:S01]  /*1f410*/  LDL.LU.64 R24, [R1+0xa60] ;  /* 0x000a600001187983 */ /* 0x000ee20000300a00 */
[C---:B--2---:R-:W-:Y:S01]  /*1f420*/  HMMA.16816.F32 R16, R20.reuse, R6, R16 ;  /* 0x000000061410723c */ /* 0x044fe20000001810 */
[----:B------:R-:W-:Y:S07]  /*1f430*/  STL.64 [R1+0xa38], R14 ;  /* 0x000a380e01007387 */ /* 0x000fee0000100a00 */
[----:B---3--:R-:W-:Y:S11]  /*1f440*/  HMMA.16816.F32 R24, R20, R10, R24 ;  /* 0x0000000a1418723c */ /* 0x008ff60000001818 */
[----:B------:R-:W-:Y:S11]  /*1f450*/  @!UPT UIADD3 URZ, URZ, URZ, URZ ;  /* 0x0000003f3f3ff290 */ /* 0x000ff6000fffe03f */
[----:B------:R-:W-:Y:S01]  /*1f460*/  @!UPT UIADD3 URZ, URZ, URZ, URZ ;  /* 0x0000003f3f3ff290 */ /* 0x000fe2000fffe03f */
[----:B------:R-:W-:Y:S01]  /*1f470*/  STL.64 [R1+0xd0], R24 ;  /* 0x0000d01801007387 */ /* 0x000fe20000100a00 */
[----:B------:R0:W-:Y:S03]  /*1f480*/  STL.64 [R1+0xd8], R26 ;  /* 0x0000d81a01007387 */ /* 0x0001e60000100a00 */
[----:B0-----:R-:W2:Y:S01]  /*1f490*/  LDL.LU.64 R26, [R1+0xa58] ;  /* 0x000a5800011a7983 */ /* 0x001ea20000300a00 */
[----:B------:R-:W3:Y:S02]  /*1f4a0*/  LDL.LU.64 R24, [R1+0xa50] ;  /* 0x000a500001187983 */ /* 0x000ee40000300a00 */
[----:B------:R0:W-:Y:S02]  /*1f4b0*/  STL.64 [R1+0xa40], R10 ;  /* 0x000a400a01007387 */ /* 0x0001e40000100a00 */
[----:B------:R-:W3:Y:S01]  /*1f4c0*/  LDL.LU R8, [R1+0x50] ;  /* 0x0000500001087983 */ /* 0x000ee20000300800 */
[----:B------:R-:W3:Y:S04]  /*1f4d0*/  LDL.LU R9, [R1+0x54] ;  /* 0x0000540001097983 */ /* 0x000ee80000300800 */
[----:B0-----:R-:W3:Y:S01]  /*1f4e0*/  LDL.LU R10, [R1+0x58] ;  /* 0x00005800010a7983 */ /* 0x001ee20000300800 */
[----:B------:R-:W3:Y:S02]  /*1f4f0*/  LDL.LU R11, [R1+0x5c] ;  /* 0x00005c00010b7983 */ /* 0x000ee40000300800 */
[----:B------:R-:W4:Y:S02]  /*1f500*/  LDL.LU R21, [R1+0x43c] ;  /* 0x00043c0001157983 */ /* 0x000f240000300800 */
[----:B------:R-:W3:Y:S01]  /*1f510*/  LDL.LU R22, [R1+0x2a4] ;  /* 0x0002a40001167983 */ /* 0x000ee20000300800 */
[----:B------:R-:W-:Y:S01]  /*1f520*/  STL.64 [R1+0xa0], R16 ;  /* 0x0000a01001007387 */ /* 0x000fe20000100a00 */
[----:B------:R-:W-:Y:S02]  /*1f530*/  STL.64 [R1+0xa8], R18 ;  /* 0x0000a81201007387 */ /* 0x000fe40000100a00 */
[----:B------:R-:W3:Y:S02]  /*1f540*/  LDL.LU R23, [R1+0x434] ;  /* 0x0004340001177983 */ /* 0x000ee40000300800 */
[----:B--2---:R-:W-:Y:S01]  /*1f550*/  IMAD.MOV.U32 R20, RZ, RZ, R26 ;  /* 0x000000ffff147224 */ /* 0x004fe200078e001a */
[----:B---3--:R-:W-:Y:S01]  /*1f560*/  STL.64 [R1+0xa30], R22 ;  /* 0x000a301601007387 */ /* 0x008fe20000100a00 */
[----:B----4-:R0:W-:Y:S02]  /*1f570*/  STL [R1+0xa28], R21 ;  /* 0x000a281501007387 */ /* 0x0101e40000100800 */
[----:B------:R-:W2:Y:S02]  /*1f580*/  LDL.LU R26, [R1+0xa4c] ;  /* 0x000a4c00011a7983 */ /* 0x000ea40000300800 */
[----:B0-----:R-:W-:-:S02]  /*1f590*/  IMAD.MOV.U32 R21, RZ, RZ, R27 ;  /* 0x000000ffff157224 */ /* 0x001fc400078e001b */
[----:B------:R-:W2:Y:S01]  /*1f5a0*/  LDL.LU R27, [R1+0xa48] ;  /* 0x000a4800011b7983 */ /* 0x000ea20000300800 */
[----:B------:R-:W-:Y:S02]  /*1f5b0*/  IMAD.MOV.U32 R14, RZ, RZ, R2 ;  /* 0x000000ffff0e7224 */ /* 0x000fe400078e0002 */
[----:B------:R-:W-:Y:S02]  /*1f5c0*/  IMAD.MOV.U32 R15, RZ, RZ, R0 ;  /* 0x000000ffff0f7224 */ /* 0x000fe400078e0000 */
[----:B------:R-:W3:Y:S01]  /*1f5d0*/  LDL.LU R16, [R1+0x430] ;  /* 0x0004300001107983 */ /* 0x000ee20000300800 */
[----:B------:R-:W4:Y:S01]  /*1f5e0*/  LDL.LU R17, [R1+0x42c] ;  /* 0x00042c0001117983 */ /* 0x000f220000300800 */
[----:B------:R-:W3:Y:S02]  /*1f5f0*/  LDL.LU R18, [R1+0x428] ;  /* 0x0004280001127983 */ /* 0x000ee40000300800 */
[----:B------:R-:W3:Y:S02]  /*1f600*/  LDL.LU R19, [R1+0x438] ;  /* 0x0004380001137983 */ /* 0x000ee40000300800 */
[----:B------:R-:W3:Y:S01]  /*1f610*/  LDL.LU R5, [R1+0x420] ;  /* 0x0004200001057983 */ /* 0x000ee20000300800 */
[----:B------:R-:W3:Y:S01]  /*1f620*/  LDL.LU R4, [R1+0x298] ;  /* 0x0002980001047983 */ /* 0x000ee20000300800 */
[----:B------:R-:W3:Y:S02]  /*1f630*/  LDL.LU R3, [R1+0x418] ;  /* 0x0004180001037983 */ /* 0x000ee40000300800 */
[----:B------:R-:W3:Y:S02]  /*1f640*/  LDL.LU R2, [R1+0x2a0] ;  /* 0x0002a00001027983 */ /* 0x000ee40000300800 */
[----:B------:R-:W3:Y:S02]  /*1f650*/  LDL.LU R0, [R1+0x410] ;  /* 0x0004100001007983 */ /* 0x000ee40000300800 */
[----:B------:R-:W-:Y:S01]  /*1f660*/  IMAD.MOV.U32 R23, RZ, RZ, R28 ;  /* 0x000000ffff177224 */ /* 0x000fe200078e001c */
[----:B--2---:R-:W-:Y:S01]  /*1f670*/  HMMA.16816.F32 R12, R24, R14, R8 ;  /* 0x0000000e180c723c */ /* 0x004fe20000001808 */
[----:B------:R-:W2:Y:S11]  /*1f680*/  LDL.LU.64 R10, [R1+0xa40] ;  /* 0x000a4000010a7983 */ /* 0x000eb60000300a00 */
[----:B------:R-:W-:Y:S11]  /*1f690*/  @!UPT UIADD3 URZ, URZ, URZ, URZ ;  /* 0x0000003f3f3ff290 */ /* 0x000ff6000fffe03f */
[----:B------:R-:W-:Y:S01]  /*1f6a0*/  STL.64 [R1+0x90], R12 ;  /* 0x0000900c01007387 */ /* 0x000fe20000100a00 */
[----:B------:R-:W-:Y:S02]  /*1f6b0*/  IMAD.MOV.U32 R28, RZ, RZ, R14 ;  /* 0x000000ffff1c7224 */ /* 0x000fe400078e000e */
[----:B------:R0:W-:Y:S02]  /*1f6c0*/  STL.64 [R1+0x98], R14 ;  /* 0x0000980e01007387 */ /* 0x0001e40000100a00 */
[----:B0-----:R-:W2:Y:S01]  /*1f6d0*/  LDL.LU.64 R14, [R1+0xa38] ;  /* 0x000a3800010e7983 */ /* 0x001ea20000300a00 */
[----:B------:R-:W-:Y:S02]  /*1f6e0*/  IMAD.MOV.U32 R22, RZ, RZ, R29 ;  /* 0x000000ffff167224 */ /* 0x000fe400078e001d */
[----:B------:R-:W-:-:S05]  /*1f6f0*/  IMAD.MOV.U32 R8, RZ, RZ, R13 ;  /* 0x000000ffff087224 */ /* 0x000fca00078e000d */
[----:B------:R-:W-:Y:S01]  /*1f700*/  STL [R1+0x990], R8 ;  /* 0x0009900801007387 */ /* 0x000fe20000100800 */
[----:B------:R-:W-:Y:S01]  /*1f710*/  STL [R1+0x98c], R28 ;  /* 0x00098c1c01007387 */ /* 0x000fe20000100800 */
[C---:B--2---:R-:W-:Y:S02]  /*1f720*/  HMMA.16816.F32 R12, R24.reuse, R14, R20 ;  /* 0x0000000e180c723c */ /* 0x044fe40000001814 */
[----:B------:R-:W2:Y:S01]  /*1f730*/  LDL.LU.64 R22, [R1+0xa30] ;  /* 0x000a300001167983 */ /* 0x000ea20000300a00 */
[----:B------:R-:W2:Y:S11]  /*1f740*/  LDL.LU R21, [R1+0xa28] ;  /* 0x000a280001157983 */ /* 0x000eb60000300800 */
[----:B------:R-:W-:Y:S09]  /*1f750*/  @!UPT UIADD3 URZ, URZ, URZ, URZ ;  /* 0x0000003f3f3ff290 */ /* 0x000ff2000fffe03f */
[----:B------:R-:W-:Y:S01]  /*1f760*/  STL.64 [R1+0x100], R12 ;  /* 0x0001000c01007387 */ /* 0x000fe20000100a00 */
[----:B------:R0:W-:Y:S03]  /*1f770*/  STL.64 [R1+0x108], R14 ;  /* 0x0001080e01007387 */ /* 0x0001e60000100a00 */
[----:B0-----:R-:W2:Y:S01]  /*1f780*/  LDL.LU.64 R14, [R1+0xa20] ;  /* 0x000a2000010e7983 */ /* 0x001ea20000300a00 */
[----:B------:R-:W2:Y:S02]  /*1f790*/  LDL.LU.64 R12, [R1+0xa18] ;  /* 0x000a1800010c7983 */ /* 0x000ea40000300a00 */
[----:B--2---:R-:W-:Y:S11]  /*1f7a0*/  HMMA.16816.F32 R12, R24, R10, R12 ;  /* 0x0000000a180c723c */ /* 0x004ff6000000180c */
[----:B------:R-:W-:Y:S11]  /*1f7b0*/  @!UPT UIADD3 URZ, URZ, URZ, URZ ;  /* 0x0000003f3f3ff290 */ /* 0x000ff6000fffe03f */
[----:B------:R-:W-:Y:S01]  /*1f7c0*/  @!UPT UIADD3 URZ, URZ, URZ, URZ ;  /* 0x0000003f3f3ff290 */ /* 0x000fe2000fffe03f */
[----:B------:R-:W-:Y:S01]  /*1f7d0*/  STL.64 [R1+0x120], R12 ;  /* 0x0001200c01007387 */ /* 0x000fe20000100a00 */
[----:B------:R-:W-:Y:S02]  /*1f7e0*/  IMAD.MOV.U32 R10, RZ, RZ, R15 ;  /* 0x000000ffff0a7224 */ /* 0x000fe400078e000f */
[----:B------:R-:W-:Y:S02]  /*1f7f0*/  IMAD.MOV.U32 R29, RZ, RZ, R14 ;  /* 0x000000ffff1d7224 */ /* 0x000fe400078e000e */
[----:B------:R0:W-:Y:S02]  /*1f800*/  STL.64 [R1+0x128], R14 ;  /* 0x0001280e01007387 */ /* 0x0001e40000100a00 */
[----:B------:R-:W-:Y:S02]  /*1f810*/  IMAD.MOV.U32 R9, RZ, RZ, R13 ;  /* 0x000000ffff097224 */ /* 0x000fe400078e000d */
[----:B------:R-:W-:Y:S01]  /*1f820*/  IMAD.MOV.U32 R11, RZ, RZ, R12 ;  /* 0x000000ffff0b7224 */ /* 0x000fe200078e000c */
[----:B0-----:R-:W2:Y:S01]  /*1f830*/  LDL.LU.64 R14, [R1+0xa10] ;  /* 0x000a1000010e7983 */ /* 0x001ea20000300a00 */
[----:B------:R-:W2:Y:S02]  /*1f840*/  LDL.LU.64 R12, [R1+0xa08] ;  /* 0x000a0800010c7983 */ /* 0x000ea40000300a00 */
[----:B------:R-:W-:-:S05]  /*1f850*/  IMAD.MOV.U32 R8, RZ, RZ, c[0x0][0x180] ;  /* 0x00006000ff087624 */ /* 0x000fca00078e00ff */
[----:B------:R-:W-:Y:S01]  /*1f860*/  IADD3 R8, R8, 0x7f, RZ ;  /* 0x0000007f08087810 */ /* 0x000fe20007ffe0ff */
[----:B------:R-:W-:Y:S01]  /*1f870*/  STL [R1+0x9a0], R11 ;  /* 0x0009a00b01007387 */ /* 0x000fe20000100800 */
[----:B------:R-:W-:Y:S02]  /*1f880*/  STL [R1+0x99c], R9 ;  /* 0x00099c0901007387 */ /* 0x000fe40000100800 */
[----:B------:R-:W-:Y:S01]  /*1f890*/  SHF.R.S32.HI R20, RZ, 0x1f, R8 ;  /* 0x0000001fff147819 */ /* 0x000fe20000011408 */
[----:B------:R-:W-:Y:S01]  /*1f8a0*/  STL [R1+0x998], R29 ;  /* 0x0009981d01007387 */ /* 0x000fe20000100800 */
[----:B------:R2:W-:Y:S02]  /*1f8b0*/  STL [R1+0x994], R10 ;  /* 0x0009940a01007387 */ /* 0x0005e40000100800 */
[----:B------:R-:W-:Y:S02]  /*1f8c0*/  LEA.HI R20, R20, R8, RZ, 0x7 ;  /* 0x0000000814147211 */ /* 0x000fe400078f38ff */
[----:B------:R-:W-:-:S02]  /*1f8d0*/  IADD3 R21, P4, R21, UR11, RZ ;  /* 0x0000000b15157c10 */ /* 0x000fc4000ff9e0ff */
[----:B------:R-:W-:Y:S02]  /*1f8e0*/  IADD3 R22, P5, R22, UR11, RZ ;  /* 0x0000000b16167c10 */ /* 0x000fe4000ffbe0ff */
[----:B------:R-:W-:Y:S02]  /*1f8f0*/  IADD3 R23, P6, R23, UR11, RZ ;  /* 0x0000000b17177c10 */ /* 0x000fe4000ffde0ff */
[----:B---3--:R-:W-:Y:S02]  /*1f900*/  IADD3 R16, P1, R16, UR11, RZ ;  /* 0x0000000b10107c10 */ /* 0x008fe4000ff3e0ff */
[----:B----4-:R-:W-:Y:S02]  /*1f910*/  IADD3 R17, P2, R17, UR11, RZ ;  /* 0x0000000b11117c10 */ /* 0x010fe4000ff5e0ff */
[----:B------:R-:W-:Y:S02]  /*1f920*/  IADD3 R18, P3, R18, UR11, RZ ;  /* 0x0000000b12127c10 */ /* 0x000fe4000ff7e0ff */
[----:B------:R-:W-:Y:S01]  /*1f930*/  IADD3.X R19, R19, UR6, RZ, P4, !PT ;  /* 0x0000000613137c10 */ /* 0x000fe2000a7fe4ff */
[----:B------:R-:W-:Y:S01]  /*1f940*/  IADD3 R5, P4, R5, UR11, RZ ;  /* 0x0000000b05057c10 */ /* 0x000fe2000ff9e0ff */
[----:B------:R-:W-:Y:S01]  /*1f950*/  IADD3.X R4, R4, UR6, RZ, P5, !PT ;  /* 0x0000000604047c10 */ /* 0x000fe2000affe4ff */
[----:B--2---:R-:W-:Y:S11]  /*1f960*/  HMMA.16816.F32 R8, R24, R6, R12 ;  /* 0x000000061808723c */ /* 0x004ff6000000180c */
[----:B------:R-:W-:Y:S11]  /*1f970*/  @!UPT UIADD3 URZ, URZ, URZ, URZ ;  /* 0x0000003f3f3ff290 */ /* 0x000ff6000fffe03f */
[----:B------:R-:W-:Y:S02]  /*1f980*/  @!UPT UIADD3 URZ, URZ, URZ, URZ ;  /* 0x0000003f3f3ff290 */ /* 0x000fe4000fffe03f */
[----:B------:R-:W-:Y:S01]  /*1f990*/  IMAD.MOV.U32 R6, RZ, RZ, R11 ;  /* 0x000000ffff067224 */ /* 0x000fe200078e000b */
[----:B------:R-:W-:Y:S01]  /*1f9a0*/  STL.64 [R1+0x110], R8 ;  /* 0x0001100801007387 */ /* 0x000fe20000100a00 */
[----:B------:R-:W-:Y:S03]  /*1f9b0*/  STL.64 [R1+0x118], R10 ;  /* 0x0001180a01007387 */ /* 0x000fe60000100a00 */
[----:B------:R0:W-:Y:S01]  /*1f9c0*/  STL [R1+0x9a4], R6 ;  /* 0x0009a40601007387 */ /* 0x0001e20000100800 */
[----:B------:R-:W-:Y:S02]  /*1f9d0*/  STL [R1+0x43c], R21 ;  /* 0x00043c1501007387 */ /* 0x000fe40000100800 */
[----:B------:R-:W-:Y:S02]  /*1f9e0*/  STL [R1+0x2a4], R22 ;  /* 0x0002a41601007387 */ /* 0x000fe40000100800 */
[----:B------:R-:W-:Y:S01]  /*1f9f0*/  STL [R1+0x434], R23 ;  /* 0x0004341701007387 */ /* 0x000fe20000100800 */
[----:B------:R-:W-:Y:S01]  /*1fa00*/  STL [R1+0x430], R16 ;  /* 0x0004301001007387 */ /* 0x000fe20000100800 */
[----:B------:R-:W-:Y:S02]  /*1fa10*/  STL [R1+0x42c], R17 ;  /* 0x00042c1101007387 */ /* 0x000fe40000100800 */
[----:B------:R-:W-:Y:S02]  /*1fa20*/  STL [R1+0x428], R18 ;  /* 0x0004281201007387 */ /* 0x000fe40000100800 */
[----:B------:R-:W-:Y:S01]  /*1fa30*/  STL [R1+0x438], R19 ;  /* 0x0004381301007387 */ /* 0x000fe20000100800 */
[----:B------:R-:W-:Y:S01]  /*1fa40*/  STL [R1+0x420], R5 ;  /* 0x0004200501007387 */ /* 0x000fe20000100800 */
[----:B------:R-:W-:Y:S02]  /*1fa50*/  STL [R1+0x298], R4 ;  /* 0x0002980401007387 */ /* 0x000fe40000100800 */
[----:B0-----:R-:W2:Y:S01]  /*1fa60*/  LDL.LU R6, [R1+0x294] ;  /* 0x0002940001067983 */ /* 0x001ea20000300800 */
[----:B------:R-:W-:-:S02]  /*1fa70*/  IADD3 R3, P5, R3, UR11, RZ ;  /* 0x0000000b03037c10 */ /* 0x000fc4000ffbe0ff */
[----:B------:R-:W-:-:S03]  /*1fa80*/  IADD3.X R2, R2, UR6, RZ, P6, !PT ;  /* 0x0000000602027c10 */ /* 0x000fc6000b7fe4ff */
[----:B------:R-:W-:Y:S04]  /*1fa90*/  STL [R1+0x418], R3 ;  /* 0x0004180301007387 */ /* 0x000fe80000100800 */
[----:B--2---:R0:W-:Y:S01]  /*1faa0*/  STL [R1+0xa00], R6 ;  /* 0x000a000601007387 */ /* 0x0041e20000100800 */
[----:B------:R-:W-:Y:S03]  /*1fab0*/  STL [R1+0x2a0], R2 ;  /* 0x0002a00201007387 */ /* 0x000fe60000100800 */
[----:B0-----:R-:W2:Y:S01]  /*1fac0*/  LDL.LU R6, [R1+0x408] ;  /* 0x0004080001067983 */ /* 0x001ea20000300800 */
[----:B------:R-:W-:-:S05]  /*1fad0*/  IADD3 R0, P6, R0, UR11, RZ ;  /* 0x0000000b00007c10 */ /* 0x000fca000ffde0ff */
[----:B------:R-:W-:Y:S01]  /*1fae0*/  STL [R1+0x410], R0 ;  /* 0x0004100001007387 */ /* 0x000fe20000100800 */
[----:B------:R-:W-:Y:S01]  /*1faf0*/  UIADD3 UR4, UR4, 0x1, URZ ;  /* 0x0000000104047890 */ /* 0x000fe2000fffe03f */
[----:B------:R-:W-:Y:S02]  /*1fb00*/  SHF.R.S32.HI R20, RZ, 0x7, R20 ;  /* 0x00000007ff147819 */ /* 0x000fe40000011414 */
[----:B--2---:R0:W-:Y:S04]  /*1fb10*/  STL [R1+0xa04], R6 ;  /* 0x000a040601007387 */ /* 0x0041e80000100800 */
[----:B0-----:R-:W2:Y:S01]  /*1fb20*/  LDL.LU R6, [R1+0x29c] ;  /* 0x00029c0001067983 */ /* 0x001ea20000300800 */
[----:B------:R-:W3:Y:S02]  /*1fb30*/  LDL.LU R24, [R1+0x400] ;  /* 0x0004000001187983 */ /* 0x000ee40000300800 */
[----:B------:R-:W4:Y:S02]  /*1fb40*/  LDL.LU R25, [R1+0x424] ;  /* 0x0004240001197983 */ /* 0x000f240000300800 */
[----:B------:R-:W3:Y:S01]  /*1fb50*/  LDL.LU R26, [R1+0x3f8] ;  /* 0x0003f800011a7983 */ /* 0x000ee20000300800 */
[----:B------:R-:W3:Y:S01]  /*1fb60*/  LDL.LU R27, [R1+0x41c] ;  /* 0x00041c00011b7983 */ /* 0x000ee20000300800 */
[----:B------:R-:W3:Y:S02]  /*1fb70*/  LDL.LU R7, [R1+0x3f0] ;  /* 0x0003f00001077983 */ /* 0x000ee40000300800 */
[----:B------:R-:W3:Y:S02]  /*1fb80*/  LDL.LU R12, [R1+0x414] ;  /* 0x00041400010c7983 */ /* 0x000ee40000300800 */
[----:B------:R-:W3:Y:S01]  /*1fb90*/  LDL.LU R13, [R1+0x3e8] ;  /* 0x0003e800010d7983 */ /* 0x000ee20000300800 */
[----:B------:R-:W3:Y:S01]  /*1fba0*/  LDL.LU R14, [R1+0x40c] ;  /* 0x00040c00010e7983 */ /* 0x000ee20000300800 */
[----:B------:R-:W3:Y:S02]  /*1fbb0*/  LDL.LU R15, [R1+0x3e0] ;  /* 0x0003e000010f7983 */ /* 0x000ee40000300800 */
[----:B------:R-:W3:Y:S02]  /*1fbc0*/  LDL.LU R10, [R1+0x404] ;  /* 0x00040400010a7983 */ /* 0x000ee40000300800 */
[----:B------:R-:W3:Y:S01]  /*1fbd0*/  LDL.LU R29, [R1+0x3d8] ;  /* 0x0003d800011d7983 */ /* 0x000ee20000300800 */
[----:B------:R-:W3:Y:S01]  /*1fbe0*/  LDL.LU R9, [R1+0x3fc] ;  /* 0x0003fc0001097983 */ /* 0x000ee20000300800 */
[----:B------:R-:W3:Y:S02]  /*1fbf0*/  LDL.LU R11, [R1+0x3d0] ;  /* 0x0003d000010b7983 */ /* 0x000ee40000300800 */
[----:B------:R-:W3:Y:S01]  /*1fc00*/  LDL.LU R28, [R1+0x3f4] ;  /* 0x0003f400011c7983 */ /* 0x000ee20000300800 */
[----:B------:R-:W-:Y:S01]  /*1fc10*/  ISETP.NE.U32.AND P0, PT, R20, UR4, PT ;  /* 0x0000000414007c0c */ /* 0x000fe2000bf05070 */
        /* <DEDUP_REMOVED lines=13> */
[----:B------:R-:W3:Y:S01]  /*1fcf0*/  LDL.LU R0, [R1+0x3bc] ;  /* 0x0003bc0001007983 */ /* 0x000ee20000300800 */
[----:B--2---:R-:W-:-:S05]  /*1fd00*/  IADD3.X R6, R6, UR6, RZ, P1, !PT ;  /* 0x0000000606067c10 */ /* 0x004fca0008ffe4ff */
[----:B------:R0:W-:Y:S04]  /*1fd10*/  STL [R1+0x29c], R6 ;  /* 0x00029c0601007387 */ /* 0x0001e80000100800 */
[----:B0-----:R-:W2:Y:S02]  /*1fd20*/  LDL.LU R6, [R1+0xa04] ;  /* 0x000a040001067983 */ /* 0x001ea40000300800 */
[----:B--2---:R-:W-:-:S05]  /*1fd30*/  IADD3 R6, P1, R6, UR11, RZ ;  /* 0x0000000b06067c10 */ /* 0x004fca000ff3e0ff */
[----:B------:R0:W-:Y:S04]  /*1fd40*/  STL [R1+0x408], R6 ;  /* 0x0004080601007387 */ /* 0x0001e80000100800 */
[----:B0-----:R-:W2:Y:S01]  /*1fd50*/  LDL.LU R6, [R1+0xa00] ;  /* 0x000a000001067983 */ /* 0x001ea20000300800 */
[----:B----4-:R-:W-:Y:S01]  /*1fd60*/  IADD3.X R25, R25, UR6, RZ, P3, !PT ;  /* 0x0000000619197c10 */ /* 0x010fe20009ffe4ff */
[----:B---3--:R-:W-:Y:S01]  /*1fd70*/  IADD3 R26, P3, R26, UR11, RZ ;  /* 0x0000000b1a1a7c10 */ /* 0x008fe2000ff7e0ff */
[----:B------:R-:W-:Y:S01]  /*1fd80*/  IADD3.X R27, R27, UR6, RZ, P4, !PT ;  /* 0x000000061b1b7c10 */ /* 0x000fe2000a7fe4ff */
[----:B------:R-:W-:Y:S01]  /*1fd90*/  IADD3 R7, P4, R7, UR11, RZ ;  /* 0x0000000b07077c10 */ /* 0x000fe2000ff9e0ff */
        /* <DEDUP_REMOVED lines=16> */
[----:B--2---:R-:W-:Y:S01]  /*1fea0*/  IADD3.X R6, R6, UR6, RZ, P2, !PT ;  /* 0x0000000606067c10 */ /* 0x004fe200097fe4ff */
[----:B------:R-:W-:-:S04]  /*1feb0*/  IADD3 R24, P2, R24, UR11, RZ ;  /* 0x0000000b18187c10 */ /* 0x000fc8000ff5e0ff */
        /* <DEDUP_REMOVED lines=8> */
[----:B------:R-:W-:Y:S01]  /*1ff40*/  IADD3.X R9, R9, UR6, RZ, P2, !PT ;  /* 0x0000000609097c10 */ /* 0x000fe200097fe4ff */
[----:B------:R-:W-:Y:S01]  /*1ff50*/  STL [R1+0x40c], R14 ;  /* 0x00040c0e01007387 */ /* 0x000fe20000100800 */
[----:B------:R-:W-:Y:S01]  /*1ff60*/  IADD3 R11, P2, R11, UR11, RZ ;  /* 0x0000000b0b0b7c10 */ /* 0x000fe2000ff5e0ff */
        /* <DEDUP_REMOVED lines=11> */
[----:B------:R-:W-:Y:S01]  /*20020*/  IADD3.X R5, R5, UR6, RZ, P2, !PT ;  /* 0x0000000605057c10 */ /* 0x000fe200097fe4ff */
[----:B------:R-:W-:Y:S01]  /*20030*/  STL [R1+0x3dc], R16 ;  /* 0x0003dc1001007387 */ /* 0x000fe20000100800 */
[----:B------:R-:W-:Y:S01]  /*20040*/  IADD3 R4, P2, R4, UR11, RZ ;  /* 0x0000000b04047c10 */ /* 0x000fe2000ff5e0ff */
[----:B------:R-:W-:Y:S01]  /*20050*/  STL [R1+0x3b0], R17 ;  /* 0x0003b01101007387 */ /* 0x000fe20000100800 */
[----:B------:R-:W-:Y:S02]  /*20060*/  STL [R1+0x3d4], R18 ;  /* 0x0003d41201007387 */ /* 0x000fe40000100800 */
[----:B------:R-:W-:Y:S02]  /*20070*/  STL [R1+0x3a8], R19 ;  /* 0x0003a81301007387 */ /* 0x000fe40000100800 */
[----:B------:R-:W-:Y:S01]  /*20080*/  STL [R1+0x3cc], R5 ;  /* 0x0003cc0501007387 */ /* 0x000fe20000100800 */
[----:B------:R-:W-:Y:S01]  /*20090*/  STL [R1+0x3a0], R4 ;  /* 0x0003a00401007387 */ /* 0x000fe20000100800 */
[----:B0-----:R-:W2:Y:S01]  /*200a0*/  LDL.LU R6, [R1+0x388] ;  /* 0x0003880001067983 */ /* 0x001ea20000300800 */
[----:B------:R-:W-:Y:S01]  /*200b0*/  IADD3.X R3, R3, UR6, RZ, P3, !PT ;  /* 0x0000000603037c10 */ /* 0x000fe20009ffe4ff */
[----:B------:R-:W-:-:S04]  /*200c0*/  IADD3 R2, P3, R2, UR11, RZ ;  /* 0x0000000b02027c10 */ /* 0x000fc8000ff7e0ff */
[----:B------:R-:W-:Y:S04]  /*200d0*/  STL [R1+0x3c4], R3 ;  /* 0x0003c40301007387 */ /* 0x000fe80000100800 */
[----:B--2---:R0:W-:Y:S01]  /*200e0*/  STL [R1+0x9f8], R6 ;  /* 0x0009f80601007387 */ /* 0x0041e20000100800 */
[----:B------:R-:W-:Y:S03]  /*200f0*/  STL [R1+0x398], R2 ;  /* 0x0003980201007387 */ /* 0x000fe60000100800 */
[----:B0-----:R-:W2:Y:S01]  /*20100*/  LDL.LU R6, [R1+0x3b4] ;  /* 0x0003b40001067983 */ /* 0x001ea20000300800 */
[----:B------:R-:W-:-:S05]  /*20110*/  IADD3.X R0, R0, UR6, RZ, P4, !PT ;  /* 0x0000000600007c10 */ /* 0x000fca000a7fe4ff */
[----:B------:R-:W-:Y:S04]  /*20120*/  STL [R1+0x3bc], R0 ;  /* 0x0003bc0001007387 */ /* 0x000fe80000100800 */
        /* <DEDUP_REMOVED lines=30> */
[----:B--2---:R-:W-:-:S05]  /*20310*/  IADD3 R6, P4, R6, UR11, RZ ;  /* 0x0000000b06067c10 */ /* 0x004fca000ff9e0ff */
[----:B------:R0:W-:Y:S04]  /*20320*/  STL [R1+0x390], R6 ;  /* 0x0003900601007387 */ /* 0x0001e80000100800 */
[----:B0-----:R-:W2:Y:S02]  /*20330*/  LDL.LU R6, [R1+0x9fc] ;  /* 0x0009fc0001067983 */ /* 0x001ea40000300800 */
[----:B--2---:R-:W-:-:S05]  /*20340*/  IADD3.X R6, R6, UR6, RZ, P5, !PT ;  /* 0x0000000606067c10 */ /* 0x004fca000affe4ff */
[----:B------:R0:W-:Y:S04]  /*20350*/  STL [R1+0x3b4], R6 ;  /* 0x0003b40601007387 */ /* 0x0001e80000100800 */
[----:B0-----:R-:W2:Y:S01]  /*20360*/  LDL.LU R6, [R1+0x9f8] ;  /* 0x0009f80001067983 */ /* 0x001ea20000300800 */
[----:B---3--:R-:W-:Y:S01]  /*20370*/  IADD3.X R24, R24, UR6, RZ, P6, !PT ;  /* 0x0000000618187c10 */ /* 0x008fe2000b7fe4ff */
[----:B----4-:R-:W-:Y:S01]  /*20380*/  IADD3 R25, P6, R25, UR11, RZ ;  /* 0x0000000b19197c10 */ /* 0x010fe2000ffde0ff */
        /* <DEDUP_REMOVED lines=18> */
[----:B------:R-:W-:-:S02]  /*204b0*/  IADD3.X R4, R4, UR6, RZ, P6, !PT ;  /* 0x0000000604047c10 */ /* 0x000fc4000b7fe4ff */
[----:B--2---:R-:W-:-:S05]  /*204c0*/  IADD3 R6, P5, R6, UR11, RZ ;  /* 0x0000000b06067c10 */ /* 0x004fca000ffbe0ff */
[----:B------:R0:W-:Y:S01]  /*204d0*/  STL [R1+0x388], R6 ;  /* 0x0003880601007387 */ /* 0x0001e20000100800 */
[----:B------:R-:W-:Y:S02]  /*204e0*/  STL [R1+0x3ac], R24 ;  /* 0x0003ac1801007387 */ /* 0x000fe40000100800 */
[----:B------:R-:W-:Y:S02]  /*204f0*/  STL [R1+0x380], R25 ;  /* 0x0003801901007387 */ /* 0x000fe40000100800 */
[----:B------:R-:W-:Y:S01]  /*20500*/  STL [R1+0x3a4], R26 ;  /* 0x0003a41a01007387 */ /* 0x000fe20000100800 */
[----:B------:R-:W-:Y:S01]  /*20510*/  STL [R1+0x378], R27 ;  /* 0x0003781b01007387 */ /* 0x000fe20000100800 */
        /* <DEDUP_REMOVED lines=964> */
[----:B------:R-:W-:Y:S02]  /*24160*/  IADD3.X R16, R16, UR7, RZ, P6, !PT ;  /* 0x0000000710107c10 */ /* 0x000fe4000b7fe4ff */
[----:B------:R-:W-:Y:S02]  /*24170*/  IADD3.X R17, R17, UR7, RZ, P1, !PT ;  /* 0x0000000711117c10 */ /* 0x000fe40008ffe4ff */
[----:B------:R-:W-:Y:S02]  /*24180*/  IADD3.X R19, R19, UR7, RZ, P3, !PT ;  /* 0x0000000713137c10 */ /* 0x000fe40009ffe4ff */
[----:B------:R-:W-:Y:S02]  /*24190*/  IADD3.X R18, R18, UR7, RZ, P2, !PT ;  /* 0x0000000712127c10 */ /* 0x000fe400097fe4ff */
[----:B--2---:R-:W-:-:S05]  /*241a0*/  IADD3 R6, P4, R6, UR10, RZ ;  /* 0x0000000a06067c10 */ /* 0x004fca000ff9e0ff */
[----:B------:R0:W-:Y:S04]  /*241b0*/  STL [R1+0x4b8], R6 ;  /* 0x0004b80601007387 */ /* 0x0001e80000100800 */
[----:B0-----:R0:W5:Y:S01]  /*241c0*/  LDL.LU R6, [R1+0x9a4] ;  /* 0x0009a40001067983 */ /* 0x0011620000300800 */
[----:B------:R1:W-:Y:S03]  /*241d0*/  STL [R1+0x4dc], R11 ;  /* 0x0004dc0b01007387 */ /* 0x0003e60000100800 */
[----:B-1----:R0:W5:Y:S01]  /*241e0*/  LDL.LU R11, [R1+0x9a0] ;  /* 0x0009a000010b7983 */ /* 0x0021620000300800 */
[----:B------:R1:W-:Y:S03]  /*241f0*/  STL [R1+0x4b0], R9 ;  /* 0x0004b00901007387 */ /* 0x0003e60000100800 */
[----:B-1----:R0:W5:Y:S01]  /*24200*/  LDL.LU R9, [R1+0x99c] ;  /* 0x00099c0001097983 */ /* 0x0021620000300800 */
[----:B------:R1:W-:Y:S03]  /*24210*/  STL [R1+0x4d4], R29 ;  /* 0x0004d41d01007387 */ /* 0x0003e60000100800 */
[----:B-1----:R0:W5:Y:S01]  /*24220*/  LDL.LU R29, [R1+0x998] ;  /* 0x00099800011d7983 */ /* 0x0021620000300800 */
[----:B------:R1:W-:Y:S01]  /*24230*/  STL [R1+0x4a8], R10 ;  /* 0x0004a80a01007387 */ /* 0x0003e20000100800 */
[----:B------:R-:W-:-:S02]  /*24240*/  IADD3.X R2, R2, UR7, RZ, P4, !PT ;  /* 0x0000000702027c10 */ /* 0x000fc4000a7fe4ff */
[----:B-1----:R0:W5:Y:S01]  /*24250*/  LDL.LU R10, [R1+0x994] ;  /* 0x00099400010a7983 */ /* 0x0021620000300800 */
[----:B------:R1:W-:Y:S01]  /*24260*/  STL [R1+0x4cc], R8 ;  /* 0x0004cc0801007387 */ /* 0x0003e20000100800 */
[----:B------:R-:W-:Y:S02]  /*24270*/  IADD3 R24, P4, R24, UR10, RZ ;  /* 0x0000000a18187c10 */ /* 0x000fe4000ff9e0ff */
[----:B-1----:R0:W5:Y:S01]  /*24280*/  LDL.LU R8, [R1+0x990] ;  /* 0x0009900001087983 */ /* 0x0021620000300800 */
[----:B------:R1:W-:Y:S03]  /*24290*/  STL [R1+0x4a0], R28 ;  /* 0x0004a01c01007387 */ /* 0x0003e60000100800 */
[----:B-1----:R0:W5:Y:S01]  /*242a0*/  LDL.LU R28, [R1+0x98c] ;  /* 0x00098c00011c7983 */ /* 0x0021620000300800 */
        /* <DEDUP_REMOVED lines=9> */
[----:B------:R1:W-:Y:S03]  /*24340*/  STL [R1+0x4b4], R2 ;  /* 0x0004b40201007387 */ /* 0x0003e60000100800 */
[----:B-1----:R0:W5:Y:S01]  /*24350*/  LDL.LU R2, [R1+0x978] ;  /* 0x0009780001027983 */ /* 0x0021620000300800 */
[----:B------:R0:W-:Y:S02]  /*24360*/  STL [R1+0x488], R24 ;  /* 0x0004881801007387 */ /* 0x0001e40000100800 */
[----:B------:R0:W-:Y:S02]  /*24370*/  STL [R1+0x4ac], R25 ;  /* 0x0004ac1901007387 */ /* 0x0001e40000100800 */
[----:B------:R0:W-:Y:S01]  /*24380*/  STL [R1+0x480], R26 ;  /* 0x0004801a01007387 */ /* 0x0001e20000100800 */
[----:B------:R0:W-:Y:S01]  /*24390*/  STL [R1+0x4a4], R27 ;  /* 0x0004a41b01007387 */ /* 0x0001e20000100800 */
        /* <DEDUP_REMOVED lines=12> */
[----:B------:R0:W-:Y:S01]  /*24460*/  STL [R1+0x464], R18 ;  /* 0x0004641201007387 */ /* 0x0001e20000100800 */
[----:B------:R-:W-:Y:S01]  /*24470*/  @!P0 CALL.REL.NOINC `(.L_x_1) ;  /* 0x0000001000008944 */ /* 0x000fe20003c00000 */
[----:B------:R-:W-:Y:S05]  /*24480*/  BRA `(.L_x_2) ;  /* 0xfffea89000007947 */ /* 0x000fea000383ffff */
.L_x_1:
[----:B-----5:R1:W-:Y:S04]  /*24490*/  STL [R1+0x9f4], R29 ;  /* 0x0009f41d01007387 */ /* 0x0203e80000100800 */
[----:B-1----:R-:W2:Y:S04]  /*244a0*/  LDL.LU R29, [R1+0x9c] ;  /* 0x00009c00011d7983 */ /* 0x002ea80000300800 */
[----:B--2---:R1:W-:Y:S04]  /*244b0*/  STL [R1+0x9fc], R29 ;  /* 0x0009fc1d01007387 */ /* 0x0043e80000100800 */
[----:B------:R2:W-:Y:S01]  /*244c0*/  STL [R1+0x9f0], R28 ;  /* 0x0009f01c01007387 */ /* 0x0005e20000100800 */
[----:B-1----:R-:W-:-:S03]  /*244d0*/  IMAD.MOV.U32 R29, RZ, RZ, R10 ;  /* 0x000000ffff1d7224 */ /* 0x002fc600078e000a */
[----:B--2---:R-:W2:Y:S04]  /*244e0*/  LDL.LU R28, [R1+0x118] ;  /* 0x00011800011c7983 */ /* 0x004ea80000300800 */
[----:B--2---:R1:W-:Y:S04]  /*244f0*/  STL [R1+0x9f8], R28 ;  /* 0x0009f81c01007387 */ /* 0x0043e80000100800 */
[----:B-1----:R-:W2:Y:S04]  /*24500*/  LDL.LU R28, [R1+0x10c] ;  /* 0x00010c00011c7983 */ /* 0x002ea80000300800 */
[----:B--2---:R1:W-:Y:S04]  /*24510*/  STL [R1+0xa00], R28 ;  /* 0x000a001c01007387 */ /* 0x0043e80000100800 */
[----:B0-----:R-:W2:Y:S01]  /*24520*/  LDL.LU R23, [R1+0xd8] ;  /* 0x0000d80001177983 */ /* 0x001ea20000300800 */
[----:B-1----:R-:W-:-:S03]  /*24530*/  IMAD.MOV.U32 R28, RZ, RZ, R6 ;  /* 0x000000ffff1c7224 */ /* 0x002fc600078e0006 */
[----:B--2---:R0:W-:Y:S04]  /*24540*/  STL [R1+0x9dc], R23 ;  /* 0x0009dc1701007387 */ /* 0x0041e80000100800 */
[----:B0-----:R-:W2:Y:S04]  /*24550*/  LDL.LU R23, [R1+0xfc] ;  /* 0x0000fc0001177983 */ /* 0x001ea80000300800 */
[----:B--2---:R0:W-:Y:S04]  /*24560*/  STL [R1+0x9e4], R23 ;  /* 0x0009e41701007387 */ /* 0x0041e80000100800 */
[----:B0-----:R-:W2:Y:S04]  /*24570*/  LDL.LU R23, [R1+0xdc] ;  /* 0x0000dc0001177983 */ /* 0x001ea80000300800 */
[----:B--2---:R0:W-:Y:S04]  /*24580*/  STL [R1+0x9ec], R23 ;  /* 0x0009ec1701007387 */ /* 0x0041e80000100800 */
[----:B0-----:R-:W2:Y:S04]  /*24590*/  LDL.LU R23, [R1+0x108] ;  /* 0x0001080001177983 */ /* 0x001ea80000300800 */
[----:B------:R-:W3:Y:S04]  /*245a0*/  LDL.LU R22, [R1+0xf8] ;  /* 0x0000f80001167983 */ /* 0x000ee80000300800 */
[----:B---3--:R0:W-:Y:S04]  /*245b0*/  STL [R1+0x9d8], R22 ;  /* 0x0009d81601007387 */ /* 0x0081e80000100800 */
[----:B0-----:R-:W3:Y:S04]  /*245c0*/  LDL.LU R22, [R1+0xa8] ;  /* 0x0000a80001167983 */ /* 0x001ee80000300800 */
[----:B---3--:R0:W-:Y:S04]  /*245d0*/  STL [R1+0x9e0], R22 ;  /* 0x0009e01601007387 */ /* 0x0081e80000100800 */
[----:B0-----:R-:W3:Y:S04]  /*245e0*/  LDL.LU R22, [R1+0xec] ;  /* 0x0000ec0001167983 */ /* 0x001ee80000300800 */
[----:B---3--:R0:W-:Y:S04]  /*245f0*/  STL [R1+0x9e8], R22 ;  /* 0x0009e81601007387 */ /* 0x0081e80000100800 */
[----:B0-----:R-:W3:Y:S04]  /*24600*/  LDL.LU R22, [R1+0xac] ;  /* 0x0000ac0001167983 */ /* 0x001ee80000300800 */
[----:B------:R-:W4:Y:S04]  /*24610*/  LDL.LU R25, [R1+0xcc] ;  /* 0x0000cc0001197983 */ /* 0x000f280000300800 */
[----:B----4-:R0:W-:Y:S04]  /*24620*/  STL [R1+0x9d4], R25 ;  /* 0x0009d41901007387 */ /* 0x0101e80000100800 */
[----:B0-----:R-:W4:Y:S04]  /*24630*/  LDL.LU R25, [R1+0xe8] ;  /* 0x0000e80001197983 */ /* 0x001f280000300800 */
[----:B------:R0:W-:Y:S04]  /*24640*/  STL [R1+0x9cc], R5 ;  /* 0x0009cc0501007387 */ /* 0x0001e80000100800 */
[----:B0-----:R-:W2:Y:S04]  /*24650*/  LDL.LU R5, [R1+0x14c] ;  /* 0x00014c0001057983 */ /* 0x001ea80000300800 */
[----:B--2---:R0:W-:Y:S04]  /*24660*/  STL [R1+0x9d0], R5 ;  /* 0x0009d00501007387 */ /* 0x0041e80000100800 */
[----:B0-----:R-:W2:Y:S04]  /*24670*/  LDL.LU R5, [R1+0xbc] ;  /* 0x0000bc0001057983 */ /* 0x001ea80000300800 */
[----:B------:R-:W2:Y:S04]  /*24680*/  LDL.LU R24, [R1+0x15c] ;  /* 0x00015c0001187983 */ /* 0x000ea80000300800 */
[----:B------:R0:W-:Y:S04]  /*24690*/  STL [R1+0x9c8], R4 ;  /* 0x0009c80401007387 */ /* 0x0001e80000100800 */
[----:B0-----:R-:W2:Y:S04]  /*246a0*/  LDL.LU R4, [R1+0xb8] ;  /* 0x0000b80001047983 */ /* 0x001ea80000300800 */
[----:B------:R0:W-:Y:S04]  /*246b0*/  STL [R1+0x9c4], R3 ;  /* 0x0009c40301007387 */ /* 0x0001e80000100800 */
[----:B0-----:R-:W2:Y:S04]  /*246c0*/  LDL.LU R3, [R1+0x148] ;  /* 0x0001480001037983 */ /* 0x001ea80000300800 */
[----:B------:R0:W-:Y:S04]  /*246d0*/  STL [R1+0x9c0], R2 ;  /* 0x0009c00201007387 */ /* 0x0001e80000100800 */
[----:B0-----:R-:W2:Y:S04]  /*246e0*/  LDL.LU R2, [R1+0x13c] ;  /* 0x00013c0001027983 */ /* 0x001ea80000300800 */
[----:B------:R-:W2:Y:S04]  /*246f0*/  LDL.LU R7, [R1+0x168] ;  /* 0x0001680001077983 */ /* 0x000ea80000300800 */
[----:B--2---:R0:W-:Y:S04]  /*24700*/  STL [R1+0x9bc], R7 ;  /* 0x0009bc0701007387 */ /* 0x0041e80000100800 */
[----:B0-----:R-:W2:Y:S04]  /*24710*/  LDL.LU R7, [R1+0x17c] ;  /* 0x00017c0001077983 */ /* 0x001ea80000300800 */
        /* <DEDUP_REMOVED lines=9> */
[----:B------:R-:W2:Y:S04]  /*247b0*/  LDL.LU R10, [R1+0x90] ;  /* 0x00009000010a7983 */ /* 0x000ea80000300800 */
[----:B--2---:R0:W-:Y:S04]  /*247c0*/  STL [R1+0x9a8], R10 ;  /* 0x0009a80a01007387 */ /* 0x0041e80000100800 */
        /* <DEDUP_REMOVED lines=31> */
[----:B------:R0:W-:Y:S04]  /*249c0*/  STL [R1+0x978], R0 ;  /* 0x0009780001007387 */ /* 0x0001e80000100800 */
[----:B0-----:R-:W2:Y:S01]  /*249d0*/  LDL.LU R0, [R1+0x130] ;  /* 0x0001300001007983 */ /* 0x001ea20000300800 */
[----:B------:R-:W-:-:S03]  /*249e0*/  F2FP.PACK_AB R29, R28, R29 ;  /* 0x0000001d1c1d723e */ /* 0x000fc600000000ff */
[----:B--2---:R0:W-:Y:S04]  /*249f0*/  STL [R1+0x97c], R0 ;  /* 0x00097c0001007387 */ /* 0x0041e80000100800 */
[----:B0-----:R-:W2:Y:S04]  /*24a00*/  LDL.LU R0, [R1+0x174] ;  /* 0x0001740001007983 */ /* 0x001ea80000300800 */
[----:B------:R-:W2:Y:S04]  /*24a10*/  LDL.LU R27, [R1+0x160] ;  /* 0x00016000011b7983 */ /* 0x000ea80000300800 */
[----:B------:R-:W2:Y:S04]  /*24a20*/  LDL.LU R26, [R1+0x170] ;  /* 0x00017000011a7983 */ /* 0x000ea80000300800 */
[----:B------:R-:W2:Y:S04]  /*24a30*/  LDL.LU R28, [R1+0xa00] ;  /* 0x000a0000011c7983 */ /* 0x000ea80000300800 */
[----:B------:R0:W-:Y:S04]  /*24a40*/  STL [R1+0xc], R29 ;  /* 0x00000c1d01007387 */ /* 0x0001e80000100800 */
[----:B0-----:R-:W2:Y:S02]  /*24a50*/  LDL.LU R29, [R1+0x9fc] ;  /* 0x0009fc00011d7983 */ /* 0x001ea40000300800 */
[----:B--2---:R-:W-:-:S02]  /*24a60*/  F2FP.PACK_AB R29, R28, R29 ;  /* 0x0000001d1c1d723e */ /* 0x004fc400000000ff */
[----:B------:R-:W2:Y:S04]  /*24a70*/  LDL.LU R28, [R1+0x9f8] ;  /* 0x0009f800011c7983 */ /* 0x000ea80000300800 */
[----:B------:R0:W-:Y:S04]  /*24a80*/  STL [R1+0x8], R29 ;  /* 0x0000081d01007387 */ /* 0x0001e80000100800 */
[----:B0-----:R-:W2:Y:S02]  /*24a90*/  LDL.LU R29, [R1+0x9f4] ;  /* 0x0009f400011d7983 */ /* 0x001ea40000300800 */
[----:B--2---:R-:W-:-:S02]  /*24aa0*/  F2FP.PACK_AB R29, R28, R29 ;  /* 0x0000001d1c1d723e */ /* 0x004fc400000000ff */
[----:B------:R-:W2:Y:S02]  /*24ab0*/  LDL.LU R28, [R1+0x9f0] ;  /* 0x0009f000011c7983 */ /* 0x000ea40000300800 */
[----:B--2---:R-:W-:Y:S02]  /*24ac0*/  F2FP.PACK_AB R28, R23, R28 ;  /* 0x0000001c171c723e */ /* 0x004fe400000000ff */
[----:B------:R-:W3:Y:S02]  /*24ad0*/  LDL.LU R23, [R1+0x9ec] ;  /* 0x0009ec0001177983 */ /* 0x000ee40000300800 */
[----:B---3--:R-:W-:Y:S02]  /*24ae0*/  F2FP.PACK_AB R23, R22, R23 ;  /* 0x000000171617723e */ /* 0x008fe400000000ff */
[----:B------:R-:W2:Y:S04]  /*24af0*/  LDL.LU R22, [R1+0x9e8] ;  /* 0x0009e80001167983 */ /* 0x000ea80000300800 */
[----:B------:R0:W-:Y:S04]  /*24b00*/  STL [R1+0x4], R23 ;  /* 0x0000041701007387 */ /* 0x0001e80000100800 */
[----:B0-----:R-:W2:Y:S02]  /*24b10*/  LDL.LU R23, [R1+0x9e4] ;  /* 0x0009e40001177983 */ /* 0x001ea40000300800 */
[----:B--2---:R-:W-:-:S02]  /*24b20*/  F2FP.PACK_AB R23, R22, R23 ;  /* 0x000000171617723e */ /* 0x004fc400000000ff */
[----:B------:R-:W2:Y:S04]  /*24b30*/  LDL.LU R22, [R1+0x9e0] ;  /* 0x0009e00001167983 */ /* 0x000ea80000300800 */
[----:B------:R0:W-:Y:S04]  /*24b40*/  STL [R1], R23 ;  /* 0x0000001701007387 */ /* 0x0001e80000100800 */
[----:B0-----:R-:W2:Y:S02]  /*24b50*/  LDL.LU R23, [R1+0x9dc] ;  /* 0x0009dc0001177983 */ /* 0x001ea40000300800 */
[----:B--2---:R-:W-:-:S02]  /*24b60*/  F2FP.PACK_AB R23, R22, R23 ;  /* 0x000000171617723e */ /* 0x004fc400000000ff */
[----:B------:R-:W4:Y:S02]  /*24b70*/  LDL.LU R22, [R1+0x9d8] ;  /* 0x0009d80001167983 */ /* 0x000f240000300800 */
[----:B----4-:R-:W-:Y:S02]  /*24b80*/  F2FP.PACK_AB R22, R25, R22 ;  /* 0x000000161916723e */ /* 0x010fe400000000ff */
[----:B------:R-:W2:Y:S02]  /*24b90*/  LDL.LU R25, [R1+0x9d4] ;  /* 0x0009d40001197983 */ /* 0x000ea40000300800 */
[----:B--2---:R-:W-:Y:S02]  /*24ba0*/  F2FP.PACK_AB R25, R5, R25 ;  /* 0x000000190519723e */ /* 0x004fe400000000ff */
[----:B------:R-:W2:Y:S02]  /*24bb0*/  LDL.LU R5, [R1+0x9d0] ;  /* 0x0009d00001057983 */ /* 0x000ea40000300800 */
[----:B--2---:R-:W-:-:S02]  /*24bc0*/  F2FP.PACK_AB R24, R5, R24 ;  /* 0x000000180518723e */ /* 0x004fc400000000ff */
[----:B------:R-:W2:Y:S02]  /*24bd0*/  LDL.LU R5, [R1+0x9cc] ;  /* 0x0009cc0001057983 */ /* 0x000ea40000300800 */
[----:B--2---:R-:W-:Y:S02]  /*24be0*/  F2FP.PACK_AB R5, R4, R5 ;  /* 0x000000050405723e */ /* 0x004fe400000000ff */
        /* <DEDUP_REMOVED lines=42> */
.L_x_0:
[----:B------:R-:W-:Y:S04]  /*24e90*/  STL [R1+0x9b0], R22 ;  /* 0x0009b01601007387 */ /* 0x000fe80000100800 */
[----:B------:R-:W-:Y:S04]  /*24ea0*/  STL [R1+0x9ac], R23 ;  /* 0x0009ac1701007387 */ /* 0x000fe80000100800 */
[----:B------:R1:W-:Y:S04]  /*24eb0*/  STL [R1+0x9a8], R28 ;  /* 0x0009a81c01007387 */ /* 0x0003e80000100800 */
[----:B------:R2:W-:Y:S04]  /*24ec0*/  STL [R1+0x9a4], R29 ;  /* 0x0009a41d01007387 */ /* 0x0005e80000100800 */
[----:B-1----:R-:W1:Y:S02]  /*24ed0*/  S2R R28, SR_TID.X ;  /* 0x00000000001c7919 */ /* 0x002e640000002100 */
[C---:B01----:R-:W-:Y:S01]  /*24ee0*/  IMAD.SHL.U32 R0, R28.reuse, 0x20, RZ ;  /* 0x000000201c007824 */ /* 0x043fe200078e00ff */
[----:B------:R-:W-:Y:S01]  /*24ef0*/  SHF.R.S32.HI R23, RZ, 0x4, R28 ;  /* 0x00000004ff177819 */ /* 0x000fe2000001141c */
[C---:B------:R-:W-:Y:S01]  /*24f00*/  IMAD.SHL.U32 R22, R28.reuse, 0x8, RZ ;  /* 0x000000081c167824 */ /* 0x040fe200078e00ff */
[----:B--2---:R-:W-:-:S02]  /*24f10*/  LOP3.LUT R29, R28, 0xc, RZ, 0xc0, !PT ;  /* 0x0000000c1c1d7812 */ /* 0x004fc400078ec0ff */
[----:B------:R-:W-:Y:S02]  /*24f20*/  LOP3.LUT R28, R0, 0x60, RZ, 0xc0, !PT ;  /* 0x00000060001c7812 */ /* 0x000fe400078ec0ff */
[----:B------:R-:W0:Y:S01]  /*24f30*/  S2R R0, SR_TID.X ;  /* 0x0000000000007919 */ /* 0x000e220000002100 */
[----:B------:R-:W-:Y:S02]  /*24f40*/  SGXT R23, R23, 0x1 ;  /* 0x000000011717781a */ /* 0x000fe40000000200 */
[----:B------:R-:W-:-:S04]  /*24f50*/  IMAD R28, R29, 0x400, R28 ;  /* 0x000004001d1c7824 */ /* 0x000fc800078e021c */
[----:B------:R-:W-:Y:S02]  /*24f60*/  IMAD R29, R29, 0x2, R28 ;  /* 0x000000021d1d7824 */ /* 0x000fe400078e021c */
[----:B0-----:R-:W-:-:S05]  /*24f70*/  IMAD.SHL.U32 R0, R0, 0x20, RZ ;  /* 0x0000002000007824 */ /* 0x001fca00078e00ff */
[----:B------:R-:W-:-:S04]  /*24f80*/  LOP3.LUT R0, R0, 0xc00, RZ, 0xc0, !PT ;  /* 0x00000c0000007812 */ /* 0x000fc800078ec0ff */
[----:B------:R-:W-:Y:S02]  /*24f90*/  LOP3.LUT R0, R0, 0x78, R22, 0xf8, !PT ;  /* 0x0000007800007812 */ /* 0x000fe400078ef816 */
[----:B------:R-:W2:Y:S02]  /*24fa0*/  LDL.LU R22, [R1+0x9b0] ;  /* 0x0009b00001167983 */ /* 0x000ea40000300800 */
[----:B------:R-:W-:Y:S02]  /*24fb0*/  LOP3.LUT R0, R0, 0x1008, R23, 0x78, !PT ;  /* 0x0000100800007812 */ /* 0x000fe400078e7817 */
[----:B------:R-:W-:Y:S06]  /*24fc0*/  BAR.SYNC.DEFER_BLOCKING 0x0 ;  /* 0x0000000000007b1d */ /* 0x000fec0000010000 */
[----:B------:R-:W2:Y:S04]  /*24fd0*/  LDL.LU R23, [R1+0x9ac] ;  /* 0x0009ac0001177983 */ /* 0x000ea80000300800 */
[----:B------:R-:W3:Y:S04]  /*24fe0*/  LDL.LU R28, [R1+0x9a8] ;  /* 0x0009a800011c7983 */ /* 0x000ee80000300800 */
[----:B------:R-:W3:Y:S04]  /*24ff0*/  LDL.LU R29, [R1+0x9a4] ;  /* 0x0009a400011d7983 */ /* 0x000ee80000300800 */
[----:B-----5:R0:W-:Y:S04]  /*25000*/  STS.64 [R0], R26 ;  /* 0x0000001a00007388 */ /* 0x0201e80000000a00 */
[----:B------:R1:W-:Y:S04]  /*25010*/  STS.64 [R0+0x200], R20 ;  /* 0x0002001400007388 */ /* 0x0003e80000000a00 */
[----:B0-----:R-:W4:Y:S04]  /*25020*/  LDL.LU R26, [R1+0x8] ;  /* 0x00000800011a7983 */ /* 0x001f280000300800 */
[----:B------:R-:W4:Y:S04]  /*25030*/  LDL.LU R27, [R1+0xc] ;  /* 0x00000c00011b7983 */ /* 0x000f280000300800 */
[----:B-1----:R-:W4:Y:S04]  /*25040*/  LDL.LU R20, [R1] ;  /* 0x0000000001147983 */ /* 0x002f280000300800 */
[----:B------:R-:W4:Y:S04]  /*25050*/  LDL.LU R21, [R1+0x4] ;  /* 0x0000040001157983 */ /* 0x000f280000300800 */
[----:B------:R0:W-:Y:S04]  /*25060*/  STS.64 [R0+0x100], R14 ;  /* 0x0001000e00007388 */ /* 0x0001e80000000a00 */
[----:B------:R-:W-:Y:S04]  /*25070*/  STS.64 [R0+0x80], R18 ;  /* 0x0000801200007388 */ /* 0x000fe80000000a00 */
[----:B------:R-:W-:Y:S01]  /*25080*/  STS.64 [R0+0x280], R16 ;  /* 0x0002801000007388 */ /* 0x000fe20000000a00 */
[----:B0-----:R-:W-:-:S03]  /*25090*/  LOP3.LUT R14, R0, 0x10, RZ, 0x3c, !PT ;  /* 0x00000010000e7812 */ /* 0x001fc600078e3cff */
[----:B------:R0:W-:Y:S04]  /*250a0*/  STS.64 [R0+0x300], R12 ;  /* 0x0003000c00007388 */ /* 0x0001e80000000a00 */
[----:B------:R-:W-:Y:S04]  /*250b0*/  STS.64 [R0+0x180], R10 ;  /* 0x0001800a00007388 */ /* 0x000fe80000000a00 */
[----:B------:R-:W-:Y:S04]  /*250c0*/  STS.64 [R0+0x380], R8 ;  /* 0x0003800800007388 */ /* 0x000fe80000000a00 */
[----:B0-----:R-:W4:Y:S04]  /*250d0*/  LDL.LU R12, [R1+0x878] ;  /* 0x00087800010c7983 */ /* 0x001f280000300800 */
[----:B------:R0:W-:Y:S04]  /*250e0*/  STS.64 [R14+0x2280], R24 ;  /* 0x002280180e007388 */ /* 0x0001e80000000a00 */
[----:B------:R-:W1:Y:S04]  /*250f0*/  S2R R19, SR_TID.X ;  /* 0x0000000000137919 */ /* 0x000e680000002100 */
[----:B0-----:R-:W4:Y:S04]  /*25100*/  LDL.LU R24, [R1+0x1cc] ;  /* 0x0001cc0001187983 */ /* 0x001f280000300800 */
[----:B------:R-:W-:Y:S04]  /*25110*/  STS.64 [R14+0x2000], R6 ;  /* 0x002000060e007388 */ /* 0x000fe80000000a00 */
[----:B------:R-:W-:Y:S04]  /*25120*/  STS.64 [R14+0x2200], R2 ;  /* 0x002200020e007388 */ /* 0x000fe80000000a00 */
[----:B------:R-:W-:Y:S01]  /*25130*/  STS.64 [R14+0x2080], R4 ;  /* 0x002080040e007388 */ /* 0x000fe20000000a00 */
[C---:B-1----:R-:W-:Y:S01]  /*25140*/  LOP3.LUT R18, R19.reuse, 0xc, RZ, 0xc0, !PT ;  /* 0x0000000c13127812 */ /* 0x042fe200078ec0ff */
[----:B------:R-:W-:-:S02]  /*25150*/  IMAD.SHL.U32 R17, R19, 0x8, RZ ;  /* 0x0000000813117824 */ /* 0x000fc400078e00ff */
[----:B------:R-:W-:-:S03]  /*25160*/  IMAD.SHL.U32 R19, R19, 0x20, RZ ;  /* 0x0000002013137824 */ /* 0x000fc600078e00ff */
[----:B------:R-:W-:Y:S02]  /*25170*/  LOP3.LUT R15, R17, 0x380, RZ, 0xc0, !PT ;  /* 0x00000380110f7812 */ /* 0x000fe400078ec0ff */
[----:B------:R-:W-:-:S05]  /*25180*/  LOP3.LUT R19, R19, 0x60, RZ, 0xc0, !PT ;  /* 0x0000006013137812 */ /* 0x000fca00078ec0ff */
[----:B------:R-:W-:-:S04]  /*25190*/  IMAD R19, R18, 0x400, R19 ;  /* 0x0000040012137824 */ /* 0x000fc800078e0213 */
[----:B------:R-:W-:-:S04]  /*251a0*/  IMAD R19, R18, 0x2, R19 ;  /* 0x0000000212137824 */ /* 0x000fc800078e0213 */
[----:B------:R-:W-:-:S05]  /*251b0*/  IMAD.IADD R0, R15, 0x1, R19 ;  /* 0x000000010f007824 */ /* 0x000fca00078e0213 */
[C---:B------:R-:W-:Y:S01]  /*251c0*/  LOP3.LUT R17, R0.reuse, 0x18, RZ, 0x3c, !PT ;  /* 0x0000001800117812 */ /* 0x040fe200078e3cff */
[----:B--2---:R-:W-:Y:S04]  /*251d0*/  STS.64 [R14+0x2100], R22 ;  /* 0x002100160e007388 */ /* 0x004fe80000000a00 */
[----:B---3--:R-:W-:Y:S04]  /*251e0*/  STS.64 [R14+0x2180], R28 ;  /* 0x0021801c0e007388 */ /* 0x008fe80000000a00 */
[----:B----4-:R0:W-:Y:S04]  /*251f0*/  STS.64 [R14+0x2380], R26 ;  /* 0x0023801a0e007388 */ /* 0x0101e80000000a00 */
[----:B------:R1:W-:Y:S04]  /*25200*/  STS.64 [R14+0x2300], R20 ;  /* 0x002300140e007388 */ /* 0x0003e80000000a00 */
[----:B------:R-:W-:Y:S01]  /*25210*/  BAR.SYNC.DEFER_BLOCKING 0x0 ;  /* 0x0000000000007b1d */ /* 0x000fe20000010000 */
[----:B0-----:R-:W-:-:S05]  /*25220*/  LOP3.LUT R26, R0, 0x8, RZ, 0x3c, !PT ;  /* 0x00000008001a7812 */ /* 0x001fca00078e3cff */
[----:B-1----:R-:W0:Y:S04]  /*25230*/  S2R R21, SR_TID.X ;  /* 0x0000000000157919 */ /* 0x002e280000002100 */
[----:B------:R-:W1:Y:S04]  /*25240*/  LDS.64 R28, [R0] ;  /* 0x00000000001c7984 */ /* 0x000e680000000a00 */
[----:B------:R-:W2:Y:S01]  /*25250*/  LDS.64 R2, [R26] ;  /* 0x000000001a027984 */ /* 0x000ea20000000a00 */
[----:B------:R-:W-:-:S03]  /*25260*/  LOP3.LUT R27, R0, 0x10, RZ, 0x3c, !PT ;  /* 0x00000010001b7812 */ /* 0x000fc600078e3cff */
[----:B------:R-:W-:Y:S04]  /*25270*/  LDS.64 R8, [R17] ;  /* 0x0000000011087984 */ /* 0x000fe80000000a00 */
[----:B------:R-:W3:Y:S01]  /*25280*/  LDS.64 R10, [R27] ;  /* 0x000000001b0a7984 */ /* 0x000ee20000000a00 */
[----:B0-----:R-:W-:-:S04]  /*25290*/  SHF.R.U32.HI R21, RZ, 0x6, R21 ;  /* 0x00000006ff157819 */ /* 0x001fc80000011615 */
[----:B------:R-:W-:Y:S01]  /*252a0*/  SGXT.U32 R25, R21, 0x1 ;  /* 0x000000011519781a */ /* 0x000fe20000000000 */
[C---:B------:R-:W-:Y:S01]  /*252b0*/  IMAD R4, R12.reuse, c[0x0][0x194], RZ ;  /* 0x000065000c047a24 */ /* 0x040fe200078e02ff */
[----:B------:R-:W-:Y:S02]  /*252c0*/  ISETP.GE.AND P0, PT, R12, c[0x0][0x178], PT ;  /* 0x00005e000c007a0c */ /* 0x000fe40003f06270 */
[----:B------:R-:W-:-:S04]  /*252d0*/  LOP3.LUT R5, R24, R25, RZ, 0xfc, !PT ;  /* 0x0000001918057212 */ /* 0x000fc800078efcff */
[C---:B------:R-:W-:Y:S01]  /*252e0*/  ISETP.LT.AND P1, PT, R5.reuse, c[0x0][0x17c], !P0 ;  /* 0x00005f0005007a0c */ /* 0x040fe20004721270 */
[----:B------:R-:W-:Y:S01]  /*252f0*/  IMAD R5, R5, c[0x0][0x198], RZ ;  /* 0x0000660005057a24 */ /* 0x000fe200078e02ff */
[C-C-:B------:R-:W-:Y:S02]  /*25300*/  LOP3.LUT R7, R24.reuse, 0x4, R25.reuse, 0xfe, !PT ;  /* 0x0000000418077812 */ /* 0x140fe400078efe19 */
[----:B------:R-:W-:Y:S01]  /*25310*/  LOP3.LUT R6, R24, 0x6, R25, 0xfe, !PT ;  /* 0x0000000618067812 */ /* 0x000fe200078efe19 */
[----:B-1----:R-:W-:Y:S04]  /*25320*/  STL [R1+0x980], R29 ;  /* 0x0009801d01007387 */ /* 0x002fe80000100800 */
[----:B--2---:R0:W-:Y:S01]  /*25330*/  STL.64 [R1+0x10], R2 ;  /* 0x0000100201007387 */ /* 0x0041e20000100a00 */
[----:B------:R-:W-:Y:S01]  /*25340*/  IMAD.MOV.U32 R18, RZ, RZ, R2 ;  /* 0x000000ffff127224 */ /* 0x000fe200078e0002 */
[----:B------:R-:W-:-:S02]  /*25350*/  ISETP.LT.AND P3, PT, R7, c[0x0][0x17c], !P0 ;  /* 0x00005f0007007a0c */ /* 0x000fc40004761270 */
[----:B0-----:R-:W-:Y:S02]  /*25360*/  LOP3.LUT R3, R24, 0x2, R25, 0xfe, !PT ;  /* 0x0000000218037812 */ /* 0x001fe400078efe19 */
[C---:B------:R-:W-:Y:S02]  /*25370*/  LEA R2, P4, R4.reuse, c[0x0][0x170], 0x1 ;  /* 0x00005c0004027a11 */ /* 0x040fe400078808ff */
[C---:B------:R-:W-:Y:S01]  /*25380*/  ISETP.LT.AND P2, PT, R3.reuse, c[0x0][0x17c], !P0 ;  /* 0x00005f0003007a0c */ /* 0x040fe20004741270 */
[----:B------:R-:W-:Y:S01]  /*25390*/  IMAD R13, R3, c[0x0][0x198], RZ ;  /* 0x00006600030d7a24 */ /* 0x000fe200078e02ff */
[----:B------:R-:W-:Y:S02]  /*253a0*/  LEA.HI.X.SX32 R3, R4, c[0x0][0x174], 0x1, P4 ;  /* 0x00005d0004037a11 */ /* 0x000fe400020f0eff */
[-C--:B------:R-:W-:Y:S01]  /*253b0*/  LEA R4, P6, R5, R2.reuse, 0x1 ;  /* 0x0000000205047211 */ /* 0x080fe200078c08ff */
[----:B------:R-:W-:Y:S01]  /*253c0*/  IMAD R7, R7, c[0x0][0x198], RZ ;  /* 0x0000660007077a24 */ /* 0x000fe200078e02ff */
[----:B------:R-:W-:Y:S01]  /*253d0*/  LEA R12, P4, R13, R2, 0x1 ;  /* 0x000000020d0c7211 */ /* 0x000fe200078808ff */
[----:B------:R-:W-:Y:S01]  /*253e0*/  IMAD R16, R6, c[0x0][0x198], RZ ;  /* 0x0000660006107a24 */ /* 0x000fe200078e02ff */
[----:B------:R-:W-:-:S02]  /*253f0*/  LEA.HI.X.SX32 R5, R5, R3, 0x1, P6 ;  /* 0x0000000305057211 */ /* 0x000fc400030f0eff */
[----:B------:R-:W-:Y:S02]  /*25400*/  ISETP.LT.AND P6, PT, R6, c[0x0][0x17c], !P0 ;  /* 0x00005f0006007a0c */ /* 0x000fe400047c1270 */
[-C--:B------:R-:W-:Y:S02]  /*25410*/  LEA R14, P5, R7, R2.reuse, 0x1 ;  /* 0x00000002070e7211 */ /* 0x080fe400078a08ff */
[-C--:B------:R-:W-:Y:S02]  /*25420*/  LEA.HI.X.SX32 R13, R13, R3.reuse, 0x1, P4 ;  /* 0x000000030d0d7211 */ /* 0x080fe400020f0eff */
[C---:B------:R-:W-:Y:S02]  /*25430*/  LEA R6, P4, R16.reuse, R2, 0x1 ;  /* 0x0000000210067211 */ /* 0x040fe400078808ff */
[-C--:B------:R-:W-:Y:S02]  /*25440*/  LEA.HI.X.SX32 R15, R7, R3.reuse, 0x1, P5 ;  /* 0x00000003070f7211 */ /* 0x080fe400028f0eff */
[----:B------:R-:W-:Y:S01]  /*25450*/  LEA.HI.X.SX32 R7, R16, R3, 0x1, P4 ;  /* 0x0000000310077211 */ /* 0x000fe200020f0eff */
[----:B------:R0:W-:Y:S04]  /*25460*/  @P1 STG.E.U16 [R4.64], R28 ;  /* 0x0000001c04001986 */ /* 0x0001e8000c101508 */
[----:B------:R-:W-:Y:S04]  /*25470*/  @P2 STG.E.U16 [R12.64], R18 ;  /* 0x000000120c002986 */ /* 0x000fe8000c101508 */
[----:B---3--:R-:W-:Y:S04]  /*25480*/  @P3 STG.E.U16 [R14.64], R10 ;  /* 0x0000000a0e003986 */ /* 0x008fe8000c101508 */
[----:B------:R-:W-:Y:S01]  /*25490*/  STL [R1+0x97c], R11 ;  /* 0x00097c0b01007387 */ /* 0x000fe20000100800 */
[----:B0-----:R-:W-:-:S03]  /*254a0*/  LOP3.LUT R5, R24, 0x1a, R25, 0xfe, !PT ;  /* 0x0000001a18057812 */ /* 0x001fc600078efe19 */
[----:B------:R0:W-:Y:S04]  /*254b0*/  @P6 STG.E.U16 [R6.64], R8 ;  /* 0x0000000806006986 */ /* 0x0001e8000c101508 */
[----:B------:R-:W-:Y:S04]  /*254c0*/  STL [R1+0x64], R17 ;  /* 0x0000641101007387 */ /* 0x000fe80000100800 */
[----:B------:R-:W-:Y:S01]  /*254d0*/  STL [R1+0x978], R9 ;  /* 0x0009780901007387 */ /* 0x000fe20000100800 */
[----:B0-----:R-:W-:-:S03]  /*254e0*/  LOP3.LUT R6, R24, 0x16, R25, 0xfe, !PT ;  /* 0x0000001618067812 */ /* 0x001fc600078efe19 */
[----:B------:R-:W-:Y:S04]  /*254f0*/  STL [R1+0x9a0], R28 ;  /* 0x0009a01c01007387 */ /* 0x000fe80000100800 */
[----:B------:R-:W-:Y:S04]  /*25500*/  STL [R1+0x998], R10 ;  /* 0x0009980a01007387 */ /* 0x000fe80000100800 */
[----:B------:R-:W-:Y:S04]  /*25510*/  STL [R1+0x99c], R8 ;  /* 0x00099c0801007387 */ /* 0x000fe80000100800 */
[----:B------:R0:W-:Y:S04]  /*25520*/  STL [R1+0x20], R6 ;  /* 0x0000200601007387 */ /* 0x0001e80000100800 */
[----:B------:R1:W-:Y:S01]  /*25530*/  STL [R1+0x38], R5 ;  /* 0x0000380501007387 */ /* 0x0003e20000100800 */
[----:B------:R-:W-:-:S03]  /*25540*/  LOP3.LUT R29, R24, 0x40, R25, 0xfe, !PT ;  /* 0x00000040181d7812 */ /* 0x000fc600078efe19 */
[----:B------:R-:W2:Y:S01]  /*25550*/  LDS.64 R14, [R0+0x400] ;  /* 0x00040000000e7984 */ /* 0x000ea20000000a00 */
[C-C-:B0-----:R-:W-:Y:S02]  /*25560*/  LOP3.LUT R6, R24.reuse, 0x1c, R25.reuse, 0xfe, !PT ;  /* 0x0000001c18067812 */ /* 0x141fe400078efe19 */
[C-C-:B------:R-:W-:Y:S01]  /*25570*/  LOP3.LUT R4, R24.reuse, 0x8, R25.reuse, 0xfe, !PT ;  /* 0x0000000818047812 */ /* 0x140fe200078efe19 */
[----:B------:R-:W-:Y:S01]  /*25580*/  LDS.64 R18, [R26+0x800] ;  /* 0x000800001a127984 */ /* 0x000fe20000000a00 */
[----:B-1----:R-:W-:-:S03]  /*25590*/  LOP3.LUT R5, R24, 0x20, R25, 0xfe, !PT ;  /* 0x0000002018057812 */ /* 0x002fc600078efe19 */
[----:B------:R0:W-:Y:S04]  /*255a0*/  STL [R1+0x3c], R6 ;  /* 0x00003c0601007387 */ /* 0x0001e80000100800 */
[----:B------:R1:W-:Y:S01]  /*255b0*/  STL [R1+0x44], R5 ;  /* 0x0000440501007387 */ /* 0x0003e20000100800 */
[C-C-:B------:R-:W-:Y:S02]  /*255c0*/  LOP3.LUT R7, R24.reuse, 0x28, R25.reuse, 0xfe, !PT ;  /* 0x0000002818077812 */ /* 0x140fe400078efe19 */
[C-C-:B0-----:R-:W-:Y:S02]  /*255d0*/  LOP3.LUT R6, R24.reuse, 0x22, R25.reuse, 0xfe, !PT ;  /* 0x0000002218067812 */ /* 0x141fe400078efe19 */
[----:B-1----:R-:W-:-:S03]  /*255e0*/  LOP3.LUT R5, R24, 0x26, R25, 0xfe, !PT ;  /* 0x0000002618057812 */ /* 0x002fc600078efe19 */
[----:B------:R0:W-:Y:S04]  /*255f0*/  STL [R1+0x48], R6 ;  /* 0x0000480601007387 */ /* 0x0001e80000100800 */
[----:B------:R1:W-:Y:S01]  /*25600*/  STL [R1+0x50], R5 ;  /* 0x0000500501007387 */ /* 0x0003e20000100800 */
[----:B0-----:R-:W-:-:S03]  /*25610*/  LOP3.LUT R6, R24, 0x2a, R25, 0xfe, !PT ;  /* 0x0000002a18067812 */ /* 0x001fc600078efe19 */
[----:B------:R0:W-:Y:S01]  /*25620*/  STL [R1+0x54], R7 ;  /* 0x0000540701007387 */ /* 0x0001e20000100800 */
[----:B-1----:R-:W-:-:S03]  /*25630*/  LOP3.LUT R5, R24, 0x2c, R25, 0xfe, !PT ;  /* 0x0000002c18057812 */ /* 0x002fc600078efe19 */
[----:B------:R1:W-:Y:S04]  /*25640*/  STL [R1+0x58], R6 ;  /* 0x0000580601007387 */ /* 0x0003e80000100800 */
[----:B------:R3:W-:Y:S01]  /*25650*/  STL [R1+0x5c], R5 ;  /* 0x00005c0501007387 */ /* 0x0007e20000100800 */
[C-C-:B0-----:R-:W-:Y:S02]  /*25660*/  LOP3.LUT R7, R24.reuse, 0x2e, R25.reuse, 0xfe, !PT ;  /* 0x0000002e18077812 */ /* 0x141fe400078efe19 */
[----:B-1----:R-:W-:-:S03]  /*25670*/  LOP3.LUT R6, R24, 0x30, R25, 0xfe, !PT ;  /* 0x0000003018067812 */ /* 0x002fc600078efe19 */
[----:B------:R0:W-:Y:S01]  /*25680*/  STL [R1+0x60], R7 ;  /* 0x0000600701007387 */ /* 0x0001e20000100800 */
[----:B---3--:R-:W-:-:S03]  /*25690*/  LOP3.LUT R5, R24, 0x32, R25, 0xfe, !PT ;  /* 0x0000003218057812 */ /* 0x008fc600078efe19 */
        /* <DEDUP_REMOVED lines=10> */
[----:B------:R-:W-:Y:S01]  /*25740*/  STL [R1+0x7c], R7 ;  /* 0x00007c0701007387 */ /* 0x000fe20000100800 */
[----:B---3--:R-:W-:-:S03]  /*25750*/  LOP3.LUT R5, R24, 0x3e, R25, 0xfe, !PT ;  /* 0x0000003e18057812 */ /* 0x008fc600078efe19 */
[----:B------:R0:W-:Y:S01]  /*25760*/  STL [R1+0x80], R6 ;  /* 0x0000800601007387 */ /* 0x0001e20000100800 */
[----:B------:R-:W-:-:S03]  /*25770*/  LOP3.LUT R11, R24, 0x46, R25, 0xfe, !PT ;  /* 0x00000046180b7812 */ /* 0x000fc600078efe19 */
[----:B------:R-:W-:Y:S04]  /*25780*/  STL [R1+0x984], R29 ;  /* 0x0009841d01007387 */ /* 0x000fe80000100800 */
[----:B------:R1:W-:Y:S01]  /*25790*/  STL [R1+0x84], R5 ;  /* 0x0000840501007387 */ /* 0x0003e20000100800 */
[C-C-:B0-----:R-:W-:Y:S02]  /*257a0*/  LOP3.LUT R6, R24.reuse, 0x42, R25.reuse, 0xfe, !PT ;  /* 0x0000004218067812 */ /* 0x141fe400078efe19 */
[----:B------:R-:W-:-:S03]  /*257b0*/  LOP3.LUT R9, R24, 0x4a, R25, 0xfe, !PT ;  /* 0x0000004a18097812 */ /* 0x000fc600078efe19 */
[----:B------:R0:W-:Y:S01]  /*257c0*/  STL [R1+0x8c], R6 ;  /* 0x00008c0601007387 */ /* 0x0001e20000100800 */
[----:B-1----:R-:W-:-:S03]  /*257d0*/  LOP3.LUT R5, R24, 0x44, R25, 0xfe, !PT ;  /* 0x0000004418057812 */ /* 0x002fc600078efe19 */
[----:B------:R-:W-:Y:S04]  /*257e0*/  STL [R1+0x988], R11 ;  /* 0x0009880b01007387 */ /* 0x000fe80000100800 */
[----:B------:R1:W-:Y:S01]  /*257f0*/  STL [R1+0x90], R5 ;  /* 0x0000900501007387 */ /* 0x0003e20000100800 */
[----:B0-----:R-:W-:-:S03]  /*25800*/  LOP3.LUT R6, R24, 0x4c, R25, 0xfe, !PT ;  /* 0x0000004c18067812 */ /* 0x001fc600078efe19 */
[----:B------:R-:W-:Y:S01]  /*25810*/  STL [R1+0x98c], R9 ;  /* 0x00098c0901007387 */ /* 0x000fe20000100800 */
[C-C-:B------:R-:W-:Y:S02]  /*25820*/  LOP3.LUT R7, R24.reuse, 0x4e, R25.reuse, 0xfe, !PT ;  /* 0x0000004e18077812 */ /* 0x140fe400078efe19 */
[----:B-1----:R-:W-:-:S05]  /*25830*/  LOP3.LUT R5, R24, 0x48, R25, 0xfe, !PT ;  /* 0x0000004818057812 */ /* 0x002fca00078efe19 */
        /* <DEDUP_REMOVED lines=17> */
[----:B------:R0:W-:Y:S04]  /*25950*/  STL [R1+0xc0], R5 ;  /* 0x0000c00501007387 */ /* 0x0001e80000100800 */
[----:B------:R1:W-:Y:S01]  /*25960*/  STL [R1+0xc4], R6 ;  /* 0x0000c40601007387 */ /* 0x0003e20000100800 */
[----:B0-----:R-:W-:-:S03]  /*25970*/  LOP3.LUT R5, R24, 0x60, R25, 0xfe, !PT ;  /* 0x0000006018057812 */ /* 0x001fc600078efe19 */
[----:B--2---:R-:W-:Y:S01]  /*25980*/  STL.64 [R1+0x18], R14 ;  /* 0x0000180e01007387 */ /* 0x004fe20000100a00 */
[----:B-1----:R-:W-:-:S03]  /*25990*/  LOP3.LUT R6, R24, 0x62, R25, 0xfe, !PT ;  /* 0x0000006218067812 */ /* 0x002fc600078efe19 */
[----:B------:R-:W-:Y:S04]  /*259a0*/  STL [R1+0xc8], R5 ;  /* 0x0000c80501007387 */ /* 0x000fe80000100800 */
[----:B------:R-:W0:Y:S04]  /*259b0*/  LDS.64 R14, [R26+0x400] ;  /* 0x000400001a0e7984 */ /* 0x000e280000000a00 */
[----:B------:R-:W-:Y:S04]  /*259c0*/  STL [R1+0xcc], R6 ;  /* 0x0000cc0601007387 */ /* 0x000fe80000100800 */
[----:B------:R-:W1:Y:S04]  /*259d0*/  LDS.64 R6, [R27+0x400] ;  /* 0x000400001b067984 */ /* 0x000e680000000a00 */
[----:B0-----:R-:W-:Y:S04]  /*259e0*/  STL.64 [R1+0x8], R14 ;  /* 0x0000080e01007387 */ /* 0x001fe80000100a00 */
[----:B-1----:R-:W-:Y:S01]  /*259f0*/  STL [R1+0x2c], R7 ;  /* 0x00002c0701007387 */ /* 0x002fe20000100800 */
[----:B------:R-:W-:-:S03]  /*25a00*/  IMAD.MOV.U32 R9, RZ, RZ, R6 ;  /* 0x000000ffff097224 */ /* 0x000fc600078e0006 */
[----:B------:R-:W0:Y:S01]  /*25a10*/  LDS.64 R6, [R17+0x400] ;  /* 0x0004000011067984 */ /* 0x000e220000000a00 */
[C-C-:B------:R-:W-:Y:S02]  /*25a20*/  LOP3.LUT R5, R24.reuse, 0x64, R25.reuse, 0xfe, !PT ;  /* 0x0000006418057812 */ /* 0x140fe400078efe19 */
[C-C-:B------:R-:W-:Y:S01]  /*25a30*/  LOP3.LUT R11, R24.reuse, 0x68, R25.reuse, 0xfe, !PT ;  /* 0x00000068180b7812 */ /* 0x140fe200078efe19 */
[----:B------:R-:W1:Y:S04]  /*25a40*/  LDS.64 R16, [R0+0x800] ;  /* 0x0008000000107984 */ /* 0x000e680000000a00 */
[----:B------:R2:W-:Y:S02]  /*25a50*/  STL [R1+0xd0], R5 ;  /* 0x0000d00501007387 */ /* 0x0005e40000100800 */
[----:B--2---:R-:W-:-:S02]  /*25a60*/  LOP3.LUT R5, R24, 0x66, R25, 0xfe, !PT ;  /* 0x0000006618057812 */ /* 0x004fc400078efe19 */
[--C-:B------:R-:W-:Y:S02]  /*25a70*/  LOP3.LUT R14, R24, 0x72, R25.reuse, 0xfe, !PT ;  /* 0x00000072180e7812 */ /* 0x100fe400078efe19 */
[C---:B------:R-:W-:Y:S01]  /*25a80*/  ISETP.LT.AND P4, PT, R4.reuse, c[0x0][0x17c], !P0 ;  /* 0x00005f0004007a0c */ /* 0x040fe20004781270 */
[----:B------:R-:W-:Y:S01]  /*25a90*/  IMAD R4, R4, c[0x0][0x198], RZ ;  /* 0x0000660004047a24 */ /* 0x000fe200078e02ff */
[----:B0-----:R0:W-:Y:S04]  /*25aa0*/  STL [R1+0x990], R7 ;  /* 0x0009900701007387 */ /* 0x0011e80000100800 */
[----:B------:R2:W-:Y:S04]  /*25ab0*/  STL [R1+0xd4], R5 ;  /* 0x0000d40501007387 */ /* 0x0005e80000100800 */
[----:B------:R3:W-:Y:S01]  /*25ac0*/  STL [R1+0xd8], R11 ;  /* 0x0000d80b01007387 */ /* 0x0007e20000100800 */
[----:B0-----:R-:W-:-:S02]  /*25ad0*/  LOP3.LUT R7, R24, 0x6c, R25, 0xfe, !PT ;  /* 0x0000006c18077812 */ /* 0x001fc400078efe19 */
[C-C-:B--2---:R-:W-:Y:S02]  /*25ae0*/  LOP3.LUT R5, R24.reuse, 0x6a, R25.reuse, 0xfe, !PT ;  /* 0x0000006a18057812 */ /* 0x144fe400078efe19 */
[----:B---3--:R-:W-:-:S03]  /*25af0*/  LOP3.LUT R11, R24, 0x6e, R25, 0xfe, !PT ;  /* 0x0000006e180b7812 */ /* 0x008fc600078efe19 */
[----:B------:R0:W-:Y:S04]  /*25b00*/  STL [R1+0xdc], R5 ;  /* 0x0000dc0501007387 */ /* 0x0001e80000100800 */
[----:B------:R2:W-:Y:S01]  /*25b10*/  STL [R1+0xe0], R7 ;  /* 0x0000e00701007387 */ /* 0x0005e20000100800 */
[----:B0-----:R-:W-:-:S03]  /*25b20*/  LOP3.LUT R5, R24, 0x70, R25, 0xfe, !PT ;  /* 0x0000007018057812 */ /* 0x001fc600078efe19 */
[----:B--2---:R-:W2:Y:S04]  /*25b30*/  LDL.LU R7, [R1+0x8] ;  /* 0x0000080001077983 */ /* 0x004ea80000300800 */
[----:B------:R0:W-:Y:S04]  /*25b40*/  STL [R1+0xe4], R11 ;  /* 0x0000e40b01007387 */ /* 0x0001e80000100800 */
[----:B------:R3:W-:Y:S04]  /*25b50*/  STL [R1+0xe8], R5 ;  /* 0x0000e80501007387 */ /* 0x0007e80000100800 */
[----:B------:R4:W-:Y:S01]  /*25b60*/  STL [R1+0xf0], R14 ;  /* 0x0000f00e01007387 */ /* 0x0009e20000100800 */
[----:B0-----:R-:W-:-:S02]  /*25b70*/  LOP3.LUT R11, R24, 0x74, R25, 0xfe, !PT ;  /* 0x00000074180b7812 */ /* 0x001fc400078efe19 */
[----:B---3--:R-:W-:-:S03]  /*25b80*/  LOP3.LUT R5, R24, 0x76, R25, 0xfe, !PT ;  /* 0x0000007618057812 */ /* 0x008fc600078efe19 */
[----:B------:R0:W-:Y:S01]  /*25b90*/  STL [R1+0xf4], R11 ;  /* 0x0000f40b01007387 */ /* 0x0001e20000100800 */
[----:B----4-:R-:W-:-:S03]  /*25ba0*/  LOP3.LUT R14, R24, 0x78, R25, 0xfe, !PT ;  /* 0x00000078180e7812 */ /* 0x010fc600078efe19 */
[----:B------:R3:W-:Y:S04]  /*25bb0*/  STL [R1+0xf8], R5 ;  /* 0x0000f80501007387 */ /* 0x0007e80000100800 */
[----:B------:R4:W-:Y:S01]  /*25bc0*/  STL [R1+0xfc], R14 ;  /* 0x0000fc0e01007387 */ /* 0x0009e20000100800 */
[C-C-:B0-----:R-:W-:Y:S02]  /*25bd0*/  LOP3.LUT R11, R24.reuse, 0x7a, R25.reuse, 0xfe, !PT ;  /* 0x0000007a180b7812 */ /* 0x141fe400078efe19 */
[----:B---3--:R-:W-:-:S03]  /*25be0*/  LOP3.LUT R5, R24, 0x7c, R25, 0xfe, !PT ;  /* 0x0000007c18057812 */ /* 0x008fc600078efe19 */
[----:B------:R-:W-:Y:S01]  /*25bf0*/  STL [R1+0x100], R11 ;  /* 0x0001000b01007387 */ /* 0x000fe20000100800 */
[----:B----4-:R-:W-:-:S03]  /*25c00*/  LEA R14, P6, R4, R2, 0x1 ;  /* 0x00000002040e7211 */ /* 0x010fc600078c08ff */
[----:B------:R-:W-:Y:S01]  /*25c10*/  STL [R1+0x104], R5 ;  /* 0x0001040501007387 */ /* 0x000fe20000100800 */
[----:B------:R-:W-:-:S03]  /*25c20*/  LEA.HI.X.SX32 R15, R4, R3, 0x1, P6 ;  /* 0x00000003040f7211 */ /* 0x000fc600030f0eff */
[----:B------:R-:W0:Y:S04]  /*25c30*/  LDS.64 R4, [R27+0x800] ;  /* 0x000800001b047984 */ /* 0x000e280000000a00 */
[----:B-1----:R-:W-:Y:S04]  /*25c40*/  STL [R1+0x34], R17 ;  /* 0x0000341101007387 */ /* 0x002fe80000100800 */
[----:B------:R-:W-:Y:S04]  /*25c50*/  STL [R1+0x4], R19 ;  /* 0x0000041301007387 */ /* 0x000fe80000100800 */
[----:B0-----:R0:W-:Y:S04]  /*25c60*/  STL [R1+0x994], R5 ;  /* 0x0009940501007387 */ /* 0x0011e80000100800 */
[----:B0-----:R-:W3:Y:S01]  /*25c70*/  LDL.LU R5, [R1+0x18] ;  /* 0x0000180001057983 */ /* 0x001ee20000300800 */
[----:B------:R-:W-:-:S02]  /*25c80*/  LOP3.LUT R13, R24, 0xa, R25, 0xfe, !PT ;  /* 0x0000000a180d7812 */ /* 0x000fc400078efe19 */
[--C-:B------:R-:W-:Y:S02]  /*25c90*/  LOP3.LUT R12, R24, 0xc, R25.reuse, 0xfe, !PT ;  /* 0x0000000c180c7812 */ /* 0x100fe400078efe19 */
[C---:B------:R-:W-:Y:S01]  /*25ca0*/  ISETP.LT.AND P3, PT, R13.reuse, c[0x0][0x17c], !P0 ;  /* 0x00005f000d007a0c */ /* 0x040fe20004761270 */
[----:B------:R-:W-:Y:S01]  /*25cb0*/  IMAD R13, R13, c[0x0][0x198], RZ ;  /* 0x000066000d0d7a24 */ /* 0x000fe200078e02ff */
[C---:B------:R-:W-:Y:S01]  /*25cc0*/  ISETP.LT.AND P2, PT, R12.reuse, c[0x0][0x17c], !P0 ;  /* 0x00005f000c007a0c */ /* 0x040fe20004741270 */
[----:B------:R-:W-:Y:S01]  /*25cd0*/  IMAD R12, R12, c[0x0][0x198], RZ ;  /* 0x000066000c0c7a24 */ /* 0x000fe200078e02ff */
[----:B------:R-:W-:Y:S01]  /*25ce0*/  LOP3.LUT R19, R24, 0x7e, R25, 0xfe, !PT ;  /* 0x0000007e18137812 */ /* 0x000fe200078efe19 */
[----:B------:R-:W-:Y:S01]  /*25cf0*/  IMAD.MOV.U32 R11, RZ, RZ, R16 ;  /* 0x000000ffff0b7224 */ /* 0x000fe200078e0010 */
[CC--:B------:R-:W-:Y:S01]  /*25d00*/  LEA R16, P5, R13.reuse, R2.reuse, 0x1 ;  /* 0x000000020d107211 */ /* 0x0c0fe200078a08ff */
[----:B------:R-:W-:Y:S01]  /*25d10*/  IMAD.MOV.U32 R29, RZ, RZ, R18 ;  /* 0x000000ffff1d7224 */ /* 0x000fe200078e0012 */
[----:B------:R-:W-:Y:S01]  /*25d20*/  LEA R18, P6, R12, R2, 0x1 ;  /* 0x000000020c127211 */ /* 0x000fe200078c08ff */
[----:B------:R0:W-:Y:S01]  /*25d30*/  STL [R1+0xec], R19 ;  /* 0x0000ec1301007387 */ /* 0x0001e20000100800 */
[----:B------:R-:W-:-:S02]  /*25d40*/  LEA.HI.X.SX32 R17, R13, R3, 0x1, P5 ;  /* 0x000000030d117211 */ /* 0x000fc400028f0eff */
[----:B------:R-:W-:Y:S02]  /*25d50*/  LOP3.LUT R13, R0, 0x18, RZ, 0x3c, !PT ;  /* 0x00000018000d7812 */ /* 0x000fe400078e3cff */
[----:B0-----:R-:W-:-:S04]  /*25d60*/  LEA.HI.X.SX32 R19, R12, R3, 0x1, P6 ;  /* 0x000000030c137211 */ /* 0x001fc800030f0eff */
[----:B------:R-:W0:Y:S04]  /*25d70*/  LDS.64 R12, [R13+0x800] ;  /* 0x000800000d0c7984 */ /* 0x000e280000000a00 */
[----:B---3--:R-:W-:Y:S04]  /*25d80*/  @P4 STG.E.U16 [R14.64], R5 ;  /* 0x000000050e004986 */ /* 0x008fe8000c101508 */
[----:B--2---:R-:W-:Y:S04]  /*25d90*/  @P3 STG.E.U16 [R16.64], R7 ;  /* 0x0000000710003986 */ /* 0x004fe8000c101508 */
[----:B------:R-:W-:Y:S04]  /*25da0*/  @P2 STG.E.U16 [R18.64], R9 ;  /* 0x0000000912002986 */ /* 0x000fe8000c101508 */
[----:B------:R1:W2:Y:S01]  /*25db0*/  LDS.64 R18, [R0+0xc00] ;  /* 0x000c000000127984 */ /* 0x0002a20000000a00 */
[----:B------:R-:W-:-:S02]  /*25dc0*/  LOP3.LUT R22, R24, 0xe, R25, 0xfe, !PT ;  /* 0x0000000e18167812 */ /* 0x000fc400078efe19 */
[--C-:B------:R-:W-:Y:S01]  /*25dd0*/  LOP3.LUT R21, R24, 0x10, R25.reuse, 0xfe, !PT ;  /* 0x0000001018157812 */ /* 0x100fe200078efe19 */
[----:B------:R-:W-:Y:S04]  /*25de0*/  LDS.64 R16, [R27+0xc00] ;  /* 0x000c00001b107984 */ /* 0x000fe80000000a00 */
[----:B-1----:R-:W3:Y:S01]  /*25df0*/  LDL.LU R0, [R1+0x20] ;  /* 0x0000200001007983 */ /* 0x002ee20000300800 */
[C---:B------:R-:W-:Y:S01]  /*25e00*/  ISETP.LT.AND P1, PT, R22.reuse, c[0x0][0x17c], !P0 ;  /* 0x00005f0016007a0c */ /* 0x040fe20004721270 */
[----:B------:R-:W-:Y:S01]  /*25e10*/  IMAD R22, R22, c[0x0][0x198], RZ ;  /* 0x0000660016167a24 */ /* 0x000fe200078e02ff */
[C-C-:B------:R-:W-:Y:S02]  /*25e20*/  LOP3.LUT R20, R24.reuse, 0x12, R25.reuse, 0xfe, !PT ;  /* 0x0000001218147812 */ /* 0x140fe400078efe19 */
[----:B------:R-:W-:-:S02]  /*25e30*/  LOP3.LUT R23, R24, 0x14, R25, 0xfe, !PT ;  /* 0x0000001418177812 */ /* 0x000fc400078efe19 */
[C-C-:B------:R-:W-:Y:S02]  /*25e40*/  LOP3.LUT R10, R24.reuse, 0x18, R25.reuse, 0xfe, !PT ;  /* 0x00000018180a7812 */ /* 0x140fe400078efe19 */
[C-C-:B------:R-:W-:Y:S02]  /*25e50*/  LOP3.LUT R28, R24.reuse, 0x1e, R25.reuse, 0xfe, !PT ;  /* 0x0000001e181c7812 */ /* 0x140fe400078efe19 */
[----:B------:R-:W-:Y:S01]  /*25e60*/  LOP3.LUT R8, R24, 0x24, R25, 0xfe, !PT ;  /* 0x0000002418087812 */ /* 0x000fe200078efe19 */
[C---:B------:R-:W-:Y:S01]  /*25e70*/  IMAD R15, R21.reuse, c[0x0][0x198], RZ ;  /* 0x00006600150f7a24 */ /* 0x040fe200078e02ff */
[----:B------:R-:W-:Y:S02]  /*25e80*/  LEA R24, P5, R22, R2, 0x1 ;  /* 0x0000000216187211 */ /* 0x000fe400078a08ff */
[----:B------:R-:W-:Y:S01]  /*25e90*/  ISETP.LT.AND P4, PT, R21, c[0x0][0x17c], !P0 ;  /* 0x00005f0015007a0c */ /* 0x000fe20004781270 */
[----:B------:R-:W-:Y:S01]  /*25ea0*/  IMAD R14, R20, c[0x0][0x198], RZ ;  /* 0x00006600140e7a24 */ /* 0x000fe200078e02ff */
[----:B------:R-:W-:-:S02]  /*25eb0*/  LEA.HI.X.SX32 R25, R22, R3, 0x1, P5 ;  /* 0x0000000316197211 */ /* 0x000fc400028f0eff */
[----:B------:R-:W-:Y:S02]  /*25ec0*/  ISETP.LT.AND P2, PT, R20, c[0x0][0x17c], !P0 ;  /* 0x00005f0014007a0c */ /* 0x000fe40004741270 */
[----:B------:R1:W4:Y:S01]  /*25ed0*/  LDS.64 R20, [R26+0xc00] ;  /* 0x000c00001a147984 */ /* 0x0003220000000a00 */
[C---:B------:R-:W-:Y:S01]  /*25ee0*/  ISETP.LT.AND P3, PT, R23.reuse, c[0x0][0x17c], !P0 ;  /* 0x00005f0017007a0c */ /* 0x040fe20004761270 */
[----:B------:R-:W-:Y:S02]  /*25ef0*/  IMAD R23, R23, c[0x0][0x198], RZ ;  /* 0x0000660017177a24 */ /* 0x000fe400078e02ff */
[----:B------:R0:W-:Y:S01]  /*25f00*/  @P1 STG.E.U16 [R24.64], R6 ;  /* 0x0000000618001986 */ /* 0x0001e2000c101508 */
[----:B-1----:R-:W-:-:S04]  /*25f10*/  LEA R26, P6, R15, R2, 0x1 ;  /* 0x000000020f1a7211 */ /* 0x002fc800078c08ff */
[-C--:B------:R-:W-:Y:S02]  /*25f20*/  LEA.HI.X.SX32 R27, R15, R3.reuse, 0x1, P6 ;  /* 0x000000030f1b7211 */ /* 0x080fe400030f0eff */
[CC--:B------:R-:W-:Y:S01]  /*25f30*/  LEA R22, P6, R23.reuse, R2.reuse, 0x1 ;  /* 0x0000000217167211 */ /* 0x0c0fe200078c08ff */
[----:B------:R-:W2:Y:S01]  /*25f40*/  LDL.LU R15, [R1+0x64] ;  /* 0x00006400010f7983 */ /* 0x000ea20000300800 */
[C---:B0-----:R-:W-:Y:S02]  /*25f50*/  LEA R24, P5, R14.reuse, R2, 0x1 ;  /* 0x000000020e187211 */ /* 0x041fe400078a08ff */
[-C--:B------:R-:W-:Y:S01]  /*25f60*/  LEA.HI.X.SX32 R23, R23, R3.reuse, 0x1, P6 ;  /* 0x0000000317177211 */ /* 0x080fe200030f0eff */
[----:B------:R-:W-:Y:S01]  /*25f70*/  @P4 STG.E.U16 [R26.64], R11 ;  /* 0x0000000b1a004986 */ /* 0x000fe2000c101508 */
[----:B------:R-:W-:-:S05]  /*25f80*/  LEA.HI.X.SX32 R25, R14, R3, 0x1, P5 ;  /* 0x000000030e197211 */ /* 0x000fca00028f0eff */
[----:B------:R0:W-:Y:S04]  /*25f90*/  @P2 STG.E.U16 [R24.64], R29 ;  /* 0x0000001d18002986 */ /* 0x0001e8000c101508 */
[----:B------:R-:W-:Y:S01]  /*25fa0*/  @P3 STG.E.U16 [R22.64], R4 ;  /* 0x0000000416003986 */ /* 0x000fe2000c101508 */
[----:B------:R-:W-:-:S03]  /*25fb0*/  ISETP.LT.AND P3, PT, R10, c[0x0][0x17c], !P0 ;  /* 0x00005f000a007a0c */ /* 0x000fc60004761270 */
[----:B0-----:R-:W4:Y:S04]  /*25fc0*/  LDL.LU R25, [R1+0x38] ;  /* 0x0000380001197983 */ /* 0x001f280000300800 */
[----:B------:R-:W4:Y:S01]  /*25fd0*/  LDL.LU R24, [R1+0x3c] ;  /* 0x00003c0001187983 */ /* 0x000f220000300800 */
[C---:B---3--:R-:W-:Y:S01]  /*25fe0*/  ISETP.LT.AND P1, PT, R0.reuse, c[0x0][0x17c], !P0 ;  /* 0x00005f0000007a0c */ /* 0x048fe20004721270 */
[----:B------:R-:W-:-:S05]  /*25ff0*/  IMAD R0, R0, c[0x0][0x198], RZ ;  /* 0x0000660000007a24 */ /* 0x000fca00078e02ff */
[----:B------:R-:W-:-:S04]  /*26000*/  LEA R26, P4, R0, R2, 0x1 ;  /* 0x00000002001a7211 */ /* 0x000fc800078808ff */
[----:B------:R-:W-:Y:S01]  /*26010*/  LEA.HI.X.SX32 R27, R0, R3, 0x1, P4 ;  /* 0x00000003001b7211 */ /* 0x000fe200020f0eff */
[----:B------:R-:W-:Y:S02]  /*26020*/  IMAD R0, R10, c[0x0][0x198], RZ ;  /* 0x000066000a007a24 */ /* 0x000fe400078e02ff */
[----:B------:R-:W3:Y:S04]  /*26030*/  LDL.LU R10, [R1+0x10] ;  /* 0x00001000010a7983 */ /* 0x000ee80000300800 */
[----:B------:R0:W-:Y:S02]  /*26040*/  @P1 STG.E.U16 [R26.64], R12 ;  /* 0x0000000c1a001986 */ /* 0x0001e4000c101508 */
[----:B0-----:R-:W-:-:S04]  /*26050*/  LEA R26, P1, R0, R2, 0x1 ;  /* 0x00000002001a7211 */ /* 0x001fc800078208ff */
[----:B------:R-:W-:Y:S01]  /*26060*/  LEA.HI.X.SX32 R27, R0, R3, 0x1, P1 ;  /* 0x00000003001b7211 */ /* 0x000fe200008f0eff */
[C---:B------:R-:W-:Y:S01]  /*26070*/  IMAD R0, R28.reuse, c[0x0][0x198], RZ ;  /* 0x000066001c007a24 */ /* 0x040fe200078e02ff */
[----:B------:R-:W-:Y:S01]  /*26080*/  ISETP.LT.AND P1, PT, R28, c[0x0][0x17c], !P0 ;  /* 0x00005f001c007a0c */ /* 0x000fe20004721270 */
[----:B--2---:R-:W0:Y:S04]  /*26090*/  LDS.64 R14, [R15+0xc00] ;  /* 0x000c00000f0e7984 */ /* 0x004e280000000a00 */
[----:B------:R-:W2:Y:S04]  /*260a0*/  LDL.LU R28, [R1+0x9a0] ;  /* 0x0009a000011c7983 */ /* 0x000ea80000300800 */
[----:B------:R1:W-:Y:S04]  /*260b0*/  @P3 STG.E.U16 [R26.64], R18 ;  /* 0x000000121a003986 */ /* 0x0003e8000c101508 */
[----:B-1----:R-:W2:Y:S01]  /*260c0*/  LDL.LU R27, [R1+0x44] ;  /* 0x00004400011b7983 */ /* 0x002ea20000300800 */
[C---:B----4-:R-:W-:Y:S01]  /*260d0*/  ISETP.LT.AND P2, PT, R25.reuse, c[0x0][0x17c], !P0 ;  /* 0x00005f0019007a0c */ /* 0x050fe20004741270 */
[----:B------:R-:W-:Y:S01]  /*260e0*/  IMAD R25, R25, c[0x0][0x198], RZ ;  /* 0x0000660019197a24 */ /* 0x000fe200078e02ff */
[C---:B------:R-:W-:Y:S01]  /*260f0*/  ISETP.LT.AND P4, PT, R24.reuse, c[0x0][0x17c], !P0 ;  /* 0x00005f0018007a0c */ /* 0x040fe20004781270 */
[----:B------:R-:W-:-:S03]  /*26100*/  IMAD R23, R24, c[0x0][0x198], RZ ;  /* 0x0000660018177a24 */ /* 0x000fc600078e02ff */
[----:B------:R-:W-:-:S04]  /*26110*/  LEA R24, P5, R25, R2, 0x1 ;  /* 0x0000000219187211 */ /* 0x000fc800078a08ff */
[----:B------:R-:W-:Y:S02]  /*26120*/  LEA.HI.X.SX32 R25, R25, R3, 0x1, P5 ;  /* 0x0000000319197211 */ /* 0x000fe400028f0eff */
[----:B------:R-:W-:-:S03]  /*26130*/  LEA R26, P3, R0, R2, 0x1 ;  /* 0x00000002001a7211 */ /* 0x000fc600078608ff */
[----:B------:R1:W-:Y:S04]  /*26140*/  @P2 STG.E.U16 [R24.64], R20 ;  /* 0x0000001418002986 */ /* 0x0003e8000c101508 */
[----:B-1----:R-:W4:Y:S01]  /*26150*/  LDL.LU R25, [R1+0x58] ;  /* 0x0000580001197983 */ /* 0x002f220000300800 */
[C---:B--2---:R-:W-:Y:S01]  /*26160*/  ISETP.LT.AND P2, PT, R27.reuse, c[0x0][0x17c], !P0 ;  /* 0x00005f001b007a0c */ /* 0x044fe20004741270 */
[----:B------:R-:W-:Y:S01]  /*26170*/  IMAD R24, R27, c[0x0][0x198], RZ ;  /* 0x000066001b187a24 */ /* 0x000fe200078e02ff */
[----:B------:R-:W-:Y:S02]  /*26180*/  LEA.HI.X.SX32 R27, R0, R3, 0x1, P3 ;  /* 0x00000003001b7211 */ /* 0x000fe400018f0eff */
[----:B------:R-:W2:Y:S01]  /*26190*/  LDL.LU R0, [R1+0x48] ;  /* 0x0000480001007983 */ /* 0x000ea20000300800 */
[----:B------:R-:W-:-:S04]  /*261a0*/  LEA R22, P6, R23, R2, 0x1 ;  /* 0x0000000217167211 */ /* 0x000fc800078c08ff */
[----:B------:R-:W-:-:S05]  /*261b0*/  LEA.HI.X.SX32 R23, R23, R3, 0x1, P6 ;  /* 0x0000000317177211 */ /* 0x000fca00030f0eff */
[----:B------:R1:W-:Y:S04]  /*261c0*/  @P4 STG.E.U16 [R22.64], R16 ;  /* 0x0000001016004986 */ /* 0x0003e8000c101508 */
[----:B0-----:R0:W-:Y:S01]  /*261d0*/  @P1 STG.E.U16 [R26.64], R14 ;  /* 0x0000000e1a001986 */ /* 0x0011e2000c101508 */
[----:B------:R-:W-:Y:S02]  /*261e0*/  PRMT R28, R28, 0x7632, R28 ;  /* 0x000076321c1c7816 */ /* 0x000fe4000000001c */
[----:B-1----:R-:W-:-:S04]  /*261f0*/  LEA R22, P4, R24, R2, 0x1 ;  /* 0x0000000218167211 */ /* 0x002fc800078808ff */
[----:B------:R-:W-:Y:S01]  /*26200*/  LEA.HI.X.SX32 R23, R24, R3, 0x1, P4 ;  /* 0x0000000318177211 */ /* 0x000fe200020f0eff */
[C---:B------:R-:W-:Y:S01]  /*26210*/  IMAD R24, R8.reuse, c[0x0][0x198], RZ ;  /* 0x0000660008187a24 */ /* 0x040fe200078e02ff */
[----:B------:R-:W-:Y:S02]  /*26220*/  ISETP.LT.AND P1, PT, R8, c[0x0][0x17c], !P0 ;  /* 0x00005f0008007a0c */ /* 0x000fe40004721270 */
[----:B------:R-:W4:Y:S04]  /*26230*/  LDL.LU R8, [R1+0x99c] ;  /* 0x00099c0001087983 */ /* 0x000f280000300800 */
[----:B------:R1:W-:Y:S01]  /*26240*/  @P2 STG.E.U16 [R22.64], R28 ;  /* 0x0000001c16002986 */ /* 0x0003e2000c101508 */
[C---:B--2---:R-:W-:Y:S01]  /*26250*/  ISETP.LT.AND P3, PT, R0.reuse, c[0x0][0x17c], !P0 ;  /* 0x00005f0000007a0c */ /* 0x044fe20004761270 */
[----:B------:R-:W-:-:S05]  /*26260*/  IMAD R0, R0, c[0x0][0x198], RZ ;  /* 0x0000660000007a24 */ /* 0x000fca00078e02ff */
[----:B0-----:R-:W-:-:S04]  /*26270*/  LEA R26, P5, R0, R2, 0x1 ;  /* 0x00000002001a7211 */ /* 0x001fc800078a08ff */
[----:B------:R-:W-:Y:S02]  /*26280*/  LEA.HI.X.SX32 R27, R0, R3, 0x1, P5 ;  /* 0x00000003001b7211 */ /* 0x000fe400028f0eff */
[----:B---3--:R-:W-:Y:S02]  /*26290*/  PRMT R0, R10, 0x7632, R0 ;  /* 0x000076320a007816 */ /* 0x008fe40000000000 */
[----:B------:R-:W2:Y:S04]  /*262a0*/  LDL.LU R10, [R1+0x998] ;  /* 0x00099800010a7983 */ /* 0x000ea80000300800 */
[----:B-1----:R-:W3:Y:S04]  /*262b0*/  LDL.LU R28, [R1+0x14] ;  /* 0x00001400011c7983 */ /* 0x002ee80000300800 */
[----:B------:R0:W-:Y:S04]  /*262c0*/  @P3 STG.E.U16 [R26.64], R0 ;  /* 0x000000001a003986 */ /* 0x0001e8000c101508 */
[----:B0-----:R-:W3:Y:S04]  /*262d0*/  LDL.LU R26, [R1+0x50] ;  /* 0x00005000011a7983 */ /* 0x001ee80000300800 */
[----:B------:R-:W3:Y:S01]  /*262e0*/  LDL.LU R27, [R1+0x54] ;  /* 0x00005400011b7983 */ /* 0x000ee20000300800 */
[----:B------:R-:W-:-:S04]  /*262f0*/  LEA R22, P2, R24, R2, 0x1 ;  /* 0x0000000218167211 */ /* 0x000fc800078408ff */
[----:B------:R-:W-:Y:S02]  /*26300*/  LEA.HI.X.SX32 R23, R24, R3, 0x1, P2 ;  /* 0x0000000318177211 */ /* 0x000fe400010f0eff */
[----:B----4-:R-:W-:Y:S02]  /*26310*/  PRMT R8, R8, 0x7632, R8 ;  /* 0x0000763208087816 */ /* 0x010fe40000000008 */
[----:B------:R-:W-:Y:S02]  /*26320*/  PRMT R6, R7, 0x7632, R6 ;  /* 0x0000763207067816 */ /* 0x000fe40000000006 */
[----:B--2---:R-:W-:-:S05]  /*26330*/  PRMT R4, R10, 0x7632, R4 ;  /* 0x000076320a047816 */ /* 0x004fca0000000004 */
[----:B------:R0:W-:Y:S01]  /*26340*/  @P1 STG.E.U16 [R22.64], R4 ;  /* 0x0000000416001986 */ /* 0x0001e2000c101508 */
[----:B------:R-:W-:Y:S01]  /*26350*/  ISETP.LT.AND P1, PT, R25, c[0x0][0x17c], !P0 ;  /* 0x00005f0019007a0c */ /* 0x000fe20004721270 */
[C---:B---3--:R-:W-:Y:S01]  /*26360*/  IMAD R10, R26.reuse, c[0x0][0x198], RZ ;  /* 0x000066001a0a7a24 */ /* 0x048fe200078e02ff */
[----:B------:R-:W-:Y:S01]  /*26370*/  ISETP.LT.AND P3, PT, R26, c[0x0][0x17c], !P0 ;  /* 0x00005f001a007a0c */ /* 0x000fe20004761270 */
[----:B------:R-:W-:-:S03]  /*26380*/  IMAD R0, R27, c[0x0][0x198], RZ ;  /* 0x000066001b007a24 */ /* 0x000fc600078e02ff */
[-C--:B0-----:R-:W-:Y:S02]  /*26390*/  LEA R22, P4, R10, R2.reuse, 0x1 ;  /* 0x000000020a167211 */ /* 0x081fe400078808ff */
[----:B------:R-:W-:Y:S01]  /*263a0*/  ISETP.LT.AND P2, PT, R27, c[0x0][0x17c], !P0 ;  /* 0x00005f001b007a0c */ /* 0x000fe20004741270 */
[----:B------:R-:W-:Y:S01]  /*263b0*/  IMAD R27, R25, c[0x0][0x198], RZ ;  /* 0x00006600191b7a24 */ /* 0x000fe200078e02ff */
[-C--:B------:R-:W-:Y:S02]  /*263c0*/  LEA R24, P5, R0, R2.reuse, 0x1 ;  /* 0x0000000200187211 */ /* 0x080fe400078a08ff */
[----:B------:R-:W-:Y:S02]  /*263d0*/  LEA.HI.X.SX32 R23, R10, R3, 0x1, P4 ;  /* 0x000000030a177211 */ /* 0x000fe400020f0eff */
[----:B------:R-:W-:Y:S02]  /*263e0*/  PRMT R4, R5, 0x7632, R4 ;  /* 0x0000763205047816 */ /* 0x000fe40000000004 */
[----:B------:R-:W2:Y:S01]  /*263f0*/  LDL.LU R5, [R1+0x994] ;  /* 0x0009940001057983 */ /* 0x000ea20000300800 */
[----:B------:R-:W-:-:S02]  /*26400*/  LEA R26, P4, R27, R2, 0x1 ;  /* 0x000000021b1a7211 */ /* 0x000fc400078808ff */
[-C--:B------:R-:W-:Y:S01]  /*26410*/  LEA.HI.X.SX32 R25, R0, R3.reuse, 0x1, P5 ;  /* 0x0000000300197211 */ /* 0x080fe200028f0eff */
[----:B------:R0:W-:Y:S01]  /*26420*/  @P3 STG.E.U16 [R22.64], R8 ;  /* 0x0000000816003986 */ /* 0x0001e2000c101508 */
[----:B------:R-:W-:-:S03]  /*26430*/  LEA.HI.X.SX32 R27, R27, R3, 0x1, P4 ;  /* 0x000000031b1b7211 */ /* 0x000fc600020f0eff */
[----:B------:R-:W3:Y:S04]  /*26440*/  LDL.LU R0, [R1+0x5c] ;  /* 0x00005c0001007983 */ /* 0x000ee80000300800 */
[----:B0-----:R-:W4:Y:S04]  /*26450*/  LDL.LU R23, [R1+0x68] ;  /* 0x0000680001177983 */ /* 0x001f280000300800 */
[----:B------:R-:W2:Y:S01]  /*26460*/  LDL.LU R22, [R1+0x60] ;  /* 0x0000600001167983 */ /* 0x000ea20000300800 */
[----:B------:R-:W-:-:S03]  /*26470*/  PRMT R10, R9, 0x7632, R10 ;  /* 0x00007632090a7816 */ /* 0x000fc6000000000a */
[----:B------:R0:W-:Y:S04]  /*26480*/  @P2 STG.E.U16 [R24.64], R4 ;  /* 0x0000000418002986 */ /* 0x0001e8000c101508 */
[----:B------:R-:W2:Y:S04]  /*26490*/  LDL.LU R7, [R1+0x990] ;  /* 0x0009900001077983 */ /* 0x000ea80000300800 */
[----:B------:R1:W-:Y:S01]  /*264a0*/  @P1 STG.E.U16 [R26.64], R6 ;  /* 0x000000061a001986 */ /* 0x0003e2000c101508 */
[----:B0-----:R-:W-:-:S03]  /*264b0*/  PRMT R4, R6, 0x7632, R4 ;  /* 0x0000763206047816 */ /* 0x001fc60000000004 */
[----:B-1----:R-:W2:Y:S04]  /*264c0*/  LDL.LU R26, [R1+0x78] ;  /* 0x00007800011a7983 */ /* 0x002ea80000300800 */
[----:B------:R-:W2:Y:S04]  /*264d0*/  LDL.LU R27, [R1+0x7c] ;  /* 0x00007c00011b7983 */ /* 0x000ea80000300800 */
[----:B------:R-:W2:Y:S04]  /*264e0*/  LDL.LU R9, [R1+0x98c] ;  /* 0x00098c0001097983 */ /* 0x000ea80000300800 */
[----:B------:R-:W2:Y:S01]  /*264f0*/  LDL.LU R6, [R1+0x6c] ;  /* 0x00006c0001067983 */ /* 0x000ea20000300800 */
[C---:B---3--:R-:W-:Y:S01]  /*26500*/  ISETP.LT.AND P2, PT, R0.reuse, c[0x0][0x17c], !P0 ;  /* 0x00005f0000007a0c */ /* 0x048fe20004741270 */
[----:B------:R-:W-:-:S02]  /*26510*/  IMAD R0, R0, c[0x0][0x198], RZ ;  /* 0x0000660000007a24 */ /* 0x000fc400078e02ff */
[----:B----4-:R-:W-:-:S03]  /*26520*/  IMAD.MOV.U32 R25, RZ, RZ, R23 ;  /* 0x000000ffff197224 */ /* 0x010fc600078e0017 */
[-C--:B------:R-:W-:Y:S01]  /*26530*/  LEA R24, P3, R0, R2.reuse, 0x1 ;  /* 0x0000000200187211 */ /* 0x080fe200078608ff */
[C---:B--2---:R-:W-:Y:S01]  /*26540*/  IMAD R8, R22.reuse, c[0x0][0x198], RZ ;  /* 0x0000660016087a24 */ /* 0x044fe200078e02ff */
[----:B------:R-:W-:Y:S01]  /*26550*/  ISETP.LT.AND P4, PT, R22, c[0x0][0x17c], !P0 ;  /* 0x00005f0016007a0c */ /* 0x000fe20004781270 */
[----:B------:R-:W-:Y:S01]  /*26560*/  IMAD.MOV.U32 R23, RZ, RZ, R25 ;  /* 0x000000ffff177224 */ /* 0x000fe200078e0019 */
[----:B------:R-:W-:Y:S02]  /*26570*/  ISETP.LT.AND P1, PT, R25, c[0x0][0x17c], !P0 ;  /* 0x00005f0019007a0c */ /* 0x000fe40004721270 */
[----:B------:R-:W-:Y:S02]  /*26580*/  LEA R22, P5, R8, R2, 0x1 ;  /* 0x0000000208167211 */ /* 0x000fe400078a08ff */
[-C--:B------:R-:W-:Y:S01]  /*26590*/  LEA.HI.X.SX32 R25, R0, R3.reuse, 0x1, P3 ;  /* 0x0000000300197211 */ /* 0x080fe200018f0eff */
[----:B------:R-:W-:Y:S01]  /*265a0*/  IMAD R0, R23, c[0x0][0x198], RZ ;  /* 0x0000660017007a24 */ /* 0x000fe200078e02ff */
[----:B------:R-:W-:-:S03]  /*265b0*/  LEA.HI.X.SX32 R23, R8, R3, 0x1, P5 ;  /* 0x0000000308177211 */ /* 0x000fc600028f0eff */
[----:B------:R0:W-:Y:S04]  /*265c0*/  @P2 STG.E.U16 [R24.64], R10 ;  /* 0x0000000a18002986 */ /* 0x0001e8000c101508 */
[----:B------:R1:W-:Y:S01]  /*265d0*/  @P4 STG.E.U16 [R22.64], R4 ;  /* 0x0000000416004986 */ /* 0x0003e2000c101508 */
[----:B0-----:R-:W-:-:S03]  /*265e0*/  LEA R24, P2, R0, R2, 0x1 ;  /* 0x0000000200187211 */ /* 0x001fc600078408ff */
[----:B------:R-:W2:Y:S01]  /*265f0*/  LDL.LU R10, [R1+0x74] ;  /* 0x00007400010a7983 */ /* 0x000ea20000300800 */
[----:B-1----:R-:W-:Y:S02]  /*26600*/  PRMT R4, R11, 0x7632, R4 ;  /* 0x000076320b047816 */ /* 0x002fe40000000004 */
[C---:B------:R-:W-:Y:S01]  /*26610*/  ISETP.LT.AND P3, PT, R6.reuse, c[0x0][0x17c], !P0 ;  /* 0x00005f0006007a0c */ /* 0x040fe20004761270 */
[----:B------:R-:W-:Y:S01]  /*26620*/  IMAD R6, R6, c[0x0][0x198], RZ ;  /* 0x0000660006067a24 */ /* 0x000fe200078e02ff */
[----:B------:R-:W-:Y:S01]  /*26630*/  LEA.HI.X.SX32 R25, R0, R3, 0x1, P2 ;  /* 0x0000000300197211 */ /* 0x000fe200010f0eff */
[----:B------:R-:W3:Y:S03]  /*26640*/  LDL.LU R11, [R1+0x988] ;  /* 0x00098800010b7983 */ /* 0x000ee60000300800 */
[----:B------:R-:W-:Y:S02]  /*26650*/  LEA R22, P4, R6, R2, 0x1 ;  /* 0x0000000206167211 */ /* 0x000fe400078808ff */
[----:B------:R-:W-:-:S02]  /*26660*/  PRMT R0, R29, 0x7632, R0 ;  /* 0x000076321d007816 */ /* 0x000fc40000000000 */
[----:B------:R-:W4:Y:S01]  /*26670*/  LDL.LU R29, [R1+0x984] ;  /* 0x00098400011d7983 */ /* 0x000f220000300800 */
[----:B------:R-:W-:-:S03]  /*26680*/  LEA.HI.X.SX32 R23, R6, R3, 0x1, P4 ;  /* 0x0000000306177211 */ /* 0x000fc600020f0eff */
[----:B------:R-:W3:Y:S04]  /*26690*/  LDL.LU R6, [R1+0x70] ;  /* 0x0000700001067983 */ /* 0x000ee80000300800 */
[----:B------:R-:W-:Y:S04]  /*266a0*/  @P1 STG.E.U16 [R24.64], R4 ;  /* 0x0000000418001986 */ /* 0x000fe8000c101508 */
[----:B------:R2:W-:Y:S01]  /*266b0*/  @P3 STG.E.U16 [R22.64], R0 ;  /* 0x0000000016003986 */ /* 0x0005e2000c101508 */
[----:B------:R-:W-:Y:S01]  /*266c0*/  PRMT R8, R4, 0x7632, R8 ;  /* 0x0000763204087816 */ /* 0x000fe20000000008 */
[C---:B--2---:R-:W-:Y:S01]  /*266d0*/  IMAD R0, R10.reuse, c[0x0][0x198], RZ ;  /* 0x000066000a007a24 */ /* 0x044fe200078e02ff */
[----:B------:R-:W-:Y:S01]  /*266e0*/  ISETP.LT.AND P1, PT, R10, c[0x0][0x17c], !P0 ;  /* 0x00005f000a007a0c */ /* 0x000fe20004721270 */
[----:B------:R-:W-:-:S02]  /*266f0*/  IMAD.MOV.U32 R10, RZ, RZ, R28 ;  /* 0x000000ffff0a7224 */ /* 0x000fc400078e001c */
[----:B------:R-:W2:Y:S01]  /*26700*/  LDL.LU R28, [R1+0x98] ;  /* 0x00009800011c7983 */ /* 0x000ea20000300800 */
[C---:B---3--:R-:W-:Y:S01]  /*26710*/  ISETP.LT.AND P2, PT, R6.reuse, c[0x0][0x17c], !P0 ;  /* 0x00005f0006007a0c */ /* 0x048fe20004741270 */
[----:B------:R-:W-:-:S05]  /*26720*/  IMAD R6, R6, c[0x0][0x198], RZ ;  /* 0x0000660006067a24 */ /* 0x000fca00078e02ff */
[----:B------:R-:W-:-:S04]  /*26730*/  LEA R22, P3, R6, R2, 0x1 ;  /* 0x0000000206167211 */ /* 0x000fc800078608ff */
[----:B------:R-:W-:-:S05]  /*26740*/  LEA.HI.X.SX32 R23, R6, R3, 0x1, P3 ;  /* 0x0000000306177211 */ /* 0x000fca00018f0eff */
[----:B------:R0:W-:Y:S02]  /*26750*/  @P2 STG.E.U16 [R22.64], R8 ;  /* 0x0000000816002986 */ /* 0x0001e4000c101508 */
[C---:B0-----:R-:W-:Y:S02]  /*26760*/  LEA R22, P2, R0.reuse, R2, 0x1 ;  /* 0x0000000200167211 */ /* 0x041fe400078408ff */
[----:B------:R-:W3:Y:S02]  /*26770*/  LDL.LU R8, [R1+0x90] ;  /* 0x0000900001087983 */ /* 0x000ee40000300800 */
[----:B------:R-:W-:Y:S02]  /*26780*/  LEA.HI.X.SX32 R23, R0, R3, 0x1, P2 ;  /* 0x0000000300177211 */ /* 0x000fe400010f0eff */
[----:B------:R-:W2:Y:S01]  /*26790*/  LDL.LU R0, [R1+0x84] ;  /* 0x0000840001007983 */ /* 0x000ea20000300800 */
[----:B------:R-:W-:-:S05]  /*267a0*/  IMAD R4, R26, c[0x0][0x198], RZ ;  /* 0x000066001a047a24 */ /* 0x000fca00078e02ff */
[----:B------:R-:W-:Y:S02]  /*267b0*/  LEA R24, P5, R4, R2, 0x1 ;  /* 0x0000000204187211 */ /* 0x000fe400078a08ff */
[----:B------:R-:W-:Y:S02]  /*267c0*/  ISETP.LT.AND P4, PT, R26, c[0x0][0x17c], !P0 ;  /* 0x00005f001a007a0c */ /* 0x000fe40004781270 */
[----:B------:R-:W-:Y:S02]  /*267d0*/  LEA.HI.X.SX32 R25, R4, R3, 0x1, P5 ;  /* 0x0000000304197211 */ /* 0x000fe400028f0eff */
[----:B------:R-:W3:Y:S01]  /*267e0*/  LDL.LU R4, [R1+0x80] ;  /* 0x0000800001047983 */ /* 0x000ee20000300800 */
[----:B------:R-:W-:Y:S01]  /*267f0*/  IMAD R6, R27, c[0x0][0x198], RZ ;  /* 0x000066001b067a24 */ /* 0x000fe200078e02ff */
[----:B------:R-:W-:Y:S02]  /*26800*/  PRMT R12, R12, 0x7632, R12 ;  /* 0x000076320c0c7816 */ /* 0x000fe4000000000c */
[----:B------:R-:W-:-:S02]  /*26810*/  PRMT R18, R18, 0x7632, R18 ;  /* 0x0000763212127816 */ /* 0x000fc40000000012 */
[C---:B------:R-:W-:Y:S01]  /*26820*/  LEA R26, P6, R6.reuse, R2, 0x1 ;  /* 0x00000002061a7211 */ /* 0x040fe200078c08ff */
[----:B------:R0:W-:Y:S01]  /*26830*/  @P1 STG.E.U16 [R22.64], R12 ;  /* 0x0000000c16001986 */ /* 0x0001e2000c101508 */
[----:B------:R-:W-:Y:S02]  /*26840*/  ISETP.LT.AND P3, PT, R27, c[0x0][0x17c], !P0 ;  /* 0x00005f001b007a0c */ /* 0x000fe40004761270 */
[----:B------:R-:W-:Y:S01]  /*26850*/  LEA.HI.X.SX32 R27, R6, R3, 0x1, P6 ;  /* 0x00000003061b7211 */ /* 0x000fe200030f0eff */
[----:B------:R1:W-:Y:S01]  /*26860*/  @P4 STG.E.U16 [R24.64], R18 ;  /* 0x0000001218004986 */ /* 0x0003e2000c101508 */
[----:B----4-:R-:W-:-:S03]  /*26870*/  ISETP.LT.AND P2, PT, R29, c[0x0][0x17c], !P0 ;  /* 0x00005f001d007a0c */ /* 0x010fc60004741270 */
[----:B0-----:R-:W4:Y:S01]  /*26880*/  LDL.LU R23, [R1+0x8c] ;  /* 0x00008c0001177983 */ /* 0x001f220000300800 */
[C---:B--2---:R-:W-:Y:S01]  /*26890*/  ISETP.LT.AND P4, PT, R0.reuse, c[0x0][0x17c], !P0 ;  /* 0x00005f0000007a0c */ /* 0x044fe20004781270 */
[----:B------:R-:W-:Y:S02]  /*268a0*/  IMAD R6, R0, c[0x0][0x198], RZ ;  /* 0x0000660000067a24 */ /* 0x000fe400078e02ff */
[----:B------:R-:W-:Y:S02]  /*268b0*/  IMAD R0, R29, c[0x0][0x198], RZ ;  /* 0x000066001d007a24 */ /* 0x000fe400078e02ff */
[----:B------:R-:W2:Y:S01]  /*268c0*/  LDL.LU R29, [R1+0x980] ;  /* 0x00098000011d7983 */ /* 0x000ea20000300800 */
[----:B------:R-:W-:-:S05]  /*268d0*/  PRMT R20, R20, 0x7632, R20 ;  /* 0x0000763214147816 */ /* 0x000fca0000000014 */
[----:B------:R0:W-:Y:S01]  /*268e0*/  @P3 STG.E.U16 [R26.64], R20 ;  /* 0x000000141a003986 */ /* 0x0001e2000c101508 */
[C---:B---3--:R-:W-:Y:S01]  /*268f0*/  ISETP.LT.AND P3, PT, R4.reuse, c[0x0][0x17c], !P0 ;  /* 0x00005f0004007a0c */ /* 0x048fe20004761270 */
[----:B------:R-:W-:Y:S01]  /*26900*/  IMAD R4, R4, c[0x0][0x198], RZ ;  /* 0x0000660004047a24 */ /* 0x000fe200078e02ff */
[-C--:B-1----:R-:W-:Y:S02]  /*26910*/  LEA R24, P5, R6, R2.reuse, 0x1 ;  /* 0x0000000206187211 */ /* 0x082fe400078a08ff */
[-C--:B------:R-:W-:Y:S02]  /*26920*/  LEA R22, P6, R0, R2.reuse, 0x1 ;  /* 0x0000000200167211 */ /* 0x080fe400078c08ff */
[----:B------:R-:W-:Y:S02]  /*26930*/  PRMT R16, R16, 0x7632, R16 ;  /* 0x0000763210107816 */ /* 0x000fe40000000010 */
[----:B0-----:R-:W-:Y:S02]  /*26940*/  LEA R26, P1, R4, R2, 0x1 ;  /* 0x00000002041a7211 */ /* 0x001fe400078208ff */
[----:B------:R-:W-:-:S02]  /*26950*/  PRMT R14, R14, 0x7632, R14 ;  /* 0x000076320e0e7816 */ /* 0x000fc4000000000e */
[-C--:B------:R-:W-:Y:S02]  /*26960*/  LEA.HI.X.SX32 R27, R4, R3.reuse, 0x1, P1 ;  /* 0x00000003041b7211 */ /* 0x080fe400008f0eff */
[-C--:B------:R-:W-:Y:S02]  /*26970*/  LEA.HI.X.SX32 R25, R6, R3.reuse, 0x1, P5 ;  /* 0x0000000306197211 */ /* 0x080fe400028f0eff */
[C---:B----4-:R-:W-:Y:S01]  /*26980*/  ISETP.LT.AND P1, PT, R23.reuse, c[0x0][0x17c], !P0 ;  /* 0x00005f0017007a0c */ /* 0x050fe20004721270 */
[----:B------:R-:W-:Y:S01]  /*26990*/  IMAD R4, R23, c[0x0][0x198], RZ ;  /* 0x0000660017047a24 */ /* 0x000fe200078e02ff */
[----:B------:R-:W-:Y:S01]  /*269a0*/  LEA.HI.X.SX32 R23, R0, R3, 0x1, P6 ;  /* 0x0000000300177211 */ /* 0x000fe200030f0eff */
[----:B------:R0:W-:Y:S01]  /*269b0*/  @P3 STG.E.U16 [R26.64], R16 ;  /* 0x000000101a003986 */ /* 0x0001e2000c101508 */
[----:B------:R-:W-:-:S03]  /*269c0*/  IMAD R0, R8, c[0x0][0x198], RZ ;  /* 0x0000660008007a24 */ /* 0x000fc600078e02ff */
[----:B------:R1:W-:Y:S01]  /*269d0*/  @P4 STG.E.U16 [R24.64], R14 ;  /* 0x0000000e18004986 */ /* 0x0003e2000c101508 */
[----:B------:R-:W-:Y:S01]  /*269e0*/  IMAD R6, R11, c[0x0][0x198], RZ ;  /* 0x000066000b067a24 */ /* 0x000fe200078e02ff */
[----:B------:R-:W-:Y:S02]  /*269f0*/  ISETP.LT.AND P3, PT, R8, c[0x0][0x17c], !P0 ;  /* 0x00005f0008007a0c */ /* 0x000fe40004761270 */
[-C--:B0-----:R-:W-:Y:S02]  /*26a00*/  LEA R26, P5, R4, R2.reuse, 0x1 ;  /* 0x00000002041a7211 */ /* 0x081fe400078a08ff */
[----:B-1----:R-:W-:Y:S02]  /*26a10*/  LEA R24, P4, R0, R2, 0x1 ;  /* 0x0000000200187211 */ /* 0x002fe400078808ff */
[-C--:B------:R-:W-:Y:S01]  /*26a20*/  LEA.HI.X.SX32 R27, R4, R3.reuse, 0x1, P5 ;  /* 0x00000003041b7211 */ /* 0x080fe200028f0eff */
[----:B------:R-:W-:Y:S01]  /*26a30*/  IMAD R4, R9, c[0x0][0x198], RZ ;  /* 0x0000660009047a24 */ /* 0x000fe200078e02ff */
[----:B------:R-:W-:-:S02]  /*26a40*/  LEA.HI.X.SX32 R25, R0, R3, 0x1, P4 ;  /* 0x0000000300197211 */ /* 0x000fc400020f0eff */
[----:B------:R-:W-:Y:S01]  /*26a50*/  ISETP.LT.AND P4, PT, R9, c[0x0][0x17c], !P0 ;  /* 0x00005f0009007a0c */ /* 0x000fe20004781270 */
[----:B--2---:R0:W-:Y:S01]  /*26a60*/  @P2 STG.E.U16 [R22.64], R29 ;  /* 0x0000001d16002986 */ /* 0x0041e2000c101508 */
[----:B------:R-:W-:-:S03]  /*26a70*/  ISETP.LT.AND P2, PT, R11, c[0x0][0x17c], !P0 ;  /* 0x00005f000b007a0c */ /* 0x000fc60004741270 */
[----:B------:R-:W2:Y:S04]  /*26a80*/  LDL.LU R11, [R1+0x97c] ;  /* 0x00097c00010b7983 */ /* 0x000ea80000300800 */
[----:B------:R-:W3:Y:S04]  /*26a90*/  LDL.LU R8, [R1+0xac] ;  /* 0x0000ac0001087983 */ /* 0x000ee80000300800 */
[----:B------:R-:W4:Y:S01]  /*26aa0*/  LDL.LU R9, [R1+0x978] ;  /* 0x0009780001097983 */ /* 0x000f220000300800 */
[----:B------:R-:W-:Y:S01]  /*26ab0*/  IMAD R0, R28, c[0x0][0x198], RZ ;  /* 0x000066001c007a24 */ /* 0x000fe200078e02ff */
[----:B0-----:R-:W-:-:S02]  /*26ac0*/  LEA R22, P5, R6, R2, 0x1 ;  /* 0x0000000206167211 */ /* 0x001fc400078a08ff */
[----:B------:R0:W-:Y:S01]  /*26ad0*/  @P1 STG.E.U16 [R26.64], R10 ;  /* 0x0000000a1a001986 */ /* 0x0001e2000c101508 */
[----:B------:R-:W-:Y:S02]  /*26ae0*/  PRMT R20, R29, 0x7632, R20 ;  /* 0x000076321d147816 */ /* 0x000fe40000000014 */
[----:B------:R-:W-:Y:S01]  /*26af0*/  ISETP.LT.AND P1, PT, R28, c[0x0][0x17c], !P0 ;  /* 0x00005f001c007a0c */ /* 0x000fe20004721270 */
[----:B------:R-:W3:Y:S01]  /*26b00*/  LDL.LU R29, [R1+0x2c] ;  /* 0x00002c00011d7983 */ /* 0x000ee20000300800 */
[----:B------:R-:W-:-:S03]  /*26b10*/  LEA.HI.X.SX32 R23, R6, R3, 0x1, P5 ;  /* 0x0000000306177211 */ /* 0x000fc600028f0eff */
[----:B------:R-:W3:Y:S01]  /*26b20*/  LDL.LU R28, [R1+0x34] ;  /* 0x00003400011c7983 */ /* 0x000ee20000300800 */
[----:B0-----:R-:W-:-:S03]  /*26b30*/  IMAD.MOV.U32 R27, RZ, RZ, R10 ;  /* 0x000000ffff1b7224 */ /* 0x001fc600078e000a */
[----:B------:R-:W3:Y:S02]  /*26b40*/  LDL.LU R6, [R1+0xa8] ;  /* 0x0000a80001067983 */ /* 0x000ee40000300800 */
[----:B------:R-:W-:Y:S02]  /*26b50*/  PRMT R12, R27, 0x7632, R12 ;  /* 0x000076321b0c7816 */ /* 0x000fe4000000000c */
[----:B------:R-:W3:Y:S04]  /*26b60*/  LDL.LU R26, [R1+0xb8] ;  /* 0x0000b800011a7983 */ /* 0x000ee80000300800 */
[----:B------:R-:W3:Y:S04]  /*26b70*/  LDL.LU R27, [R1+0xbc] ;  /* 0x0000bc00011b7983 */ /* 0x000ee80000300800 */
[----:B--2---:R0:W-:Y:S01]  /*26b80*/  @P3 STG.E.U16 [R24.64], R11 ;  /* 0x0000000b18003986 */ /* 0x0041e2000c101508 */
[----:B------:R-:W-:-:S02]  /*26b90*/  LEA R10, P3, R0, R2, 0x1 ;  /* 0x00000002000a7211 */ /* 0x000fc400078608ff */
[----:B------:R-:W-:Y:S02]  /*26ba0*/  PRMT R18, R11, 0x7632, R18 ;  /* 0x000076320b127816 */ /* 0x000fe40000000012 */
[----:B0-----:R-:W-:Y:S02]  /*26bb0*/  LEA R24, P6, R4, R2, 0x1 ;  /* 0x0000000204187211 */ /* 0x001fe400078c08ff */
[-C--:B------:R-:W-:Y:S01]  /*26bc0*/  LEA.HI.X.SX32 R11, R0, R3.reuse, 0x1, P3 ;  /* 0x00000003000b7211 */ /* 0x080fe200018f0eff */
[----:B----4-:R0:W-:Y:S01]  /*26bd0*/  @P2 STG.E.U16 [R22.64], R9 ;  /* 0x0000000916002986 */ /* 0x0101e2000c101508 */
[----:B------:R-:W-:-:S03]  /*26be0*/  LEA.HI.X.SX32 R25, R4, R3, 0x1, P6 ;  /* 0x0000000304197211 */ /* 0x000fc600030f0eff */
[----:B------:R-:W2:Y:S04]  /*26bf0*/  LDL.LU R0, [R1+0xa4] ;  /* 0x0000a40001007983 */ /* 0x000ea80000300800 */
[----:B------:R-:W4:Y:S04]  /*26c00*/  LDL.LU R4, [R1+0xa0] ;  /* 0x0000a00001047983 */ /* 0x000f280000300800 */
[----:B0-----:R-:W4:Y:S04]  /*26c10*/  LDL.LU R23, [R1+0xc] ;  /* 0x00000c0001177983 */ /* 0x001f280000300800 */
[----:B------:R-:W4:Y:S01]  /*26c20*/  LDL.LU R22, [R1+0x1c] ;  /* 0x00001c0001167983 */ /* 0x000f220000300800 */
[----:B------:R-:W-:-:S02]  /*26c30*/  PRMT R16, R9, 0x7632, R16 ;  /* 0x0000763209107816 */ /* 0x000fc40000000010 */
[----:B---3--:R-:W-:Y:S02]  /*26c40*/  ISETP.LT.AND P2, PT, R6, c[0x0][0x17c], !P0 ;  /* 0x00005f0006007a0c */ /* 0x008fe40004741270 */
[C---:B--2---:R-:W-:Y:S01]  /*26c50*/  ISETP.LT.AND P3, PT, R0.reuse, c[0x0][0x17c], !P0 ;  /* 0x00005f0000007a0c */ /* 0x044fe20004761270 */
[----:B------:R-:W-:Y:S02]  /*26c60*/  IMAD R9, R0, c[0x0][0x198], RZ ;  /* 0x0000660000097a24 */ /* 0x000fe400078e02ff */
[----:B------:R-:W-:Y:S01]  /*26c70*/  IMAD R0, R6, c[0x0][0x198], RZ ;  /* 0x0000660006007a24 */ /* 0x000fe200078e02ff */
[----:B----4-:R0:W-:Y:S01]  /*26c80*/  @P1 STG.E.U16 [R10.64], R22 ;  /* 0x000000160a001986 */ /* 0x0101e2000c101508 */
[C---:B------:R-:W-:Y:S01]  /*26c90*/  ISETP.LT.AND P1, PT, R4.reuse, c[0x0][0x17c], !P0 ;  /* 0x00005f0004007a0c */ /* 0x040fe20004721270 */
[----:B------:R-:W-:Y:S01]  /*26ca0*/  IMAD R4, R4, c[0x0][0x198], RZ ;  /* 0x0000660004047a24 */ /* 0x000fe200078e02ff */
[----:B------:R-:W-:Y:S01]  /*26cb0*/  PRMT R14, R22, 0x7632, R14 ;  /* 0x00007632160e7816 */ /* 0x000fe2000000000e */
[----:B------:R1:W-:Y:S01]  /*26cc0*/  @P4 STG.E.U16 [R24.64], R23 ;  /* 0x0000001718004986 */ /* 0x0003e2000c101508 */
[C---:B------:R-:W-:Y:S01]  /*26cd0*/  ISETP.LT.AND P4, PT, R8.reuse, c[0x0][0x17c], !P0 ;  /* 0x00005f0008007a0c */ /* 0x040fe20004781270 */
[----:B------:R-:W-:Y:S01]  /*26ce0*/  IMAD R6, R8, c[0x0][0x198], RZ ;  /* 0x0000660008067a24 */ /* 0x000fe200078e02ff */
[----:B0-----:R-:W-:-:S02]  /*26cf0*/  LEA R22, P6, R4, R2, 0x1 ;  /* 0x0000000204167211 */ /* 0x001fc400078c08ff */
[CC--:B------:R-:W-:Y:S01]  /*26d00*/  LEA R10, P5, R9.reuse, R2.reuse, 0x1 ;  /* 0x00000002090a7211 */ /* 0x0c0fe200078a08ff */
[----:B-1----:R-:W-:Y:S01]  /*26d10*/  IMAD.MOV.U32 R25, RZ, RZ, R23 ;  /* 0x000000ffff197224 */ /* 0x002fe200078e0017 */
[-C--:B------:R-:W-:Y:S02]  /*26d20*/  LEA.HI.X.SX32 R23, R4, R3.reuse, 0x1, P6 ;  /* 0x0000000304177211 */ /* 0x080fe400030f0eff */
[CC--:B------:R-:W-:Y:S02]  /*26d30*/  LEA R8, P6, R0.reuse, R2.reuse, 0x1 ;  /* 0x0000000200087211 */ /* 0x0c0fe400078c08ff */
[-C--:B------:R-:W-:Y:S02]  /*26d40*/  LEA.HI.X.SX32 R11, R9, R3.reuse, 0x1, P5 ;  /* 0x00000003090b7211 */ /* 0x080fe400028f0eff */
[----:B------:R-:W-:Y:S02]  /*26d50*/  LEA.HI.X.SX32 R9, R0, R3, 0x1, P6 ;  /* 0x0000000300097211 */ /* 0x000fe400030f0eff */
[----:B------:R-:W2:Y:S04]  /*26d60*/  LDL.LU R0, [R1+0xb0] ;  /* 0x0000b00001007983 */ /* 0x000ea80000300800 */
[----:B------:R0:W-:Y:S04]  /*26d70*/  @P1 STG.E.U16 [R22.64], R29 ;  /* 0x0000001d16001986 */ /* 0x0001e8000c101508 */
[----:B0-----:R-:W3:Y:S04]  /*26d80*/  LDL R22, [R1+0x4] ;  /* 0x0000040001167983 */ /* 0x001ee80000100800 */
[----:B------:R-:W4:Y:S01]  /*26d90*/  LDL.LU R23, [R1+0xb4] ;  /* 0x0000b40001177983 */ /* 0x000f220000300800 */
[----:B------:R-:W-:-:S02]  /*26da0*/  LEA R24, P5, R6, R2, 0x1 ;  /* 0x0000000206187211 */ /* 0x000fc400078a08ff */
[----:B------:R-:W-:Y:S02]  /*26db0*/  PRMT R4, R25, 0x7632, R4 ;  /* 0x0000763219047816 */ /* 0x000fe40000000004 */
[----:B------:R-:W-:Y:S01]  /*26dc0*/  LEA.HI.X.SX32 R25, R6, R3, 0x1, P5 ;  /* 0x0000000306197211 */ /* 0x000fe200028f0eff */
[----:B------:R-:W-:Y:S01]  /*26dd0*/  @P3 STG.E.U16 [R10.64], R7 ;  /* 0x000000070a003986 */ /* 0x000fe2000c101508 */
[----:B------:R-:W-:-:S03]  /*26de0*/  IMAD R6, R26, c[0x0][0x198], RZ ;  /* 0x000066001a067a24 */ /* 0x000fc600078e02ff */
[----:B------:R4:W-:Y:S01]  /*26df0*/  @P2 STG.E.U16 [R8.64], R28 ;  /* 0x0000001c08002986 */ /* 0x0009e2000c101508 */
[----:B------:R-:W-:-:S03]  /*26e00*/  ISETP.LT.AND P2, PT, R26, c[0x0][0x17c], !P0 ;  /* 0x00005f001a007a0c */ /* 0x000fc60004741270 */
[----:B------:R-:W4:Y:S01]  /*26e10*/  LDL.LU R26, [R1+0xd4] ;  /* 0x0000d400011a7983 */ /* 0x000f220000300800 */
[C---:B--2---:R-:W-:Y:S01]  /*26e20*/  ISETP.LT.AND P1, PT, R0.reuse, c[0x0][0x17c], !P0 ;  /* 0x00005f0000007a0c */ /* 0x044fe20004721270 */
[----:B------:R-:W-:Y:S02]  /*26e30*/  IMAD R0, R0, c[0x0][0x198], RZ ;  /* 0x0000660000007a24 */ /* 0x000fe400078e02ff */
[----:B---3--:R0:W-:Y:S01]  /*26e40*/  @P4 STG.E.U16 [R24.64], R22 ;  /* 0x0000001618004986 */ /* 0x0081e2000c101508 */
[C---:B----4-:R-:W-:Y:S01]  /*26e50*/  IMAD R9, R23.reuse, c[0x0][0x198], RZ ;  /* 0x0000660017097a24 */ /* 0x050fe200078e02ff */
[----:B------:R-:W-:Y:S02]  /*26e60*/  ISETP.LT.AND P3, PT, R23, c[0x0][0x17c], !P0 ;  /* 0x00005f0017007a0c */ /* 0x000fe40004761270 */
[-C--:B0-----:R-:W-:Y:S02]  /*26e70*/  LEA R22, P6, R0, R2.reuse, 0x1 ;  /* 0x0000000200167211 */ /* 0x081fe400078c08ff */
[----:B------:R-:W-:-:S02]  /*26e80*/  LEA R10, P5, R9, R2, 0x1 ;  /* 0x00000002090a7211 */ /* 0x000fc400078a08ff */
[-C--:B------:R-:W-:Y:S02]  /*26e90*/  LEA.HI.X.SX32 R23, R0, R3.reuse, 0x1, P6 ;  /* 0x0000000300177211 */ /* 0x080fe400030f0eff */
[CC--:B------:R-:W-:Y:S01]  /*26ea0*/  LEA R8, P6, R6.reuse, R2.reuse, 0x1 ;  /* 0x0000000206087211 */ /* 0x0c0fe200078c08ff */
[C---:B------:R-:W-:Y:S01]  /*26eb0*/  IMAD R25, R27.reuse, c[0x0][0x198], RZ ;  /* 0x000066001b197a24 */ /* 0x040fe200078e02ff */
[----:B------:R-:W-:Y:S02]  /*26ec0*/  ISETP.LT.AND P4, PT, R27, c[0x0][0x17c], !P0 ;  /* 0x00005f001b007a0c */ /* 0x000fe40004781270 */
[----:B------:R-:W-:Y:S01]  /*26ed0*/  PRMT R0, R29, 0x7632, R0 ;  /* 0x000076321d007816 */ /* 0x000fe20000000000 */
[----:B------:R-:W2:Y:S01]  /*26ee0*/  LDL.LU R27, [R1+0xd8] ;  /* 0x0000d800011b7983 */ /* 0x000ea20000300800 */
[-C--:B------:R-:W-:Y:S02]  /*26ef0*/  LEA.HI.X.SX32 R11, R9, R3.reuse, 0x1, P5 ;  /* 0x00000003090b7211 */ /* 0x080fe400028f0eff */
[----:B------:R-:W-:Y:S01]  /*26f00*/  LEA.HI.X.SX32 R9, R6, R3, 0x1, P6 ;  /* 0x0000000306097211 */ /* 0x000fe200030f0eff */
[----:B------:R-:W3:Y:S04]  /*26f10*/  LDL.LU R29, [R1+0xdc] ;  /* 0x0000dc00011d7983 */ /* 0x000ee80000300800 */
[----:B------:R-:W4:Y:S04]  /*26f20*/  LDL.LU R6, [R1+0xc0] ;  /* 0x0000c00001067983 */ /* 0x000f280000300800 */
[----:B------:R0:W-:Y:S04]  /*26f30*/  @P1 STG.E.U16 [R22.64], R5 ;  /* 0x0000000516001986 */ /* 0x0001e8000c101508 */
[----:B------:R1:W-:Y:S04]  /*26f40*/  @P3 STG.E.U16 [R10.64], R13 ;  /* 0x0000000d0a003986 */ /* 0x0003e8000c101508 */
[----:B0-----:R-:W2:Y:S04]  /*26f50*/  LDL.LU R23, [R1+0xc8] ;  /* 0x0000c80001177983 */ /* 0x001ea80000300800 */
[----:B------:R-:W2:Y:S04]  /*26f60*/  LDL.LU R22, [R1+0xcc] ;  /* 0x0000cc0001167983 */ /* 0x000ea80000300800 */
[----:B-1----:R-:W2:Y:S01]  /*26f70*/  LDL.LU R11, [R1+0xc4] ;  /* 0x0000c400010b7983 */ /* 0x002ea20000300800 */
[----:B------:R-:W-:-:S03]  /*26f80*/  LEA R24, P5, R25, R2, 0x1 ;  /* 0x0000000219187211 */ /* 0x000fc600078a08ff */
[----:B------:R-:W-:Y:S01]  /*26f90*/  @P2 STG.E.U16 [R8.64], R19 ;  /* 0x0000001308002986 */ /* 0x000fe2000c101508 */
[----:B------:R-:W-:-:S05]  /*26fa0*/  LEA.HI.X.SX32 R25, R25, R3, 0x1, P5 ;  /* 0x0000000319197211 */ /* 0x000fca00028f0eff */
[----:B------:R0:W-:Y:S04]  /*26fb0*/  @P4 STG.E.U16 [R24.64], R21 ;  /* 0x0000001518004986 */ /* 0x0001e8000c101508 */
[----:B0-----:R-:W3:Y:S01]  /*26fc0*/  LDL.LU R25, [R1+0xe0] ;  /* 0x0000e00001197983 */ /* 0x001ee20000300800 */
[C---:B----4-:R-:W-:Y:S01]  /*26fd0*/  ISETP.LT.AND P1, PT, R6.reuse, c[0x0][0x17c], !P0 ;  /* 0x00005f0006007a0c */ /* 0x050fe20004721270 */
[----:B------:R-:W-:-:S05]  /*26fe0*/  IMAD R6, R6, c[0x0][0x198], RZ ;  /* 0x0000660006067a24 */ /* 0x000fca00078e02ff */
[C---:B------:R-:W-:Y:S02]  /*26ff0*/  LEA R10, P6, R6.reuse, R2, 0x1 ;  /* 0x00000002060a7211 */ /* 0x040fe400078c08ff */
[C---:B--2---:R-:W-:Y:S01]  /*27000*/  ISETP.LT.AND P3, PT, R11.reuse, c[0x0][0x17c], !P0 ;  /* 0x00005f000b007a0c */ /* 0x044fe20004761270 */
[----:B------:R-:W-:Y:S01]  /*27010*/  IMAD R9, R11, c[0x0][0x198], RZ ;  /* 0x000066000b097a24 */ /* 0x000fe200078e02ff */
[----:B------:R-:W-:-:S05]  /*27020*/  LEA.HI.X.SX32 R11, R6, R3, 0x1, P6 ;  /* 0x00000003060b7211 */ /* 0x000fca00030f0eff */
[----:B------:R0:W-:Y:S04]  /*27030*/  @P1 STG.E.U16 [R10.64], R17 ;  /* 0x000000110a001986 */ /* 0x0001e8000c101508 */
[----:B0-----:R-:W2:Y:S01]  /*27040*/  LDL.LU R11, [R1+0xd0] ;  /* 0x0000d000010b7983 */ /* 0x001ea20000300800 */
[C---:B------:R-:W-:Y:S01]  /*27050*/  ISETP.LT.AND P2, PT, R23.reuse, c[0x0][0x17c], !P0 ;  /* 0x00005f0017007a0c */ /* 0x040fe20004741270 */
[----:B------:R-:W-:Y:S01]  /*27060*/  IMAD R23, R23, c[0x0][0x198], RZ ;  /* 0x0000660017177a24 */ /* 0x000fe200078e02ff */
[----:B------:R-:W-:-:S04]  /*27070*/  LEA R8, P5, R9, R2, 0x1 ;  /* 0x0000000209087211 */ /* 0x000fc800078a08ff */
[-C--:B------:R-:W-:Y:S02]  /*27080*/  LEA R6, P6, R23, R2.reuse, 0x1 ;  /* 0x0000000217067211 */ /* 0x080fe400078c08ff */
[----:B------:R-:W-:Y:S02]  /*27090*/  PRMT R5, R7, 0x7632, R5 ;  /* 0x0000763207057816 */ /* 0x000fe40000000005 */
[-C--:B------:R-:W-:Y:S02]  /*270a0*/  LEA.HI.X.SX32 R9, R9, R3.reuse, 0x1, P5 ;  /* 0x0000000309097211 */ /* 0x080fe400028f0eff */
[----:B------:R-:W-:Y:S01]  /*270b0*/  LEA.HI.X.SX32 R7, R23, R3, 0x1, P6 ;  /* 0x0000000317077211 */ /* 0x000fe200030f0eff */
[C---:B------:R-:W-:Y:S01]  /*270c0*/  IMAD R24, R22.reuse, c[0x0][0x198], RZ ;  /* 0x0000660016187a24 */ /* 0x040fe200078e02ff */
[----:B------:R-:W-:Y:S01]  /*270d0*/  ISETP.LT.AND P4, PT, R22, c[0x0][0x17c], !P0 ;  /* 0x00005f0016007a0c */ /* 0x000fe20004781270 */
[----:B------:R0:W-:Y:S04]  /*270e0*/  @P3 STG.E.U16 [R8.64], R15 ;  /* 0x0000000f08003986 */ /* 0x0001e8000c101508 */
[----:B------:R1:W-:Y:S01]  /*270f0*/  @P2 STG.E.U16 [R6.64], R20 ;  /* 0x0000001406002986 */ /* 0x0003e2000c101508 */
[----:B------:R-:W-:-:S02]  /*27100*/  LEA R22, P5, R24, R2, 0x1 ;  /* 0x0000000218167211 */ /* 0x000fc400078a08ff */
[----:B------:R-:W-:Y:S02]  /*27110*/  ISETP.LT.AND P3, PT, R26, c[0x0][0x17c], !P0 ;  /* 0x00005f001a007a0c */ /* 0x000fe40004761270 */
[-C--:B------:R-:W-:Y:S02]  /*27120*/  LEA.HI.X.SX32 R23, R24, R3.reuse, 0x1, P5 ;  /* 0x0000000318177211 */ /* 0x080fe400028f0eff */
[----:B------:R-:W4:Y:S01]  /*27130*/  LDL.LU R24, [R1+0xe4] ;  /* 0x0000e40001187983 */ /* 0x000f220000300800 */
[----:B0-----:R-:W-:Y:S01]  /*27140*/  IMAD R9, R26, c[0x0][0x198], RZ ;  /* 0x000066001a097a24 */ /* 0x001fe200078e02ff */
[----:B------:R-:W-:Y:S02]  /*27150*/  ISETP.LT.AND P2, PT, R27, c[0x0][0x17c], !P0 ;  /* 0x00005f001b007a0c */ /* 0x000fe40004741270 */
[----:B------:R0:W-:Y:S02]  /*27160*/  @P4 STG.E.U16 [R22.64], R12 ;  /* 0x0000000c16004986 */ /* 0x0001e4000c101508 */
[----:B------:R-:W-:Y:S01]  /*27170*/  LEA R8, P5, R9, R2, 0x1 ;  /* 0x0000000209087211 */ /* 0x000fe200078a08ff */
[----:B-1----:R-:W-:Y:S01]  /*27180*/  IMAD R7, R27, c[0x0][0x198], RZ ;  /* 0x000066001b077a24 */ /* 0x002fe200078e02ff */
[C---:B---3--:R-:W-:Y:S01]  /*27190*/  ISETP.LT.AND P4, PT, R29.reuse, c[0x0][0x17c], !P0 ;  /* 0x00005f001d007a0c */ /* 0x048fe20004781270 */
[----:B------:R-:W-:Y:S01]  /*271a0*/  IMAD R20, R29, c[0x0][0x198], RZ ;  /* 0x000066001d147a24 */ /* 0x000fe200078e02ff */
[----:B------:R-:W3:Y:S01]  /*271b0*/  LDL.LU R26, [R1+0xfc] ;  /* 0x0000fc00011a7983 */ /* 0x000ee20000300800 */
[----:B------:R-:W-:-:S03]  /*271c0*/  LEA.HI.X.SX32 R9, R9, R3, 0x1, P5 ;  /* 0x0000000309097211 */ /* 0x000fc600028f0eff */
[----:B------:R-:W3:Y:S01]  /*271d0*/  LDL.LU R27, [R1+0x100] ;  /* 0x00010000011b7983 */ /* 0x000ee20000300800 */
[----:B0-----:R-:W-:-:S03]  /*271e0*/  PRMT R12, R28, 0x7632, R12 ;  /* 0x000076321c0c7816 */ /* 0x001fc6000000000c */
[----:B------:R-:W3:Y:S01]  /*271f0*/  LDL.LU R29, [R1+0x104] ;  /* 0x00010400011d7983 */ /* 0x000ee20000300800 */
[----:B------:R-:W-:-:S03]  /*27200*/  LEA R22, P5, R20, R2, 0x1 ;  /* 0x0000000214167211 */ /* 0x000fc600078a08ff */
[----:B------:R-:W3:Y:S01]  /*27210*/  LDL.LU R28, [R1+0xec] ;  /* 0x0000ec00011c7983 */ /* 0x000ee20000300800 */
[----:B------:R-:W-:Y:S01]  /*27220*/  LEA.HI.X.SX32 R23, R20, R3, 0x1, P5 ;  /* 0x0000000314177211 */ /* 0x000fe200028f0eff */
[C---:B--2---:R-:W-:Y:S01]  /*27230*/  IMAD R6, R11.reuse, c[0x0][0x198], RZ ;  /* 0x000066000b067a24 */ /* 0x044fe200078e02ff */
[----:B------:R-:W-:-:S04]  /*27240*/  ISETP.LT.AND P1, PT, R11, c[0x0][0x17c], !P0 ;  /* 0x00005f000b007a0c */ /* 0x000fc80004721270 */
[----:B------:R-:W-:-:S04]  /*27250*/  LEA R10, P6, R6, R2, 0x1 ;  /* 0x00000002060a7211 */ /* 0x000fc800078c08ff */
[----:B------:R-:W-:Y:S02]  /*27260*/  LEA.HI.X.SX32 R11, R6, R3, 0x1, P6 ;  /* 0x00000003060b7211 */ /* 0x000fe400030f0eff */
[----:B------:R-:W-:-:S03]  /*27270*/  LEA R6, P6, R7, R2, 0x1 ;  /* 0x0000000207067211 */ /* 0x000fc600078c08ff */
[----:B------:R0:W-:Y:S01]  /*27280*/  @P1 STG.E.U16 [R10.64], R18 ;  /* 0x000000120a001986 */ /* 0x0001e2000c101508 */
[----:B------:R-:W-:-:S03]  /*27290*/  LEA.HI.X.SX32 R7, R7, R3, 0x1, P6 ;  /* 0x0000000307077211 */ /* 0x000fc600030f0eff */
[----:B------:R1:W-:Y:S04]  /*272a0*/  @P3 STG.E.U16 [R8.64], R16 ;  /* 0x0000001008003986 */ /* 0x0003e8000c101508 */
[----:B0-----:R-:W2:Y:S04]  /*272b0*/  LDL.LU R11, [R1+0xe8] ;  /* 0x0000e800010b7983 */ /* 0x001ea80000300800 */
[----:B------:R-:W3:Y:S04]  /*272c0*/  LDL.LU R18, [R1+0xf8] ;  /* 0x0000f80001127983 */ /* 0x000ee80000300800 */
[----:B-1----:R-:W3:Y:S04]  /*272d0*/  LDL.LU R9, [R1+0xf0] ;  /* 0x0000f00001097983 */ /* 0x002ee80000300800 */
[----:B------:R0:W-:Y:S04]  /*272e0*/  @P2 STG.E.U16 [R6.64], R14 ;  /* 0x0000000e06002986 */ /* 0x0001e8000c101508 */
[----:B------:R1:W-:Y:S04]  /*272f0*/  @P4 STG.E.U16 [R22.64], R4 ;  /* 0x0000000416004986 */ /* 0x0003e8000c101508 */
[----:B0-----:R-:W3:Y:S04]  /*27300*/  LDL.LU R14, [R1+0xf4] ;  /* 0x0000f400010e7983 */ /* 0x001ee80000300800 */
[----:B-1----:R-:W3:Y:S01]  /*27310*/  LDL.LU R23, [R1+0x4] ;  /* 0x0000040001177983 */ /* 0x002ee20000300800 */
[C---:B------:R-:W-:Y:S01]  /*27320*/  ISETP.LT.AND P1, PT, R25.reuse, c[0x0][0x17c], !P0 ;  /* 0x00005f0019007a0c */ /* 0x040fe20004721270 */
[----:B------:R-:W-:Y:S01]  /*27330*/  IMAD R25, R25, c[0x0][0x198], RZ ;  /* 0x0000660019197a24 */ /* 0x000fe200078e02ff */
[C---:B----4-:R-:W-:Y:S01]  /*27340*/  ISETP.LT.AND P3, PT, R24.reuse, c[0x0][0x17c], !P0 ;  /* 0x00005f0018007a0c */ /* 0x050fe20004761270 */
[----:B------:R-:W-:-:S03]  /*27350*/  IMAD R24, R24, c[0x0][0x198], RZ ;  /* 0x0000660018187a24 */ /* 0x000fc600078e02ff */
[-C--:B------:R-:W-:Y:S02]  /*27360*/  LEA R10, P6, R25, R2.reuse, 0x1 ;  /* 0x00000002190a7211 */ /* 0x080fe400078c08ff */
[----:B------:R-:W-:Y:S02]  /*27370*/  LEA R8, P5, R24, R2, 0x1 ;  /* 0x0000000218087211 */ /* 0x000fe400078a08ff */
[----:B------:R-:W-:Y:S02]  /*27380*/  PRMT R19, R19, 0x7632, R19 ;  /* 0x0000763213137816 */ /* 0x000fe40000000013 */
[----:B------:R-:W-:Y:S01]  /*27390*/  PRMT R21, R21, 0x7632, R21 ;  /* 0x0000763215157816 */ /* 0x000fe20000000015 */
[C---:B--2---:R-:W-:Y:S01]  /*273a0*/  IMAD R20, R11.reuse, c[0x0][0x198], RZ ;  /* 0x000066000b147a24 */ /* 0x044fe200078e02ff */
[----:B------:R-:W-:Y:S02]  /*273b0*/  ISETP.LT.AND P2, PT, R11, c[0x0][0x17c], !P0 ;  /* 0x00005f000b007a0c */ /* 0x000fe40004741270 */
[----:B------:R-:W-:Y:S01]  /*273c0*/  LEA.HI.X.SX32 R11, R25, R3, 0x1, P6 ;  /* 0x00000003190b7211 */ /* 0x000fe200030f0eff */
[C---:B---3--:R-:W-:Y:S01]  /*273d0*/  IMAD R16, R9.reuse, c[0x0][0x198], RZ ;  /* 0x0000660009107a24 */ /* 0x048fe200078e02ff */
[----:B------:R-:W-:-:S02]  /*273e0*/  ISETP.LT.AND P4, PT, R9, c[0x0][0x17c], !P0 ;  /* 0x00005f0009007a0c */ /* 0x000fc40004781270 */
[-C--:B------:R-:W-:Y:S02]  /*273f0*/  LEA R6, P6, R20, R2.reuse, 0x1 ;  /* 0x0000000214067211 */ /* 0x080fe400078c08ff */
[-C--:B------:R-:W-:Y:S02]  /*27400*/  LEA.HI.X.SX32 R9, R24, R3.reuse, 0x1, P5 ;  /* 0x0000000318097211 */ /* 0x080fe400028f0eff */
[----:B------:R-:W-:Y:S02]  /*27410*/  LEA R22, P5, R16, R2, 0x1 ;  /* 0x0000000210167211 */ /* 0x000fe400078a08ff */
[----:B------:R-:W-:Y:S01]  /*27420*/  LEA.HI.X.SX32 R7, R20, R3, 0x1, P6 ;  /* 0x0000000314077211 */ /* 0x000fe200030f0eff */
[----:B------:R-:W-:Y:S04]  /*27430*/  @P1 STG.E.U16 [R10.64], R0 ;  /* 0x000000000a001986 */ /* 0x000fe8000c101508 */
[----:B------:R0:W-:Y:S01]  /*27440*/  @P3 STG.E.U16 [R8.64], R5 ;  /* 0x0000000508003986 */ /* 0x0001e2000c101508 */
[----:B------:R-:W-:Y:S01]  /*27450*/  IMAD R4, R14, c[0x0][0x198], RZ ;  /* 0x000066000e047a24 */ /* 0x000fe200078e02ff */
[----:B------:R-:W-:-:S02]  /*27460*/  PRMT R13, R23, 0x7632, R13 ;  /* 0x00007632170d7816 */ /* 0x000fc4000000000d */
[----:B------:R-:W-:Y:S02]  /*27470*/  LEA.HI.X.SX32 R23, R16, R3, 0x1, P5 ;  /* 0x0000000310177211 */ /* 0x000fe400028f0eff */
[----:B------:R-:W-:Y:S01]  /*27480*/  ISETP.LT.AND P5, PT, R14, c[0x0][0x17c], !P0 ;  /* 0x00005f000e007a0c */ /* 0x000fe200047a1270 */
[----:B------:R-:W-:Y:S01]  /*27490*/  IMAD R14, R18, c[0x0][0x198], RZ ;  /* 0x00006600120e7a24 */ /* 0x000fe200078e02ff */
[----:B------:R1:W-:Y:S01]  /*274a0*/  @P2 STG.E.U16 [R6.64], R12 ;  /* 0x0000000c06002986 */ /* 0x0003e2000c101508 */
[----:B------:R-:W-:-:S03]  /*274b0*/  IMAD R16, R26, c[0x0][0x198], RZ ;  /* 0x000066001a107a24 */ /* 0x000fc600078e02ff */
[----:B------:R2:W-:Y:S01]  /*274c0*/  @P4 STG.E.U16 [R22.64], R13 ;  /* 0x0000000d16004986 */ /* 0x0005e2000c101508 */
[----:B------:R-:W-:Y:S01]  /*274d0*/  ISETP.LT.AND P4, PT, R18, c[0x0][0x17c], !P0 ;  /* 0x00005f0012007a0c */ /* 0x000fe20004781270 */
[----:B------:R-:W-:Y:S01]  /*274e0*/  IMAD R18, R29, c[0x0][0x198], RZ ;  /* 0x000066001d127a24 */ /* 0x000fe200078e02ff */
[-C--:B0-----:R-:W-:Y:S01]  /*274f0*/  LEA R8, P1, R14, R2.reuse, 0x1 ;  /* 0x000000020e087211 */ /* 0x081fe200078208ff */
[----:B------:R-:W-:Y:S01]  /*27500*/  IMAD R0, R27, c[0x0][0x198], RZ ;  /* 0x000066001b007a24 */ /* 0x000fe200078e02ff */
[-C--:B------:R-:W-:Y:S02]  /*27510*/  LEA R10, P2, R16, R2.reuse, 0x1 ;  /* 0x00000002100a7211 */ /* 0x080fe400078408ff */
[-C--:B------:R-:W-:Y:S02]  /*27520*/  LEA.HI.X.SX32 R9, R14, R3.reuse, 0x1, P1 ;  /* 0x000000030e097211 */ /* 0x080fe400008f0eff */
[-C--:B-1----:R-:W-:Y:S02]  /*27530*/  LEA R6, P6, R4, R2.reuse, 0x1 ;  /* 0x0000000204067211 */ /* 0x082fe400078c08ff */
[----:B------:R-:W-:Y:S01]  /*27540*/  LEA R24, P1, R18, R2, 0x1 ;  /* 0x0000000212187211 */ /* 0x000fe200078208ff */
[----:B------:R-:W-:Y:S01]  /*27550*/  IMAD R12, R28, c[0x0][0x198], RZ ;  /* 0x000066001c0c7a24 */ /* 0x000fe200078e02ff */
[----:B------:R-:W-:-:S02]  /*27560*/  LEA.HI.X.SX32 R7, R4, R3, 0x1, P6 ;  /* 0x0000000304077211 */ /* 0x000fc400030f0eff */
[----:B------:R-:W-:Y:S02]  /*27570*/  ISETP.LT.AND P3, PT, R26, c[0x0][0x17c], !P0 ;  /* 0x00005f001a007a0c */ /* 0x000fe40004761270 */
[----:B--2---:R-:W-:Y:S02]  /*27580*/  LEA R22, P6, R0, R2, 0x1 ;  /* 0x0000000200167211 */ /* 0x004fe400078c08ff */
[-C--:B------:R-:W-:Y:S02]  /*27590*/  LEA.HI.X.SX32 R11, R16, R3.reuse, 0x1, P2 ;  /* 0x00000003100b7211 */ /* 0x080fe400010f0eff */
[----:B------:R-:W-:Y:S02]  /*275a0*/  ISETP.LT.AND P2, PT, R27, c[0x0][0x17c], !P0 ;  /* 0x00005f001b007a0c */ /* 0x000fe40004741270 */
[----:B------:R-:W-:Y:S02]  /*275b0*/  LEA.HI.X.SX32 R25, R18, R3, 0x1, P1 ;  /* 0x0000000312197211 */ /* 0x000fe400008f0eff */
[----:B------:R-:W-:-:S02]  /*275c0*/  ISETP.LT.AND P1, PT, R29, c[0x0][0x17c], !P0 ;  /* 0x00005f001d007a0c */ /* 0x000fc40004721270 */
[----:B------:R-:W-:Y:S02]  /*275d0*/  ISETP.LT.AND P0, PT, R28, c[0x0][0x17c], !P0 ;  /* 0x00005f001c007a0c */ /* 0x000fe40004701270 */
[-C--:B------:R-:W-:Y:S02]  /*275e0*/  LEA.HI.X.SX32 R23, R0, R3.reuse, 0x1, P6 ;  /* 0x0000000300177211 */ /* 0x080fe400030f0eff */
[C---:B------:R-:W-:Y:S02]  /*275f0*/  LEA R2, P6, R12.reuse, R2, 0x1 ;  /* 0x000000020c027211 */ /* 0x040fe400078c08ff */
[----:B------:R-:W-:Y:S02]  /*27600*/  PRMT R5, R5, 0x7632, R5 ;  /* 0x0000763205057816 */ /* 0x000fe40000000005 */
[----:B------:R-:W-:Y:S02]  /*27610*/  PRMT R4, R13, 0x7632, R4 ;  /* 0x000076320d047816 */ /* 0x000fe40000000004 */
[----:B------:R-:W-:Y:S01]  /*27620*/  LEA.HI.X.SX32 R3, R12, R3, 0x1, P6 ;  /* 0x000000030c037211 */ /* 0x000fe200030f0eff */
[----:B------:R0:W-:Y:S01]  /*27630*/  @P5 STG.E.U16 [R6.64], R5 ;  /* 0x0000000506005986 */ /* 0x0001e2000c101508 */
[----:B------:R-:W-:-:S03]  /*27640*/  PRMT R12, R17, 0x7632, R12 ;  /* 0x00007632110c7816 */ /* 0x000fc6000000000c */
[----:B------:R0:W-:Y:S04]  /*27650*/  @P4 STG.E.U16 [R8.64], R4 ;  /* 0x0000000408004986 */ /* 0x0001e8000c101508 */
[----:B------:R0:W-:Y:S04]  /*27660*/  @P3 STG.E.U16 [R10.64], R19 ;  /* 0x000000130a003986 */ /* 0x0001e8000c101508 */
[----:B------:R0:W-:Y:S04]  /*27670*/  @P2 STG.E.U16 [R22.64], R21 ;  /* 0x0000001516002986 */ /* 0x0001e8000c101508 */
[----:B------:R0:W-:Y:S01]  /*27680*/  @P1 STG.E.U16 [R24.64], R12 ;  /* 0x0000000c18001986 */ /* 0x0001e2000c101508 */
[----:B------:R-:W-:Y:S05]  /*27690*/  @!P0 EXIT ;  /* 0x000000000000894d */ /* 0x000fea0003800000 */
[----:B------:R-:W-:-:S05]  /*276a0*/  PRMT R15, R15, 0x7632, R15 ;  /* 0x000076320f0f7816 */ /* 0x000fca000000000f */
[----:B------:R-:W-:Y:S01]  /*276b0*/  STG.E.U16 [R2.64], R15 ;  /* 0x0000000f02007986 */ /* 0x000fe2000c101508 */
[----:B------:R-:W-:Y:S05]  /*276c0*/  EXIT ;  /* 0x000000000000794d */ /* 0x000fea0003800000 */
.L_x_3:
[----:B------:R-:W-:-:S00]  /*276d0*/  BRA `(.L_x_3) ;  /* 0xfffffff000007947 */ /* 0x000fc0000383ffff */
[----:B------:R-:W-:-:S00]  /*276e0*/  NOP ;  /* 0x0000000000007918 */ /* 0x000fc00000000000 */
        /* <DEDUP_REMOVED lines=9> */
.L_x_4:


//--------------------- .nv.shared.matmul_kernel  --------------------------
	.section	.nv.shared.matmul_kernel,"aw",@nobits
	.sectionflags	@""
	.align	16
